def matmul_kernel(
    a_ptr,
    b_ptr,
    c_ptr,
    M,
    N,
    K,
    stride_am,
    stride_ak,
    stride_bk,
    stride_bn,
    stride_cm,
    stride_cn,
    BLOCK_M: tl.constexpr,
    BLOCK_N: tl.constexpr,
    BLOCK_K: tl.constexpr,
    GROUP_M: tl.constexpr,
):
    pid = tl.program_id(axis=0)
    num_pid_m = tl.cdiv(M, BLOCK_M)
    num_pid_n = tl.cdiv(N, BLOCK_N)
    num_pid_in_group = GROUP_M * num_pid_n
    group_id = pid // num_pid_in_group
    first_pid_m = group_id * GROUP_M
    group_size_m = min(num_pid_m - first_pid_m, GROUP_M)
    pid_m = first_pid_m + ((pid % num_pid_in_group) % group_size_m)
    pid_n = (pid % num_pid_in_group) // group_size_m

    offs_am = (pid_m * BLOCK_M + tl.arange(0, BLOCK_M)) % M
    offs_bn = (pid_n * BLOCK_N + tl.arange(0, BLOCK_N)) % N
    offs_k = tl.arange(0, BLOCK_K)
    a_ptrs = a_ptr + offs_am[:, None] * stride_am + offs_k[None, :] * stride_ak
    b_ptrs = b_ptr + offs_k[:, None] * stride_bk + offs_bn[None, :] * stride_bn

    acc = tl.zeros((BLOCK_M, BLOCK_N), dtype=tl.float32)
    for kk in range(0, tl.cdiv(K, BLOCK_K)):
        a = tl.load(a_ptrs, mask=offs_k[None, :] < K - kk * BLOCK_K, other=0.0)
        b = tl.load(b_ptrs, mask=offs_k[:, None] < K - kk * BLOCK_K, other=0.0)
        acc = tl.dot(a, b, acc)
        a_ptrs += BLOCK_K * stride_ak
        b_ptrs += BLOCK_K * stride_bk

    c = acc.to(c_ptr.dtype.element_ty)
    offs_cm = pid_m * BLOCK_M + tl.arange(0, BLOCK_M)
    offs_cn = pid_n * BLOCK_N + tl.arange(0, BLOCK_N)
    c_ptrs = c_ptr + offs_cm[:, None] * stride_cm + offs_cn[None, :] * stride_cn
    mask = (offs_cm[:, None] < M) & (offs_cn[None, :] < N)
    tl.store(c_ptrs, c, mask=mask)

# config = {"BLOCK_K": 128, "BLOCK_M": 128, "BLOCK_N": 256, "GROUP_M": 8, "arch": "sm_100", "dtype": "fp32", "num_ctas": 1, "num_stages": 5, "num_warps": 4}
# arch = sm_100


// ===== COMPILED SASS (sm_100a) =====

	.target	sm_100a

	.elftype	@"ET_EXEC"


//--------------------- .note.nv.tkinfo           --------------------------
	.section	.note.nv.tkinfo,"",@"SHT_NOTE"
	.sectionflags	@"SHF_NOTE_NV_TKINFO"
	.tkinfo
        /*0018*/ 	.word	0x00000081
        /*0030*/ 	.string	""
        /*0030*/ 	.string	"ptxas-blackwell"
        /*0030*/ 	.string	"Cuda compilation tools, release 12.9, V12.9.86"
        /*0030*/ 	.string	"Build cuda_12.9.r12.9/compiler.36037853_0"
        /*0030*/ 	.string	"-v  -suppress-debug-info  -lineinfo  -arch sm_100a "



//--------------------- .note.nv.cuver            --------------------------
	.section	.note.nv.cuver,"",@"SHT_NOTE"
	.sectionflags	@"SHF_NOTE_NV_CUVER"
        /*0018*/ 	.short	0x0001
        /*001a*/ 	.short	0x0064
        /*001c*/ 	.short	0x0001
        /*001e*/ 	.short	0x0000
        /*0020*/ 	.short	0x0001
        /*0022*/ 	.short	0x0000


//--------------------- .nv.info                  --------------------------
	.section	.nv.info,"",@"SHT_CUDA_INFO"
	.align	4


	//----- nvinfo : EIATTR_REGCOUNT
	.align		4
        /*0000*/ 	.byte	0x04, 0x2f
        /*0002*/ 	.short	(.L_4 - .L_3)
	.align		4
.L_3:
        /*0004*/ 	.word	index@(matmul_kernel)
        /*0008*/ 	.word	0x000000ff


	//----- nvinfo : EIATTR_FRAME_SIZE
	.align		4
.L_4:
        /*000c*/ 	.byte	0x04, 0x11
        /*000e*/ 	.short	(.L_6 - .L_5)
	.align		4
.L_5:
        /*0010*/ 	.word	index@($__internal_2_$__cuda_sm10x_tcgen05_guardrail_trap_unallocated_columns_being_dealloced)
        /*0014*/ 	.word	0x00001790


	//----- nvinfo : EIATTR_FRAME_SIZE
	.align		4
.L_6:
        /*0018*/ 	.byte	0x04, 0x11
        /*001a*/ 	.short	(.L_8 - .L_7)
	.align		4
.L_7:
        /*001c*/ 	.word	index@($__internal_1_$__cuda_sm10x_tcgen05_guardrail_trap_phase_invalid_during_alloc)
        /*0020*/ 	.word	0x00001790


	//----- nvinfo : EIATTR_FRAME_SIZE
	.align		4
.L_8:
        /*0024*/ 	.byte	0x04, 0x11
        /*0026*/ 	.short	(.L_10 - .L_9)
	.align		4
.L_9:
        /*0028*/ 	.word	index@($__internal_0_$__cuda_sm10x_tcgen05_guardrail_trap_col_being_dealloced_not_returned_by_alloc)
        /*002c*/ 	.word	0x00001790


	//----- nvinfo : EIATTR_FRAME_SIZE
	.align		4
.L_10:
        /*0030*/ 	.byte	0x04, 0x11
        /*0032*/ 	.short	(.L_12 - .L_11)
	.align		4
.L_11:
        /*0034*/ 	.word	index@(matmul_kernel)
        /*0038*/ 	.word	0x00001790


	//----- nvinfo : EIATTR_MIN_STACK_SIZE
	.align		4
.L_12:
        /*003c*/ 	.byte	0x04, 0x12
        /*003e*/ 	.short	(.L_14 - .L_13)
	.align		4
.L_13:
        /*0040*/ 	.word	index@(matmul_kernel)
        /*0044*/ 	.word	0x00001790
.L_14:


//--------------------- .nv.info.matmul_kernel    --------------------------
	.section	.nv.info.matmul_kernel,"",@"SHT_CUDA_INFO"
	.sectionflags	@""
	.align	4


	//----- nvinfo : EIATTR_CUDA_API_VERSION
	.align		4
        /*0000*/ 	.byte	0x04, 0x37
        /*0002*/ 	.short	(.L_16 - .L_15)
.L_15:
        /*0004*/ 	.word	0x00000081


	//----- nvinfo : EIATTR_KPARAM_INFO
	.align		4
.L_16:
        /*0008*/ 	.byte	0x04, 0x17
        /*000a*/ 	.short	(.L_18 - .L_17)
.L_17:
        /*000c*/ 	.word	0x00000000
        /*0010*/ 	.short	0x000d
        /*0012*/ 	.short	0x0048
        /*0014*/ 	.byte	0x00, 0xf4, 0x21, 0x00


	//----- nvinfo : EIATTR_KPARAM_INFO
	.align		4
.L_18:
        /*0018*/ 	.byte	0x04, 0x17
        /*001a*/ 	.short	(.L_20 - .L_19)
.L_19:
        /*001c*/ 	.word	0x00000000
        /*0020*/ 	.short	0x000c
        /*0022*/ 	.short	0x0040
        /*0024*/ 	.byte	0x00, 0xf4, 0x21, 0x00


	//----- nvinfo : EIATTR_KPARAM_INFO
	.align		4
.L_20:
        /*0028*/ 	.byte	0x04, 0x17
        /*002a*/ 	.short	(.L_22 - .L_21)
.L_21:
        /*002c*/ 	.word	0x00000000
        /*0030*/ 	.short	0x000b
        /*0032*/ 	.short	0x0038
        /*0034*/ 	.byte	0x00, 0xf0, 0x11, 0x00


	//----- nvinfo : EIATTR_KPARAM_INFO
	.align		4
.L_22:
        /*0038*/ 	.byte	0x04, 0x17
        /*003a*/ 	.short	(.L_24 - .L_23)
.L_23:
        /*003c*/ 	.word	0x00000000
        /*0040*/ 	.short	0x000a
        /*0042*/ 	.short	0x0034
        /*0044*/ 	.byte	0x00, 0xf0, 0x11, 0x00


	//----- nvinfo : EIATTR_KPARAM_INFO
	.align		4
.L_24:
        /*0048*/ 	.byte	0x04, 0x17
        /*004a*/ 	.short	(.L_26 - .L_25)
.L_25:
        /*004c*/ 	.word	0x00000000
        /*0050*/ 	.short	0x0009
        /*0052*/ 	.short	0x0030
        /*0054*/ 	.byte	0x00, 0xf0, 0x11, 0x00


	//----- nvinfo : EIATTR_KPARAM_INFO
	.align		4
.L_26:
        /*0058*/ 	.byte	0x04, 0x17
        /*005a*/ 	.short	(.L_28 - .L_27)
.L_27:
        /*005c*/ 	.word	0x00000000
        /*0060*/ 	.short	0x0008
        /*0062*/ 	.short	0x002c
        /*0064*/ 	.byte	0x00, 0xf0, 0x11, 0x00


	//----- nvinfo : EIATTR_KPARAM_INFO
	.align		4
.L_28:
        /*0068*/ 	.byte	0x04, 0x17
        /*006a*/ 	.short	(.L_30 - .L_29)
.L_29:
        /*006c*/ 	.word	0x00000000
        /*0070*/ 	.short	0x0007
        /*0072*/ 	.short	0x0028
        /*0074*/ 	.byte	0x00, 0xf0, 0x11, 0x00


	//----- nvinfo : EIATTR_KPARAM_INFO
	.align		4
.L_30:
        /*0078*/ 	.byte	0x04, 0x17
        /*007a*/ 	.short	(.L_32 - .L_31)
.L_31:
        /*007c*/ 	.word	0x00000000
        /*0080*/ 	.short	0x0006
        /*0082*/ 	.short	0x0024
        /*0084*/ 	.byte	0x00, 0xf0, 0x11, 0x00


	//----- nvinfo : EIATTR_KPARAM_INFO
	.align		4
.L_32:
        /*0088*/ 	.byte	0x04, 0x17
        /*008a*/ 	.short	(.L_34 - .L_33)
.L_33:
        /*008c*/ 	.word	0x00000000
        /*0090*/ 	.short	0x0005
        /*0092*/ 	.short	0x0020
        /*0094*/ 	.byte	0x00, 0xf0, 0x11, 0x00


	//----- nvinfo : EIATTR_KPARAM_INFO
	.align		4
.L_34:
        /*0098*/ 	.byte	0x04, 0x17
        /*009a*/ 	.short	(.L_36 - .L_35)
.L_35:
        /*009c*/ 	.word	0x00000000
        /*00a0*/ 	.short	0x0004
        /*00a2*/ 	.short	0x001c
        /*00a4*/ 	.byte	0x00, 0xf0, 0x11, 0x00


	//----- nvinfo : EIATTR_KPARAM_INFO
	.align		4
.L_36:
        /*00a8*/ 	.byte	0x04, 0x17
        /*00aa*/ 	.short	(.L_38 - .L_37)
.L_37:
        /*00ac*/ 	.word	0x00000000
        /*00b0*/ 	.short	0x0003
        /*00b2*/ 	.short	0x0018
        /*00b4*/ 	.byte	0x00, 0xf0, 0x11, 0x00


	//----- nvinfo : EIATTR_KPARAM_INFO
	.align		4
.L_38:
        /*00b8*/ 	.byte	0x04, 0x17
        /*00ba*/ 	.short	(.L_40 - .L_39)
.L_39:
        /*00bc*/ 	.word	0x00000000
        /*00c0*/ 	.short	0x0002
        /*00c2*/ 	.short	0x0010
        /*00c4*/ 	.byte	0x00, 0xf4, 0x21, 0x00


	//----- nvinfo : EIATTR_KPARAM_INFO
	.align		4
.L_40:
        /*00c8*/ 	.byte	0x04, 0x17
        /*00ca*/ 	.short	(.L_42 - .L_41)
.L_41:
        /*00cc*/ 	.word	0x00000000
        /*00d0*/ 	.short	0x0001
        /*00d2*/ 	.short	0x0008
        /*00d4*/ 	.byte	0x00, 0xf4, 0x21, 0x00


	//----- nvinfo : EIATTR_KPARAM_INFO
	.align		4
.L_42:
        /*00d8*/ 	.byte	0x04, 0x17
        /*00da*/ 	.short	(.L_44 - .L_43)
.L_43:
        /*00dc*/ 	.word	0x00000000
        /*00e0*/ 	.short	0x0000
        /*00e2*/ 	.short	0x0000
        /*00e4*/ 	.byte	0x00, 0xf4, 0x21, 0x00


	//----- nvinfo : EIATTR_AT_ENTRY_FRAGMENTS
	.align		4
.L_44:
        /*00e8*/ 	.byte	0x04, 0x4f
        /*00ea*/ 	.short	(.L_46 - .L_45)


	//   ....[0]....
.L_45:
        /*00ec*/ 	.word	0x00000004


	//----- nvinfo : EIATTR_RESERVED_SMEM_USED
	.align		4
.L_46:
        /*00f0*/ 	.byte	0x01, 0x41
	.zero		2


	//----- nvinfo : EIATTR_SPARSE_MMA_MASK
	.align		4
        /*00f4*/ 	.byte	0x03, 0x50
        /*00f6*/ 	.short	0x0000


	//----- nvinfo : EIATTR_TCGEN05_1CTA_USED
	.align		4
        /*00f8*/ 	.byte	0x01, 0x51
	.zero		2


	//----- nvinfo : EIATTR_MAXREG_COUNT
	.align		4
        /*00fc*/ 	.byte	0x03, 0x1b
        /*00fe*/ 	.short	0x00ff


	//----- nvinfo : EIATTR_NUM_BARRIERS
	.align		4
        /*0100*/ 	.byte	0x02, 0x4c
        /*0102*/ 	.byte	0x01
	.zero		1


	//----- nvinfo : EIATTR_ANNOTATIONS
	.align		4
        /*0104*/ 	.byte	0x04, 0x55
        /*0106*/ 	.short	(.L_48 - .L_47)


	//   ....[0]....
.L_47:
        /*0108*/ 	.word	0x00000001
        /*010c*/ 	.byte	0x00, 0x04, 0x00, 0x00, 0x01, 0x00, 0x00, 0x00, 0x70, 0x0d, 0x00, 0x00, 0x01, 0x00, 0x00, 0x00
        /* <DEDUP_REMOVED lines=3558> */
        /*df7c*/ 	.byte	0x30, 0x9a, 0x05, 0x00


	//----- nvinfo : EIATTR_INT_WARP_WIDE_INSTR_OFFSETS
	.align		4
.L_48:
        /*df80*/ 	.byte	0x04, 0x31
        /*df82*/ 	.short	(.L_50 - .L_49)


	//   ....[0]....
.L_49:
        /*df84*/ 	.word	0x000158f0


	//   ....[1]....
        /*df88*/ 	.word	0x00015940


	//   ....[2]....
        /*df8c*/ 	.word	0x00015a20


	//   ....[3]....
        /*df90*/ 	.word	0x00059f40


	//   ....[4]....
        /*df94*/ 	.word	0x00059f90


	//----- nvinfo : EIATTR_COOP_GROUP_MASK_REGIDS
	.align		4
.L_50:
        /*df98*/ 	.byte	0x04, 0x29
        /*df9a*/ 	.short	(.L_52 - .L_51)


	//   ....[0]....
.L_51:
        /*df9c*/ 	.word	0xffffffff


	//   ....[1]....
        /*dfa0*/ 	.word	0xffffffff


	//   ....[2]....
        /*dfa4*/ 	.word	0xffffffff


	//   ....[3]....
        /*dfa8*/ 	.word	0xffffffff


	//----- nvinfo : EIATTR_COOP_GROUP_INSTR_OFFSETS
	.align		4
.L_52:
        /*dfac*/ 	.byte	0x04, 0x28
        /*dfae*/ 	.short	(.L_54 - .L_53)


	//   ....[0]....
.L_53:
        /*dfb0*/ 	.word	0x00000070


	//   ....[1]....
        /*dfb4*/ 	.word	0x00000330


	//   ....[2]....
        /*dfb8*/ 	.word	0x00059dd0


	//   ....[3]....
        /*dfbc*/ 	.word	0x0005a040


	//----- nvinfo : EIATTR_VRC_CTA_INIT_COUNT
	.align		4
.L_54:
        /*dfc0*/ 	.byte	0x02, 0x4a
        /*dfc2*/ 	.byte	0x80
	.zero		1


	//----- nvinfo : EIATTR_MBARRIER_INSTR_OFFSETS
	.align		4
        /*dfc4*/ 	.byte	0x04, 0x39
        /*dfc6*/ 	.short	(.L_56 - .L_55)


	//   ....[0]....
.L_55:
        /*dfc8*/ 	.word	0x00015b00
        /*dfcc*/ 	.word	0x000000ff
        /*dfd0*/ 	.word	0x00000000
        /*dfd4*/ 	.short	0x0100
        /*dfd6*/ 	.byte	0x04
	.zero		1


	//   ....[1]....
        /*dfd8*/ 	.word	0x00015be0
        /*dfdc*/ 	.word	0x000000ff
        /*dfe0*/ 	.word	0x000e0008
        /*dfe4*/ 	.short	0x0100
        /*dfe6*/ 	.byte	0x09
	.zero		1


	//   ....[2]....
        /*dfe8*/ 	.word	0x00042370
        /*dfec*/ 	.word	0x000000ff
        /*dff0*/ 	.word	0x00000000
        /*dff4*/ 	.short	0x010a
        /*dff6*/ 	.byte	0x04
	.zero		1


	//   ....[3]....
        /*dff8*/ 	.word	0x00052310
        /*dffc*/ 	.word	0x000000ff
        /*e000*/ 	.word	0x00000000
        /*e004*/ 	.short	0x010a
        /*e006*/ 	.byte	0x04
	.zero		1


	//   ....[4]....
        /*e008*/ 	.word	0x00052440
        /*e00c*/ 	.word	0x000000ff
        /*e010*/ 	.word	0x000e0000
        /*e014*/ 	.short	0x0108
        /*e016*/ 	.byte	0x09
	.zero		1


	//   ....[5]....
        /*e018*/ 	.word	0x00052570
        /*e01c*/ 	.word	0x000000ff
        /*e020*/ 	.word	0x000e0008
        /*e024*/ 	.short	0x0108
        /*e026*/ 	.byte	0x09
	.zero		1


	//   ....[6]....
        /*e028*/ 	.word	0x0005a060
        /*e02c*/ 	.word	0x000000ff
        /*e030*/ 	.word	0x00000000
        /*e034*/ 	.short	0x010a
        /*e036*/ 	.byte	0x04
	.zero		1


	//   ....[7]....
        /*e038*/ 	.word	0x0005a090
        /*e03c*/ 	.word	0x000000ff
        /*e040*/ 	.word	0x00000000
        /*e044*/ 	.short	0x010a
        /*e046*/ 	.byte	0x04
	.zero		1


	//----- nvinfo : EIATTR_NUM_MBARRIERS
	.align		4
.L_56:
        /*e048*/ 	.byte	0x03, 0x38
        /*e04a*/ 	.short	0x0002


	//----- nvinfo : EIATTR_EXIT_INSTR_OFFSETS
	.align		4
        /*e04c*/ 	.byte	0x04, 0x1c
        /*e04e*/ 	.short	(.L_58 - .L_57)


	//   ....[0]....
.L_57:
        /*e050*/ 	.word	0x0005a050


	//----- nvinfo : EIATTR_REQNTID
	.align		4
.L_58:
        /*e054*/ 	.byte	0x04, 0x10
        /*e056*/ 	.short	(.L_60 - .L_59)
.L_59:
        /*e058*/ 	.word	0x00000080
        /*e05c*/ 	.word	0x00000001
        /*e060*/ 	.word	0x00000001


	//----- nvinfo : EIATTR_CRS_STACK_SIZE
	.align		4
.L_60:
        /*e064*/ 	.byte	0x04, 0x1e
        /*e066*/ 	.short	(.L_62 - .L_61)
.L_61:
        /*e068*/ 	.word	0x00000000


	//----- nvinfo : EIATTR_CBANK_PARAM_SIZE
	.align		4
.L_62:
        /*e06c*/ 	.byte	0x03, 0x19
        /*e06e*/ 	.short	0x0050


	//----- nvinfo : EIATTR_PARAM_CBANK
	.align		4
        /*e070*/ 	.byte	0x04, 0x0a
        /*e072*/ 	.short	(.L_64 - .L_63)
	.align		4
.L_63:
        /*e074*/ 	.word	index@(.nv.constant0.matmul_kernel)
        /*e078*/ 	.short	0x0380
        /*e07a*/ 	.short	0x0050


	//----- nvinfo : EIATTR_SW_WAR
	.align		4
.L_64:
        /*e07c*/ 	.byte	0x04, 0x36
        /*e07e*/ 	.short	(.L_66 - .L_65)
.L_65:
        /*e080*/ 	.word	0x00000008
.L_66:


//--------------------- .nv.compat                --------------------------
	.section	.nv.compat,"",@"SHT_CUDA_COMPAT_INFO"
	.align	4
        /*0000*/ 	.byte	0x02, 0x02, 0x02, 0x00, 0x02, 0x05, 0x05, 0x00, 0x02, 0x03, 0x00, 0x00, 0x02, 0x06, 0x01, 0x00


//--------------------- .nv.callgraph             --------------------------
	.section	.nv.callgraph,"",@"SHT_CUDA_CALLGRAPH"
	.align	4
	.sectionentsize	8
	.align		4
        /*0000*/ 	.word	0x00000000
	.align		4
        /*0004*/ 	.word	0xffffffff
	.align		4
        /*0008*/ 	.word	0x00000000
	.align		4
        /*000c*/ 	.word	0xfffffffe
	.align		4
        /*0010*/ 	.word	0x00000000
	.align		4
        /*0014*/ 	.word	0xfffffffd
	.align		4
        /*0018*/ 	.word	0x00000000
	.align		4
        /*001c*/ 	.word	0xfffffffc


//--------------------- .text.matmul_kernel       --------------------------
	.section	.text.matmul_kernel,"ax",@progbits
	.align	128
        .global         matmul_kernel
        .type           matmul_kernel,@function
        .size           matmul_kernel,(.L_x_21 - matmul_kernel)
        .other          matmul_kernel,@"STO_CUDA_ENTRY STV_DEFAULT"
matmul_kernel:
.text.matmul_kernel:
[----:B------:R-:W1:Y:S01]  /*0000*/  LDC R1, c[0x0][0x37c] ;  /* 0x0000df00ff017b82 */ /* 0x000e620000000800 */
[----:B------:R-:W2:Y:S01]  /*0010*/  S2R R0, SR_TID.X ;  /* 0x0000000000007919 */ /* 0x000ea20000002100 */
[----:B-1----:R-:W-:Y:S01]  /*0020*/  VIADD R1, R1, 0xffffe870 ;  /* 0xffffe87001017836 */ /* 0x002fe20000000000 */
[----:B--2---:R-:W-:-:S13]  /*0030*/  ISETP.GE.U32.AND P0, PT, R0, 0x20, PT ;  /* 0x000000200000780c */ /* 0x004fda0003f06070 */
[----:B------:R-:W-:Y:S02]  /*0040*/  VOTEU.ANY UP0, P0 ;  /* 0x0000000000ff7886 */ /* 0x000fe40000000100 */
[----:B------:R-:W-:Y:S05]  /*0050*/  BRA.U UP0, `(.L_x_0) ;  /* 0x0000000100b87547 */ /* 0x000fea000b800000 */
[----:B------:R-:W1:Y:S01]  /*0060*/  S2UR UR6, SR_CgaCtaId ;  /* 0x00000000000679c3 */ /* 0x000e620000008800 */
[----:B------:R-:W-:Y:S01]  /*0070*/  NOP ;  /* 0x0000000000007918 */ /* 0x000fe20000000000 */
[----:B------:R-:W-:Y:S02]  /*0080*/  UMOV UR4, 0x40 ;  /* 0x0000004000047882 */ /* 0x000fe40000000000 */
[----:B-1----:R-:W-:-:S09]  /*0090*/  ULEA UR4, UR6, UR4, 0x18 ;  /* 0x0000000406047291 */ /* 0x002fd2000f8ec0ff */
[----:B------:R-:W1:Y:S01]  /*00a0*/  LDS.U8 R0, [UR4] ;  /* 0x00000004ff007984 */ /* 0x000e620008000000 */
[----:B------:R-:W-:Y:S02]  /*00b0*/  UMOV UR4, 0x400 ;  /* 0x0000040000047882 */ /* 0x000fe40000000000 */
[----:B------:R-:W-:Y:S01]  /*00c0*/  ULEA UR4, UR6, UR4, 0x18 ;  /* 0x0000000406047291 */ /* 0x000fe2000f8ec0ff */
[----:B-1----:R-:W-:-:S13]  /*00d0*/  ISETP.NE.AND P0, PT, R0, RZ, PT ;  /* 0x000000ff0000720c */ /* 0x002fda0003f05270 */
[----:B------:R-:W-:Y:S05]  /*00e0*/  @P0 BRA `(.L_x_1) ;  /* 0x00000000007c0947 */ /* 0x000fea0003800000 */
[----:B------:R-:W-:-:S13]  /*00f0*/  ELECT P0, URZ, PT ;  /* 0x0000000000ff782f */ /* 0x000fda0003800000 */
[----:B------:R-:W-:Y:S05]  /*0100*/  @!P0 BRA `(.L_x_2) ;  /* 0x0000000000848947 */ /* 0x000fea0003800000 */
[----:B------:R-:W-:Y:S01]  /*0110*/  UMOV UR5, 0x10 ;  /* 0x0000001000057882 */ /* 0x000fe20000000000 */
[----:B------:R-:W-:Y:S02]  /*0120*/  IMAD.MOV.U32 R4, RZ, RZ, 0x1 ;  /* 0x00000001ff047424 */ /* 0x000fe400078e00ff */
[----:B------:R-:W-:Y:S02]  /*0130*/  IMAD.MOV.U32 R5, RZ, RZ, 0xffff ;  /* 0x0000ffffff057424 */ /* 0x000fe400078e00ff */
[----:B------:R-:W-:Y:S04]  /*0140*/  DEPBAR.LE SB1, 0x36 ;  /* 0x00009d800000791a */ /* 0x000fe80000000000 */
[----:B------:R-:W1:Y:S02]  /*0150*/  UTCATOMSWS.FIND_AND_SET.ALIGN UP1, UR5, UR5 ;  /* 0x00000005000575e3 */ /* 0x000e640008020800 */
[----:B-1----:R-:W-:-:S04]  /*0160*/  PLOP3.LUT P0, PT, PT, PT, UP1, 0x80, 0x8 ;  /* 0x000000000008781c */ /* 0x002fc80003f0f018 */
[----:B------:R-:W-:-:S04]  /*0170*/  SEL R0, RZ, 0xffffffff, !P0 ;  /* 0xffffffffff007807 */ /* 0x000fc80004000000 */
[----:B------:R-:W-:Y:S01]  /*0180*/  ISETP.NE.AND P0, PT, R0, RZ, PT ;  /* 0x000000ff0000720c */ /* 0x000fe20003f05270 */
[----:B------:R-:W-:-:S12]  /*0190*/  IMAD.U32 R0, RZ, RZ, UR5 ;  /* 0x00000005ff007e24 */ /* 0x000fd8000f8e00ff */
[----:B------:R-:W-:Y:S05]  /*01a0*/  @P0 BRA `(.L_x_3) ;  /* 0x0000000000240947 */ /* 0x000fea0003800000 */
.L_x_4:
[----:B------:R-:W-:Y:S05]  /*01b0*/  NANOSLEEP 0x64 ;  /* 0x000000640000795d */ /* 0x000fea0003800000 */
[----:B------:R-:W-:-:S05]  /*01c0*/  UMOV UR5, 0x10 ;  /* 0x0000001000057882 */ /* 0x000fca0000000000 */
[----:B------:R-:W-:Y:S04]  /*01d0*/  DEPBAR.LE SB1, 0x36 ;  /* 0x00009d800000791a */ /* 0x000fe80000000000 */
[----:B------:R-:W1:Y:S02]  /*01e0*/  UTCATOMSWS.FIND_AND_SET.ALIGN UP1, UR5, UR5 ;  /* 0x00000005000575e3 */ /* 0x000e640008020800 */
[----:B-1----:R-:W-:-:S04]  /*01f0*/  PLOP3.LUT P0, PT, PT, PT, UP1, 0x80, 0x8 ;  /* 0x000000000008781c */ /* 0x002fc80003f0f018 */
[----:B------:R-:W-:-:S04]  /*0200*/  SEL R0, RZ, 0xffffffff, !P0 ;  /* 0xffffffffff007807 */ /* 0x000fc80004000000 */
[----:B------:R-:W-:Y:S02]  /*0210*/  ISETP.NE.AND P0, PT, R0, RZ, PT ;  /* 0x000000ff0000720c */ /* 0x000fe40003f05270 */
[----:B------:R-:W-:-:S11]  /*0220*/  MOV R0, UR5 ;  /* 0x0000000500007c02 */ /* 0x000fd60008000f00 */
[----:B------:R-:W-:Y:S05]  /*0230*/  @!P0 BRA `(.L_x_4) ;  /* 0xfffffffc00dc8947 */ /* 0x000fea000383ffff */
.L_x_3:
[C---:B------:R-:W-:Y:S01]  /*0240*/  VIADD R3, R0.reuse, 0x10 ;  /* 0x0000001000037836 */ /* 0x040fe20000000000 */
[----:B------:R-:W-:Y:S01]  /*0250*/  UMOV UR5, 0x50 ;  /* 0x0000005000057882 */ /* 0x000fe20000000000 */
[----:B------:R-:W-:Y:S01]  /*0260*/  SHF.L.U32 R2, R5, R0, RZ ;  /* 0x0000000005027219 */ /* 0x000fe200000006ff */
[----:B------:R-:W-:Y:S01]  /*0270*/  ULEA UR5, UR6, UR5, 0x18 ;  /* 0x0000000506057291 */ /* 0x000fe2000f8ec0ff */
[----:B------:R-:W-:Y:S01]  /*0280*/  IMAD.SHL.U32 R0, R0, 0x20, RZ ;  /* 0x0000002000007824 */ /* 0x000fe200078e00ff */
[----:B------:R-:W-:-:S04]  /*0290*/  SHF.L.U32 R3, R4, R3, RZ ;  /* 0x0000000304037219 */ /* 0x000fc800000006ff */
[----:B------:R-:W-:-:S05]  /*02a0*/  LOP3.LUT R2, R3, R2, RZ, 0xfc, !PT ;  /* 0x0000000203027212 */ /* 0x000fca00078efcff */
[----:B------:R1:W-:Y:S04]  /*02b0*/  ATOMS.OR RZ, [UR5], R2 ;  /* 0x00000002ffff798c */ /* 0x0003e8000b000005 */
[----:B------:R1:W-:Y:S01]  /*02c0*/  STS [UR4], R0 ;  /* 0x00000000ff007988 */ /* 0x0003e20008000804 */
[----:B------:R-:W-:Y:S05]  /*02d0*/  BRA `(.L_x_2) ;  /* 0x0000000000107947 */ /* 0x000fea0003800000 */
.L_x_1:
[----:B------:R-:W-:Y:S01]  /*02e0*/  IMAD.MOV.U32 R0, RZ, RZ, -0x1 ;  /* 0xffffffffff007424 */ /* 0x000fe200078e00ff */
[----:B------:R-:W-:-:S04]  /*02f0*/  MOV R2, 0x320 ;  /* 0x0000032000027802 */ /* 0x000fc80000000f00 */
[----:B------:R1:W-:Y:S03]  /*0300*/  STS [UR4], R0 ;  /* 0x00000000ff007988 */ /* 0x0003e60008000804 */
[----:B-1----:R-:W-:Y:S05]  /*0310*/  CALL.REL.NOINC `($__internal_1_$__cuda_sm10x_tcgen05_guardrail_trap_phase_invalid_during_alloc) ;  /* 0x0000059c00747944 */ /* 0x002fea0003c00000 */
.L_x_2:
[----:B------:R-:W-:Y:S05]  /*0320*/  WARPSYNC.ALL ;  /* 0x0000000000007948 */ /* 0x000fea0003800000 */
[----:B------:R-:W-:Y:S01]  /*0330*/  NOP ;  /* 0x0000000000007918 */ /* 0x000fe20000000000 */
.L_x_0:
[----:B-1----:R-:W1:Y:S01]  /*0340*/  LDC.64 R2, c[0x0][0x398] ;  /* 0x0000e600ff027b82 */ /* 0x002e620000000a00 */
[----:B------:R-:W2:Y:S01]  /*0350*/  S2R R5, SR_CTAID.X ;  /* 0x0000000000057919 */ /* 0x000ea20000002500 */
[----:B------:R-:W-:Y:S01]  /*0360*/  UMOV UR9, 0x400 ;  /* 0x0000040000097882 */ /* 0x000fe20000000000 */
[----:B------:R-:W3:Y:S01]  /*0370*/  LDCU UR29, c[0x0][0x3a4] ;  /* 0x00007480ff1d77ac */ /* 0x000ee20008000800 */
[----:B------:R-:W4:Y:S01]  /*0380*/  S2R R252, SR_TID.X ;  /* 0x0000000000fc7919 */ /* 0x000f220000002100 */
[----:B------:R-:W1:Y:S03]  /*0390*/  LDCU.128 UR24, c[0x0][0x380] ;  /* 0x00007000ff1877ac */ /* 0x000e660008000c00 */
[----:B------:R-:W1:Y:S01]  /*03a0*/  S2UR UR6, SR_CgaCtaId ;  /* 0x00000000000679c3 */ /* 0x000e620000008800 */
[----:B------:R-:W1:Y:S01]  /*03b0*/  LDCU UR75, c[0x0][0x3b0] ;  /* 0x00007600ff4b77ac */ /* 0x000e620008000800 */
[----:B------:R-:W1:Y:S01]  /*03c0*/  LDCU UR74, c[0x0][0x3b0] ;  /* 0x00007600ff4a77ac */ /* 0x000e620008000800 */
[----:B------:R-:W1:Y:S01]  /*03d0*/  LDCU UR73, c[0x0][0x3b0] ;  /* 0x00007600ff4977ac */ /* 0x000e620008000800 */
[----:B------:R-:W1:Y:S02]  /*03e0*/  LDCU UR72, c[0x0][0x3b0] ;  /* 0x00007600ff4877ac */ /* 0x000e640008000800 */
[----:B-1----:R-:W-:Y:S01]  /*03f0*/  IMAD.MOV.U32 R14, RZ, RZ, R3 ;  /* 0x000000ffff0e7224 */ /* 0x002fe200078e0003 */
[----:B------:R1:W-:Y:S01]  /*0400*/  STL.64 [R1+0x30], R2 ;  /* 0x0000300201007387 */ /* 0x0003e20000100a00 */
[----:B------:R-:W-:Y:S01]  /*0410*/  MOV R12, R2 ;  /* 0x00000002000c7202 */ /* 0x000fe20000000f00 */
[----:B------:R-:W3:Y:S01]  /*0420*/  LDCU UR71, c[0x0][0x3b0] ;  /* 0x00007600ff4777ac */ /* 0x000ee20008000800 */
[----:B------:R-:W-:Y:S01]  /*0430*/  VIADD R0, R14, 0xff ;  /* 0x000000ff0e007836 */ /* 0x000fe20000000000 */
[----:B------:R-:W-:Y:S01]  /*0440*/  IABS R251, R14 ;  /* 0x0000000e00fb7213 */ /* 0x000fe20000000000 */
[----:B------:R-:W3:Y:S01]  /*0450*/  LDCU UR70, c[0x0][0x3b0] ;  /* 0x00007600ff4677ac */ /* 0x000ee20008000800 */
[----:B--2---:R-:W-:Y:S01]  /*0460*/  IABS R8, R5 ;  /* 0x0000000500087213 */ /* 0x004fe20000000000 */
[----:B------:R-:W2:Y:S01]  /*0470*/  LDCU UR67, c[0x0][0x3b0] ;  /* 0x00007600ff4377ac */ /* 0x000ea20008000800 */
[----:B-1----:R-:W-:Y:S01]  /*0480*/  SHF.R.S32.HI R3, RZ, 0x1f, R0 ;  /* 0x0000001fff037819 */ /* 0x002fe20000011400 */
[----:B------:R-:W1:Y:S03]  /*0490*/  LDCU UR66, c[0x0][0x3b0] ;  /* 0x00007600ff4277ac */ /* 0x000e660008000800 */
[----:B------:R-:W-:Y:S01]  /*04a0*/  LEA.HI R3, R3, R0, RZ, 0x8 ;  /* 0x0000000003037211 */ /* 0x000fe200078f40ff */
[----:B------:R-:W1:Y:S03]  /*04b0*/  LDCU UR64, c[0x0][0x3b0] ;  /* 0x00007600ff4077ac */ /* 0x000e660008000800 */
[----:B------:R-:W-:Y:S01]  /*04c0*/  SHF.R.S32.HI R3, RZ, 0x8, R3 ;  /* 0x00000008ff037819 */ /* 0x000fe20000011403 */
[----:B------:R-:W1:Y:S04]  /*04d0*/  LDCU UR63, c[0x0][0x3b0] ;  /* 0x00007600ff3f77ac */ /* 0x000e680008000800 */
[----:B------:R-:W-:Y:S01]  /*04e0*/  IMAD.SHL.U32 R4, R3, 0x8, RZ ;  /* 0x0000000803047824 */ /* 0x000fe200078e00ff */
[----:B------:R-:W1:Y:S04]  /*04f0*/  LDCU UR62, c[0x0][0x3b0] ;  /* 0x00007600ff3e77ac */ /* 0x000e680008000800 */
[-C--:B------:R-:W-:Y:S01]  /*0500*/  IABS R7, R4.reuse ;  /* 0x0000000400077213 */ /* 0x080fe20000000000 */
[----:B------:R-:W1:Y:S01]  /*0510*/  LDCU UR61, c[0x0][0x3b0] ;  /* 0x00007600ff3d77ac */ /* 0x000e620008000800 */
[----:B------:R-:W-:-:S02]  /*0520*/  IABS R10, R4 ;  /* 0x00000004000a7213 */ /* 0x000fc40000000000 */
[----:B------:R-:W1:Y:S01]  /*0530*/  I2F.RP R0, R7 ;  /* 0x0000000700007306 */ /* 0x000e620000209400 */
[----:B------:R-:W2:Y:S01]  /*0540*/  LDCU UR60, c[0x0][0x3b0] ;  /* 0x00007600ff3c77ac */ /* 0x000ea20008000800 */
[----:B------:R-:W2:Y:S01]  /*0550*/  LDCU UR59, c[0x0][0x3b0] ;  /* 0x00007600ff3b77ac */ /* 0x000ea20008000800 */
[----:B------:R-:W2:Y:S01]  /*0560*/  LDCU UR57, c[0x0][0x3b0] ;  /* 0x00007600ff3977ac */ /* 0x000ea20008000800 */
[----:B------:R-:W2:Y:S04]  /*0570*/  LDCU UR56, c[0x0][0x3b0] ;  /* 0x00007600ff3877ac */ /* 0x000ea80008000800 */
[----:B-1----:R-:W1:Y:S01]  /*0580*/  MUFU.RCP R0, R0 ;  /* 0x0000000000007308 */ /* 0x002e620000001000 */
[----:B------:R-:W2:Y:S01]  /*0590*/  LDCU UR54, c[0x0][0x3b0] ;  /* 0x00007600ff3677ac */ /* 0x000ea20008000800 */
[----:B------:R-:W2:Y:S01]  /*05a0*/  LDCU UR53, c[0x0][0x3b0] ;  /* 0x00007600ff3577ac */ /* 0x000ea20008000800 */
[----:B------:R-:W2:Y:S01]  /*05b0*/  LDCU UR52, c[0x0][0x3b0] ;  /* 0x00007600ff3477ac */ /* 0x000ea20008000800 */
[----:B------:R-:W2:Y:S01]  /*05c0*/  LDCU UR51, c[0x0][0x3b0] ;  /* 0x00007600ff3377ac */ /* 0x000ea20008000800 */
[----:B-1----:R-:W-:Y:S01]  /*05d0*/  VIADD R2, R0, 0xffffffe ;  /* 0x0ffffffe00027836 */ /* 0x002fe20000000000 */
[----:B------:R-:W1:Y:S01]  /*05e0*/  LDCU UR69, c[0x0][0x3b0] ;  /* 0x00007600ff4577ac */ /* 0x000e620008000800 */
[----:B------:R-:W-:-:S02]  /*05f0*/  IMAD.MOV R0, RZ, RZ, -R10 ;  /* 0x000000ffff007224 */ /* 0x000fc400078e0a0a */
[----:B------:R2:W1:Y:S01]  /*0600*/  F2I.FTZ.U32.TRUNC.NTZ R3, R2 ;  /* 0x0000000200037305 */ /* 0x000462000021f000 */
[----:B------:R-:W3:Y:S01]  /*0610*/  LDCU UR65, c[0x0][0x3b0] ;  /* 0x00007600ff4177ac */ /* 0x000ee20008000800 */
[----:B------:R-:W3:Y:S01]  /*0620*/  LDCU UR68, c[0x0][0x3b0] ;  /* 0x00007600ff4477ac */ /* 0x000ee20008000800 */
[----:B--2---:R-:W-:Y:S01]  /*0630*/  IMAD.MOV.U32 R2, RZ, RZ, RZ ;  /* 0x000000ffff027224 */ /* 0x004fe200078e00ff */
[----:B------:R-:W2:Y:S01]  /*0640*/  LDCU UR46, c[0x0][0x3b0] ;  /* 0x00007600ff2e77ac */ /* 0x000ea20008000800 */
[----:B------:R-:W2:Y:S01]  /*0650*/  LDCU UR58, c[0x0][0x3b0] ;  /* 0x00007600ff3a77ac */ /* 0x000ea20008000800 */
[--C-:B-1----:R-:W-:Y:S01]  /*0660*/  IMAD.MOV R6, RZ, RZ, -R3.reuse ;  /* 0x000000ffff067224 */ /* 0x102fe200078e0a03 */
[----:B------:R-:W1:Y:S03]  /*0670*/  LDCU UR55, c[0x0][0x3b0] ;  /* 0x00007600ff3777ac */ /* 0x000e660008000800 */
[----:B------:R-:W-:Y:S01]  /*0680*/  IMAD R9, R6, R7, RZ ;  /* 0x0000000706097224 */ /* 0x000fe200078e02ff */
[----:B------:R-:W-:Y:S01]  /*0690*/  MOV R6, R8 ;  /* 0x0000000800067202 */ /* 0x000fe20000000f00 */
[----:B------:R-:W1:Y:S02]  /*06a0*/  LDCU UR40, c[0x0][0x3b0] ;  /* 0x00007600ff2877ac */ /* 0x000e640008000800 */
[----:B------:R-:W-:Y:S01]  /*06b0*/  IMAD.HI.U32 R3, R3, R9, R2 ;  /* 0x0000000903037227 */ /* 0x000fe200078e0002 */
[----:B------:R-:W-:Y:S01]  /*06c0*/  IABS R9, R12 ;  /* 0x0000000c00097213 */ /* 0x000fe20000000000 */
[----:B------:R-:W1:Y:S04]  /*06d0*/  LDCU UR39, c[0x0][0x3b0] ;  /* 0x00007600ff2777ac */ /* 0x000e680008000800 */
[----:B------:R-:W-:Y:S01]  /*06e0*/  IMAD.HI.U32 R3, R3, R6, RZ ;  /* 0x0000000603037227 */ /* 0x000fe200078e00ff */
[----:B------:R-:W1:Y:S03]  /*06f0*/  LDCU UR47, c[0x0][0x3b0] ;  /* 0x00007600ff2f77ac */ /* 0x000e660008000800 */
[----:B------:R-:W-:Y:S01]  /*0700*/  IMAD R0, R3, R0, R6 ;  /* 0x0000000003007224 */ /* 0x000fe200078e0206 */
[----:B------:R-:W1:Y:S04]  /*0710*/  LDCU UR50, c[0x0][0x3b0] ;  /* 0x00007600ff3277ac */ /* 0x000e680008000800 */
[----:B------:R-:W-:Y:S01]  /*0720*/  ISETP.GT.U32.AND P1, PT, R7, R0, PT ;  /* 0x000000000700720c */ /* 0x000fe20003f24070 */
[----:B------:R-:W1:Y:S01]  /*0730*/  LDCU UR48, c[0x0][0x3b0] ;  /* 0x00007600ff3077ac */ /* 0x000e620008000800 */
[----:B------:R-:W1:Y:S01]  /*0740*/  LDCU UR45, c[0x0][0x3b0] ;  /* 0x00007600ff2d77ac */ /* 0x000e620008000800 */
[----:B------:R-:W1:Y:S10]  /*0750*/  LDCU UR38, c[0x0][0x3b0] ;  /* 0x00007600ff2677ac */ /* 0x000e740008000800 */
[----:B------:R-:W-:Y:S01]  /*0760*/  @!P1 IMAD.IADD R0, R0, 0x1, -R7 ;  /* 0x0000000100009824 */ /* 0x000fe200078e0a07 */
[----:B------:R-:W1:Y:S01]  /*0770*/  LDCU UR49, c[0x0][0x3b0] ;  /* 0x00007600ff3177ac */ /* 0x000e620008000800 */
[----:B------:R-:W-:Y:S01]  /*0780*/  @!P1 VIADD R3, R3, 0x1 ;  /* 0x0000000103039836 */ /* 0x000fe20000000000 */
[----:B------:R-:W-:-:S02]  /*0790*/  ISETP.NE.AND P1, PT, R4, RZ, PT ;  /* 0x000000ff0400720c */ /* 0x000fc40003f25270 */
[----:B------:R-:W-:Y:S01]  /*07a0*/  ISETP.GE.U32.AND P0, PT, R0, R7, PT ;  /* 0x000000070000720c */ /* 0x000fe20003f06070 */
[----:B------:R-:W1:Y:S01]  /*07b0*/  LDCU UR44, c[0x0][0x3b0] ;  /* 0x00007600ff2c77ac */ /* 0x000e620008000800 */
[-C--:B------:R-:W-:Y:S01]  /*07c0*/  LOP3.LUT R0, R5, R4.reuse, RZ, 0x3c, !PT ;  /* 0x0000000405007212 */ /* 0x080fe200078e3cff */
[----:B------:R-:W1:Y:S03]  /*07d0*/  LDCU UR42, c[0x0][0x3b0] ;  /* 0x00007600ff2a77ac */ /* 0x000e660008000800 */
[----:B------:R-:W-:Y:S01]  /*07e0*/  ISETP.GE.AND P2, PT, R0, RZ, PT ;  /* 0x000000ff0000720c */ /* 0x000fe20003f46270 */
[----:B------:R-:W-:Y:S01]  /*07f0*/  VIADD R0, R12, 0x7f ;  /* 0x0000007f0c007836 */ /* 0x000fe20000000000 */
[----:B------:R-:W1:Y:S05]  /*0800*/  LDCU UR43, c[0x0][0x3b0] ;  /* 0x00007600ff2b77ac */ /* 0x000e6a0008000800 */
[----:B------:R-:W-:Y:S01]  /*0810*/  @P0 IADD3 R3, PT, PT, R3, 0x1, RZ ;  /* 0x0000000103030810 */ /* 0x000fe20007ffe0ff */
[----:B------:R-:W1:Y:S04]  /*0820*/  LDCU UR41, c[0x0][0x3b0] ;  /* 0x00007600ff2977ac */ /* 0x000e680008000800 */
[----:B------:R-:W-:Y:S01]  /*0830*/  IMAD.MOV.U32 R2, RZ, RZ, R3 ;  /* 0x000000ffff027224 */ /* 0x000fe200078e0003 */
[----:B------:R-:W-:Y:S01]  /*0840*/  SHF.R.S32.HI R3, RZ, 0x1f, R0 ;  /* 0x0000001fff037819 */ /* 0x000fe20000011400 */
[----:B------:R-:W1:Y:S02]  /*0850*/  LDCU UR11, c[0x0][0x3b0] ;  /* 0x00007600ff0b77ac */ /* 0x000e640008000800 */
[----:B------:R-:W-:Y:S01]  /*0860*/  @!P2 IMAD.MOV R2, RZ, RZ, -R2 ;  /* 0x000000ffff02a224 */ /* 0x000fe200078e0a02 */
[----:B------:R-:W-:Y:S01]  /*0870*/  @!P1 LOP3.LUT R2, RZ, R4, RZ, 0x33, !PT ;  /* 0x00000004ff029212 */ /* 0x000fe200078e33ff */
[----:B------:R-:W1:Y:S01]  /*0880*/  LDCU UR37, c[0x0][0x3b0] ;  /* 0x00007600ff2577ac */ /* 0x000e620008000800 */
[----:B------:R-:W-:-:S03]  /*0890*/  LEA.HI R3, R3, R0, RZ, 0x7 ;  /* 0x0000000003037211 */ /* 0x000fc600078f38ff */
[----:B------:R-:W-:Y:S01]  /*08a0*/  IMAD.SHL.U32 R11, R2, 0x8, RZ ;  /* 0x00000008020b7824 */ /* 0x000fe200078e00ff */
[----:B------:R-:W1:Y:S01]  /*08b0*/  LDCU UR36, c[0x0][0x3b0] ;  /* 0x00007600ff2477ac */ /* 0x000e620008000800 */
[----:B------:R-:W-:-:S03]  /*08c0*/  IMAD.MOV R2, RZ, RZ, -R2 ;  /* 0x000000ffff027224 */ /* 0x000fc600078e0a02 */
[----:B------:R-:W-:Y:S01]  /*08d0*/  LEA.HI.SX32 R3, R3, -R11, 0x19 ;  /* 0x8000000b03037211 */ /* 0x000fe200078fcaff */
[----:B------:R-:W-:Y:S01]  /*08e0*/  IMAD R16, R4, R2, R5 ;  /* 0x0000000204107224 */ /* 0x000fe200078e0205 */
[----:B------:R-:W1:Y:S01]  /*08f0*/  LDCU UR35, c[0x0][0x3b0] ;  /* 0x00007600ff2377ac */ /* 0x000e620008000800 */
[----:B------:R-:W-:Y:S01]  /*0900*/  IMAD.MOV.U32 R2, RZ, RZ, RZ ;  /* 0x000000ffff027224 */ /* 0x000fe200078e00ff */
[----:B------:R-:W-:Y:S01]  /*0910*/  VIMNMX R13, PT, PT, R3, 0x8, PT ;  /* 0x00000008030d7848 */ /* 0x000fe20003fe0100 */
[----:B------:R-:W1:Y:S01]  /*0920*/  I2F.RP R4, R251 ;  /* 0x000000fb00047306 */ /* 0x000e620000209400 */
[----:B------:R-:W2:Y:S02]  /*0930*/  LDCU UR34, c[0x0][0x3b0] ;  /* 0x00007600ff2277ac */ /* 0x000ea40008000800 */
[-C--:B------:R-:W-:Y:S02]  /*0940*/  IABS R7, R13.reuse ;  /* 0x0000000d00077213 */ /* 0x080fe40000000000 */
[----:B------:R-:W-:Y:S01]  /*0950*/  IABS R8, R13 ;  /* 0x0000000d00087213 */ /* 0x000fe20000000000 */
[----:B------:R-:W2:Y:S02]  /*0960*/  LDCU UR33, c[0x0][0x3b0] ;  /* 0x00007600ff2177ac */ /* 0x000ea40008000800 */
[----:B------:R-:W2:Y:S01]  /*0970*/  I2F.RP R0, R7 ;  /* 0x0000000700007306 */ /* 0x000ea20000209400 */
[----:B------:R-:W3:Y:S01]  /*0980*/  LDCU UR32, c[0x0][0x3b0] ;  /* 0x00007600ff2077ac */ /* 0x000ee20008000800 */
[----:B------:R-:W3:Y:S06]  /*0990*/  LDCU UR31, c[0x0][0x3b0] ;  /* 0x00007600ff1f77ac */ /* 0x000eec0008000800 */
[----:B-1----:R-:W-:Y:S01]  /*09a0*/  MUFU.RCP R4, R4 ;  /* 0x0000000400047308 */ /* 0x002fe20000001000 */
[----:B------:R-:W1:Y:S01]  /*09b0*/  LDCU UR30, c[0x0][0x3b0] ;  /* 0x00007600ff1e77ac */ /* 0x000e620008000800 */
[----:B------:R-:W1:Y:S06]  /*09c0*/  LDCU UR4, c[0x0][0x3b0] ;  /* 0x00007600ff0477ac */ /* 0x000e6c0008000800 */
[----:B--2---:R-:W2:Y:S01]  /*09d0*/  MUFU.RCP R0, R0 ;  /* 0x0000000000007308 */ /* 0x004ea20000001000 */
[----:B------:R-:W1:Y:S01]  /*09e0*/  LDCU UR76, c[0x0][0x3b0] ;  /* 0x00007600ff4c77ac */ /* 0x000e620008000800 */
[----:B------:R-:W1:Y:S01]  /*09f0*/  LDCU UR7, c[0x0][0x3b0] ;  /* 0x00007600ff0777ac */ /* 0x000e620008000800 */
[----:B------:R-:W1:Y:S01]  /*0a00*/  LDCU UR8, c[0x0][0x3b0] ;  /* 0x00007600ff0877ac */ /* 0x000e620008000800 */
[----:B------:R-:W1:Y:S01]  /*0a10*/  LDCU UR12, c[0x0][0x3b0] ;  /* 0x00007600ff0c77ac */ /* 0x000e620008000800 */
[----:B--2---:R-:W-:Y:S01]  /*0a20*/  IADD3 R3, PT, PT, R0, 0xffffffe, RZ ;  /* 0x0ffffffe00037810 */ /* 0x004fe20007ffe0ff */
[----:B------:R-:W2:Y:S01]  /*0a30*/  LDCU UR13, c[0x0][0x3b0] ;  /* 0x00007600ff0d77ac */ /* 0x000ea20008000800 */
[----:B------:R-:W-:Y:S01]  /*0a40*/  IABS R0, R16 ;  /* 0x0000001000007213 */ /* 0x000fe20000000000 */
[----:B------:R-:W1:Y:S03]  /*0a50*/  LDCU UR14, c[0x0][0x3b0] ;  /* 0x00007600ff0e77ac */ /* 0x000e660008000800 */
[----:B------:R-:W1:Y:S01]  /*0a60*/  F2I.FTZ.U32.TRUNC.NTZ R3, R3 ;  /* 0x0000000300037305 */ /* 0x000e62000021f000 */
[----:B------:R-:W2:Y:S01]  /*0a70*/  LDCU UR15, c[0x0][0x3b0] ;  /* 0x00007600ff0f77ac */ /* 0x000ea20008000800 */
[----:B------:R-:W2:Y:S01]  /*0a80*/  LDCU UR16, c[0x0][0x3b0] ;  /* 0x00007600ff1077ac */ /* 0x000ea20008000800 */
[----:B------:R-:W2:Y:S01]  /*0a90*/  LDCU UR17, c[0x0][0x3b0] ;  /* 0x00007600ff1177ac */ /* 0x000ea20008000800 */
[----:B-1----:R-:W-:Y:S01]  /*0aa0*/  IMAD.MOV R6, RZ, RZ, -R3 ;  /* 0x000000ffff067224 */ /* 0x002fe200078e0a03 */
[----:B------:R-:W1:Y:S03]  /*0ab0*/  LDCU UR18, c[0x0][0x3b0] ;  /* 0x00007600ff1277ac */ /* 0x000e660008000800 */
[----:B------:R-:W-:Y:S01]  /*0ac0*/  IMAD R5, R6, R7, RZ ;  /* 0x0000000706057224 */ /* 0x000fe200078e02ff */
[----:B------:R-:W1:Y:S01]  /*0ad0*/  LDCU UR19, c[0x0][0x3b0] ;  /* 0x00007600ff1377ac */ /* 0x000e620008000800 */
[----:B------:R-:W-:-:S02]  /*0ae0*/  IMAD.MOV.U32 R6, RZ, RZ, R9 ;  /* 0x000000ffff067224 */ /* 0x000fc400078e0009 */
[----:B------:R-:W-:Y:S01]  /*0af0*/  IMAD.HI.U32 R2, R3, R5, R2 ;  /* 0x0000000503027227 */ /* 0x000fe200078e0002 */
[----:B------:R-:W-:Y:S01]  /*0b00*/  MOV R5, R0 ;  /* 0x0000000000057202 */ /* 0x000fe20000000f00 */
[----:B------:R-:W1:Y:S01]  /*0b10*/  I2F.RP R3, R6 ;  /* 0x0000000600037306 */ /* 0x000e620000209400 */
[----:B------:R-:W2:Y:S01]  /*0b20*/  LDCU UR20, c[0x0][0x3b0] ;  /* 0x00007600ff1477ac */ /* 0x000ea20008000800 */
[----:B------:R-:W-:Y:S02]  /*0b30*/  IMAD.MOV R0, RZ, RZ, -R8 ;  /* 0x000000ffff007224 */ /* 0x000fe400078e0a08 */
[----:B------:R-:W-:Y:S01]  /*0b40*/  IMAD.HI.U32 R2, R2, R5, RZ ;  /* 0x0000000502027227 */ /* 0x000fe200078e00ff */
[----:B------:R-:W2:Y:S03]  /*0b50*/  LDCU UR21, c[0x0][0x3b0] ;  /* 0x00007600ff1577ac */ /* 0x000ea60008000800 */
[----:B------:R-:W-:Y:S01]  /*0b60*/  IMAD R0, R2, R0, R5 ;  /* 0x0000000002007224 */ /* 0x000fe200078e0205 */
[----:B------:R-:W2:Y:S01]  /*0b70*/  LDCU UR22, c[0x0][0x3b0] ;  /* 0x00007600ff1677ac */ /* 0x000ea20008000800 */
[----:B------:R-:W-:Y:S01]  /*0b80*/  VIADD R8, R4, 0xffffffe ;  /* 0x0ffffffe04087836 */ /* 0x000fe20000000000 */
[----:B------:R-:W-:Y:S02]  /*0b90*/  BAR.SYNC.DEFER_BLOCKING 0x0 ;  /* 0x0000000000007b1d */ /* 0x000fe40000010000 */
[----:B------:R-:W-:-:S04]  /*0ba0*/  ISETP.GT.U32.AND P1, PT, R7, R0, PT ;  /* 0x000000000700720c */ /* 0x000fc80003f24070 */
[----:B-1----:R-:W1:Y:S01]  /*0bb0*/  MUFU.RCP R3, R3 ;  /* 0x0000000300037308 */ /* 0x002e620000001000 */
[----:B------:R-:W1:Y:S01]  /*0bc0*/  LDCU UR23, c[0x0][0x3b0] ;  /* 0x00007600ff1777ac */ /* 0x000e620008000800 */
[----:B------:R-:W2:Y:S06]  /*0bd0*/  LDCU UR28, c[0x0][0x3b0] ;  /* 0x00007600ff1c77ac */ /* 0x000eac0008000800 */
[----:B------:R1:W2:Y:S01]  /*0be0*/  F2I.FTZ.U32.TRUNC.NTZ R9, R8 ;  /* 0x0000000800097305 */ /* 0x0002a2000021f000 */
[----:B------:R-:W-:Y:S02]  /*0bf0*/  @!P1 IMAD.IADD R0, R0, 0x1, -R7 ;  /* 0x0000000100009824 */ /* 0x000fe400078e0a07 */
[----:B------:R-:W-:Y:S01]  /*0c00*/  @!P1 VIADD R2, R2, 0x1 ;  /* 0x0000000102029836 */ /* 0x000fe20000000000 */
[----:B------:R-:W-:-:S02]  /*0c10*/  ISETP.NE.AND P1, PT, R13, RZ, PT ;  /* 0x000000ff0d00720c */ /* 0x000fc40003f25270 */
[----:B------:R-:W-:Y:S02]  /*0c20*/  ISETP.GE.U32.AND P0, PT, R0, R7, PT ;  /* 0x000000070000720c */ /* 0x000fe40003f06070 */
[----:B------:R-:W-:Y:S01]  /*0c30*/  LOP3.LUT R0, R16, R13, RZ, 0x3c, !PT ;  /* 0x0000000d10007212 */ /* 0x000fe200078e3cff */
[----:B-1----:R-:W-:Y:S02]  /*0c40*/  VIADD R4, R3, 0xffffffe ;  /* 0x0ffffffe03047836 */ /* 0x002fe40000000000 */
[----:B------:R-:W-:Y:S01]  /*0c50*/  HFMA2 R8, -RZ, RZ, 0, 0 ;  /* 0x00000000ff087431 */ /* 0x000fe200000001ff */
[----:B------:R-:W-:Y:S01]  /*0c60*/  ISETP.GE.AND P2, PT, R0, RZ, PT ;  /* 0x000000ff0000720c */ /* 0x000fe20003f46270 */
[----:B------:R1:W3:Y:S01]  /*0c70*/  F2I.FTZ.U32.TRUNC.NTZ R5, R4 ;  /* 0x0000000400057305 */ /* 0x0002e2000021f000 */
[----:B--2---:R-:W-:-:S05]  /*0c80*/  IMAD.MOV R0, RZ, RZ, -R9 ;  /* 0x000000ffff007224 */ /* 0x004fca00078e0a09 */
[----:B------:R-:W-:Y:S01]  /*0c90*/  @P0 IADD3 R2, PT, PT, R2, 0x1, RZ ;  /* 0x0000000102020810 */ /* 0x000fe20007ffe0ff */
[----:B------:R-:W-:Y:S01]  /*0ca0*/  IMAD R7, R0, R251, RZ ;  /* 0x000000fb00077224 */ /* 0x000fe200078e02ff */
[----:B-1----:R-:W-:-:S03]  /*0cb0*/  MOV R4, RZ ;  /* 0x000000ff00047202 */ /* 0x002fc60000000f00 */
[----:B------:R-:W-:-:S04]  /*0cc0*/  IMAD.HI.U32 R7, R9, R7, R8 ;  /* 0x0000000709077227 */ /* 0x000fc800078e0008 */
[----:B------:R-:W-:Y:S01]  /*0cd0*/  @!P2 IMAD.MOV R2, RZ, RZ, -R2 ;  /* 0x000000ffff02a224 */ /* 0x000fe200078e0a02 */
[----:B------:R-:W-:Y:S01]  /*0ce0*/  @!P1 LOP3.LUT R2, RZ, R13, RZ, 0x33, !PT ;  /* 0x0000000dff029212 */ /* 0x000fe200078e33ff */
[----:B---3--:R-:W-:-:S04]  /*0cf0*/  IMAD.MOV R247, RZ, RZ, -R5 ;  /* 0x000000fffff77224 */ /* 0x008fc800078e0a05 */
[----:B------:R-:W-:Y:S02]  /*0d00*/  IMAD.SHL.U32 R3, R2, 0x100, RZ ;  /* 0x0000010002037824 */ /* 0x000fe400078e00ff */
[----:B------:R-:W-:Y:S02]  /*0d10*/  IMAD.MOV R242, RZ, RZ, -R2 ;  /* 0x000000fffff27224 */ /* 0x000fe400078e0a02 */
[C---:B------:R-:W-:Y:S01]  /*0d20*/  VIADD R14, R3.reuse, 0xff ;  /* 0x000000ff030e7836 */ /* 0x040fe20000000000 */
[----:B------:R-:W-:Y:S01]  /*0d30*/  IABS R10, R3 ;  /* 0x00000003000a7213 */ /* 0x000fe20000000000 */
[C---:B------:R-:W-:Y:S01]  /*0d40*/  VIADD R12, R3.reuse, 0x1 ;  /* 0x00000001030c7836 */ /* 0x040fe20000000000 */
[----:B------:R-:W-:Y:S01]  /*0d50*/  IADD3 R21, PT, PT, R3, 0x11, RZ ;  /* 0x0000001103157810 */ /* 0x000fe20007ffe0ff */
[----:B------:R-:W-:Y:S01]  /*0d60*/  IMAD R247, R247, R6, RZ ;  /* 0x00000006f7f77224 */ /* 0x000fe200078e02ff */
[----:B------:R1:W-:Y:S01]  /*0d70*/  STL [R1+0xe74], R14 ;  /* 0x000e740e01007387 */ /* 0x0003e20000100800 */
[----:B------:R-:W-:-:S03]  /*0d80*/  IMAD.HI.U32 R0, R7, R10, RZ ;  /* 0x0000000a07007227 */ /* 0x000fc600078e00ff */
[----:B------:R2:W-:Y:S01]  /*0d90*/  STL [R1+0xe84], R12 ;  /* 0x000e840c01007387 */ /* 0x0005e20000100800 */
[----:B------:R-:W-:Y:S02]  /*0da0*/  IMAD.MOV R0, RZ, RZ, -R0 ;  /* 0x000000ffff007224 */ /* 0x000fe400078e0a00 */
[----:B------:R-:W-:Y:S01]  /*0db0*/  IMAD.HI.U32 R247, R5, R247, R4 ;  /* 0x000000f705f77227 */ /* 0x000fe200078e0004 */
[----:B-1----:R-:W-:-:S03]  /*0dc0*/  IABS R14, R14 ;  /* 0x0000000e000e7213 */ /* 0x002fc60000000000 */
[----:B------:R-:W-:Y:S01]  /*0dd0*/  IMAD R4, R251, R0, R10 ;  /* 0x00000000fb047224 */ /* 0x000fe200078e020a */
[C---:B------:R-:W-:Y:S01]  /*0de0*/  IADD3 R10, PT, PT, R3.reuse, 0x2, RZ ;  /* 0x00000002030a7810 */ /* 0x040fe20007ffe0ff */
[----:B------:R-:W-:Y:S01]  /*0df0*/  VIADD R9, R3, 0x3 ;  /* 0x0000000303097836 */ /* 0x000fe20000000000 */
[----:B--2---:R-:W-:Y:S01]  /*0e00*/  IABS R12, R12 ;  /* 0x0000000c000c7213 */ /* 0x004fe20000000000 */
[C---:B------:R-:W-:Y:S01]  /*0e10*/  IMAD.HI.U32 R8, R7.reuse, R14, RZ ;  /* 0x0000000e07087227 */ /* 0x040fe200078e00ff */
[----:B------:R1:W-:Y:S03]  /*0e20*/  STL [R1+0x2c], R4 ;  /* 0x00002c0401007387 */ /* 0x0003e60000100800 */
[----:B------:R-:W-:-:S04]  /*0e30*/  IMAD.HI.U32 R2, R7, R12, RZ ;  /* 0x0000000c07027227 */ /* 0x000fc800078e00ff */
[----:B------:R-:W-:Y:S02]  /*0e40*/  IMAD.MOV R2, RZ, RZ, -R2 ;  /* 0x000000ffff027224 */ /* 0x000fe400078e0a02 */
[----:B------:R-:W-:Y:S02]  /*0e50*/  IMAD.MOV R8, RZ, RZ, -R8 ;  /* 0x000000ffff087224 */ /* 0x000fe400078e0a08 */
[C---:B------:R-:W-:Y:S01]  /*0e60*/  IMAD R0, R251.reuse, R2, R12 ;  /* 0x00000002fb007224 */ /* 0x040fe200078e020c */
[----:B------:R-:W-:Y:S01]  /*0e70*/  IABS R12, R9 ;  /* 0x00000009000c7213 */ /* 0x000fe20000000000 */
[----:B------:R-:W-:Y:S02]  /*0e80*/  IMAD R5, R251, R8, R14 ;  /* 0x00000008fb057224 */ /* 0x000fe400078e020e */
[C---:B------:R-:W-:Y:S01]  /*0e90*/  VIADD R8, R3.reuse, 0x4 ;  /* 0x0000000403087836 */ /* 0x040fe20000000000 */
[----:B------:R2:W-:Y:S01]  /*0ea0*/  STL [R1+0x28], R0 ;  /* 0x0000280001007387 */ /* 0x0005e20000100800 */
[----:B-1----:R-:W-:-:S02]  /*0eb0*/  VIADD R4, R3, 0x5 ;  /* 0x0000000503047836 */ /* 0x002fc40000000000 */
[----:B------:R-:W-:Y:S01]  /*0ec0*/  IMAD R242, R13, R242, R16 ;  /* 0x000000f20df27224 */ /* 0x000fe200078e0210 */
[----:B------:R1:W-:Y:S01]  /*0ed0*/  STL [R1+0xe80], R10 ;  /* 0x000e800a01007387 */ /* 0x0003e20000100800 */
[----:B------:R-:W-:Y:S01]  /*0ee0*/  IABS R14, R8 ;  /* 0x00000008000e7213 */ /* 0x000fe20000000000 */
[----:B------:R-:W-:Y:S01]  /*0ef0*/  IMAD.HI.U32 R2, R7, R12, RZ ;  /* 0x0000000c07027227 */ /* 0x000fe200078e00ff */
[----:B------:R-:W-:Y:S01]  /*0f00*/  IABS R16, R4 ;  /* 0x0000000400107213 */ /* 0x000fe20000000000 */
[----:B------:R-:W-:Y:S02]  /*0f10*/  STL [R1+0xe7c], R9 ;  /* 0x000e7c0901007387 */ /* 0x000fe40000100800 */
[----:B--2---:R-:W-:Y:S02]  /*0f20*/  VIADD R0, R3, 0x6 ;  /* 0x0000000603007836 */ /* 0x004fe40000000000 */
[----:B------:R2:W-:Y:S01]  /*0f30*/  STL [R1+0xe78], R8 ;  /* 0x000e780801007387 */ /* 0x0005e20000100800 */
[----:B------:R-:W-:Y:S01]  /*0f40*/  IMAD.MOV R2, RZ, RZ, -R2 ;  /* 0x000000ffff027224 */ /* 0x000fe200078e0a02 */
[----:B-1----:R-:W-:Y:S01]  /*0f50*/  IABS R10, R10 ;  /* 0x0000000a000a7213 */ /* 0x002fe20000000000 */
[----:B------:R-:W-:Y:S01]  /*0f60*/  IMAD.IADD R242, R11, 0x1, R242 ;  /* 0x000000010bf27824 */ /* 0x000fe200078e02f2 */
[----:B------:R1:W-:Y:S01]  /*0f70*/  STL [R1+0xe8c], R4 ;  /* 0x000e8c0401007387 */ /* 0x0003e20000100800 */
[----:B------:R-:W-:Y:S01]  /*0f80*/  IABS R18, R0 ;  /* 0x0000000000127213 */ /* 0x000fe20000000000 */
[----:B------:R-:W-:-:S02]  /*0f90*/  VIADD R20, R3, 0x12 ;  /* 0x0000001203147836 */ /* 0x000fc40000000000 */
[----:B------:R3:W-:Y:S01]  /*0fa0*/  STL [R1+0xea8], R0 ;  /* 0x000ea80001007387 */ /* 0x0007e20000100800 */
[----:B------:R-:W-:Y:S02]  /*0fb0*/  VIADD R19, R3, 0x13 ;  /* 0x0000001303137836 */ /* 0x000fe40000000000 */
[----:B--2---:R-:W-:-:S04]  /*0fc0*/  IMAD.HI.U32 R8, R7, R16, RZ ;  /* 0x0000001007087227 */ /* 0x004fc800078e00ff */
[----:B-1----:R-:W-:-:S04]  /*0fd0*/  IMAD.HI.U32 R4, R7, R14, RZ ;  /* 0x0000000e07047227 */ /* 0x002fc800078e00ff */
[----:B---3--:R-:W-:-:S04]  /*0fe0*/  IMAD.HI.U32 R0, R7, R10, RZ ;  /* 0x0000000a07007227 */ /* 0x008fc800078e00ff */
[----:B------:R-:W-:Y:S01]  /*0ff0*/  IMAD.HI.U32 R9, R7, R18, RZ ;  /* 0x0000001207097227 */ /* 0x000fe200078e00ff */
[----:B------:R-:W-:-:S03]  /*1000*/  IADD3 R0, PT, PT, -R0, RZ, RZ ;  /* 0x000000ff00007210 */ /* 0x000fc60007ffe1ff */
[----:B------:R-:W-:Y:S02]  /*1010*/  IMAD.MOV R4, RZ, RZ, -R4 ;  /* 0x000000ffff047224 */ /* 0x000fe400078e0a04 */
[C---:B------:R-:W-:Y:S02]  /*1020*/  IMAD R10, R251.reuse, R0, R10 ;  /* 0x00000000fb0a7224 */ /* 0x040fe400078e020a */
[C---:B------:R-:W-:Y:S02]  /*1030*/  IMAD R0, R251.reuse, R2, R12 ;  /* 0x00000002fb007224 */ /* 0x040fe400078e020c */
[----:B------:R-:W-:Y:S01]  /*1040*/  IMAD.MOV R8, RZ, RZ, -R8 ;  /* 0x000000ffff087224 */ /* 0x000fe200078e0a08 */
[----:B------:R1:W-:Y:S01]  /*1050*/  STL [R1+0x24], R10 ;  /* 0x0000240a01007387 */ /* 0x0003e20000100800 */
[----:B------:R-:W-:Y:S02]  /*1060*/  IMAD.MOV R9, RZ, RZ, -R9 ;  /* 0x000000ffff097224 */ /* 0x000fe400078e0a09 */
[C---:B------:R-:W-:Y:S01]  /*1070*/  IMAD R4, R251.reuse, R4, R14 ;  /* 0x00000004fb047224 */ /* 0x040fe200078e020e */
[----:B------:R2:W-:Y:S01]  /*1080*/  STL [R1+0x20], R0 ;  /* 0x0000200001007387 */ /* 0x0005e20000100800 */
[----:B------:R-:W-:-:S02]  /*1090*/  IMAD R2, R251, R8, R16 ;  /* 0x00000008fb027224 */ /* 0x000fc400078e0210 */
[C---:B------:R-:W-:Y:S01]  /*10a0*/  VIADD R8, R3.reuse, 0x8 ;  /* 0x0000000803087836 */ /* 0x040fe20000000000 */
[----:B------:R3:W-:Y:S01]  /*10b0*/  STL [R1+0x1c], R4 ;  /* 0x00001c0401007387 */ /* 0x0007e20000100800 */
[C---:B------:R-:W-:Y:S01]  /*10c0*/  VIADD R15, R3.reuse, 0x15 ;  /* 0x00000015030f7836 */ /* 0x040fe20000000000 */
[C---:B-1----:R-:W-:Y:S01]  /*10d0*/  IADD3 R10, PT, PT, R3.reuse, 0x7, RZ ;  /* 0x00000007030a7810 */ /* 0x042fe20007ffe0ff */
[----:B------:R-:W-:Y:S01]  /*10e0*/  VIADD R17, R3, 0x14 ;  /* 0x0000001403117836 */ /* 0x000fe20000000000 */
[----:B------:R1:W-:Y:S01]  /*10f0*/  STL [R1+0x18], R2 ;  /* 0x0000180201007387 */ /* 0x0003e20000100800 */
[----:B------:R-:W-:Y:S01]  /*1100*/  IABS R12, R8 ;  /* 0x00000008000c7213 */ /* 0x000fe20000000000 */
[----:B--2---:R-:W-:Y:S01]  /*1110*/  IMAD R0, R251, R9, R18 ;  /* 0x00000009fb007224 */ /* 0x004fe200078e0212 */
[----:B------:R-:W-:Y:S02]  /*1120*/  IABS R24, R15 ;  /* 0x0000000f00187213 */ /* 0x000fe40000000000 */
[----:B------:R-:W-:Y:S01]  /*1130*/  IABS R22, R17 ;  /* 0x0000001100167213 */ /* 0x000fe20000000000 */
[C---:B---3--:R-:W-:Y:S01]  /*1140*/  VIADD R4, R3.reuse, 0x9 ;  /* 0x0000000903047836 */ /* 0x048fe20000000000 */
[----:B------:R2:W-:Y:S01]  /*1150*/  STL [R1+0x14], R0 ;  /* 0x0000140001007387 */ /* 0x0005e20000100800 */
[----:B-1----:R-:W-:-:S03]  /*1160*/  VIADD R2, R3, 0xa ;  /* 0x0000000a03027836 */ /* 0x002fc60000000000 */
[----:B------:R1:W-:Y:S01]  /*1170*/  STL [R1+0xeac], R10 ;  /* 0x000eac0a01007387 */ /* 0x0003e20000100800 */
[----:B------:R-:W-:-:S03]  /*1180*/  IABS R14, R4 ;  /* 0x00000004000e7213 */ /* 0x000fc60000000000 */
[----:B------:R3:W-:Y:S01]  /*1190*/  STL [R1+0xebc], R8 ;  /* 0x000ebc0801007387 */ /* 0x0007e20000100800 */
[----:B------:R-:W-:Y:S01]  /*11a0*/  IABS R16, R2 ;  /* 0x0000000200107213 */ /* 0x000fe20000000000 */
[----:B--2---:R-:W-:Y:S02]  /*11b0*/  VIADD R0, R3, 0xb ;  /* 0x0000000b03007836 */ /* 0x004fe40000000000 */
[----:B------:R2:W-:Y:S01]  /*11c0*/  STL [R1+0xec0], R4 ;  /* 0x000ec00401007387 */ /* 0x0005e20000100800 */
[----:B-1----:R-:W-:-:S03]  /*11d0*/  IABS R10, R10 ;  /* 0x0000000a000a7213 */ /* 0x002fc60000000000 */
[----:B------:R1:W-:Y:S01]  /*11e0*/  STL [R1+0xed4], R2 ;  /* 0x000ed40201007387 */ /* 0x0003e20000100800 */
[----:B------:R-:W-:Y:S01]  /*11f0*/  IABS R18, R0 ;  /* 0x0000000000127213 */ /* 0x000fe20000000000 */
[C---:B---3--:R-:W-:Y:S02]  /*1200*/  IMAD.HI.U32 R8, R7.reuse, R16, RZ ;  /* 0x0000001007087227 */ /* 0x048fe400078e00ff */
[----:B------:R3:W-:Y:S02]  /*1210*/  STL [R1+0xee8], R0 ;  /* 0x000ee80001007387 */ /* 0x0007e40000100800 */
[----:B--2---:R-:W-:-:S04]  /*1220*/  IMAD.HI.U32 R4, R7, R14, RZ ;  /* 0x0000000e07047227 */ /* 0x004fc800078e00ff */
[----:B-1----:R-:W-:-:S04]  /*1230*/  IMAD.HI.U32 R2, R7, R12, RZ ;  /* 0x0000000c07027227 */ /* 0x002fc800078e00ff */
[----:B---3--:R-:W-:-:S04]  /*1240*/  IMAD.HI.U32 R0, R7, R10, RZ ;  /* 0x0000000a07007227 */ /* 0x008fc800078e00ff */
[----:B------:R-:W-:Y:S01]  /*1250*/  IMAD.MOV R2, RZ, RZ, -R2 ;  /* 0x000000ffff027224 */ /* 0x000fe200078e0a02 */
[----:B------:R-:W-:Y:S01]  /*1260*/  IADD3 R0, PT, PT, -R0, RZ, RZ ;  /* 0x000000ff00007210 */ /* 0x000fe20007ffe1ff */
[----:B------:R-:W-:-:S04]  /*1270*/  IMAD.HI.U32 R9, R7, R18, RZ ;  /* 0x0000001207097227 */ /* 0x000fc800078e00ff */
[C---:B------:R-:W-:Y:S02]  /*1280*/  IMAD R10, R251.reuse, R0, R10 ;  /* 0x00000000fb0a7224 */ /* 0x040fe400078e020a */
[----:B------:R-:W-:Y:S02]  /*1290*/  IMAD.MOV R4, RZ, RZ, -R4 ;  /* 0x000000ffff047224 */ /* 0x000fe400078e0a04 */
[C---:B------:R-:W-:Y:S01]  /*12a0*/  IMAD R0, R251.reuse, R2, R12 ;  /* 0x00000002fb007224 */ /* 0x040fe200078e020c */
[----:B------:R1:W-:Y:S01]  /*12b0*/  STL [R1+0x10], R10 ;  /* 0x0000100a01007387 */ /* 0x0003e20000100800 */
[----:B------:R-:W-:Y:S02]  /*12c0*/  IMAD.MOV R8, RZ, RZ, -R8 ;  /* 0x000000ffff087224 */ /* 0x000fe400078e0a08 */
[----:B------:R-:W-:Y:S01]  /*12d0*/  IMAD.MOV R9, RZ, RZ, -R9 ;  /* 0x000000ffff097224 */ /* 0x000fe200078e0a09 */
[----:B------:R2:W-:Y:S01]  /*12e0*/  STL [R1+0xc], R0 ;  /* 0x00000c0001007387 */ /* 0x0005e20000100800 */
[----:B------:R-:W-:-:S02]  /*12f0*/  IMAD R4, R251, R4, R14 ;  /* 0x00000004fb047224 */ /* 0x000fc400078e020e */
[----:B------:R-:W-:Y:S02]  /*1300*/  IMAD R2, R251, R8, R16 ;  /* 0x00000008fb027224 */ /* 0x000fe400078e0210 */
[C---:B------:R-:W-:Y:S01]  /*1310*/  VIADD R8, R3.reuse, 0xd ;  /* 0x0000000d03087836 */ /* 0x040fe20000000000 */
[----:B-1----:R-:W-:Y:S01]  /*1320*/  IADD3 R10, PT, PT, R3, 0xc, RZ ;  /* 0x0000000c030a7810 */ /* 0x002fe20007ffe0ff */
[----:B------:R1:W-:Y:S01]  /*1330*/  STL [R1+0x8], R4 ;  /* 0x0000080401007387 */ /* 0x0003e20000100800 */
[----:B--2---:R-:W-:-:S03]  /*1340*/  IMAD R0, R251, R9, R18 ;  /* 0x00000009fb007224 */ /* 0x004fc600078e0212 */
[----:B------:R2:W-:Y:S01]  /*1350*/  STL [R1+0x4], R2 ;  /* 0x0000040201007387 */ /* 0x0005e20000100800 */
[----:B------:R-:W-:-:S03]  /*1360*/  IABS R12, R8 ;  /* 0x00000008000c7213 */ /* 0x000fc60000000000 */
[----:B------:R3:W-:Y:S01]  /*1370*/  STL [R1], R0 ;  /* 0x0000000001007387 */ /* 0x0007e20000100800 */
[----:B-1----:R-:W-:-:S03]  /*1380*/  VIADD R4, R3, 0xe ;  /* 0x0000000e03047836 */ /* 0x002fc60000000000 */
[----:B------:R1:W-:Y:S01]  /*1390*/  STL [R1+0xeec], R10 ;  /* 0x000eec0a01007387 */ /* 0x0003e20000100800 */
[C---:B--2---:R-:W-:Y:S01]  /*13a0*/  VIADD R2, R3.reuse, 0xf ;  /* 0x0000000f03027836 */ /* 0x044fe20000000000 */
[----:B------:R-:W-:Y:S02]  /*13b0*/  IABS R14, R4 ;  /* 0x00000004000e7213 */ /* 0x000fe40000000000 */
[----:B------:R2:W-:Y:S01]  /*13c0*/  STL [R1+0xf04], R8 ;  /* 0x000f040801007387 */ /* 0x0005e20000100800 */
[----:B---3--:R-:W-:Y:S01]  /*13d0*/  VIADD R0, R3, 0x10 ;  /* 0x0000001003007836 */ /* 0x008fe20000000000 */
[----:B------:R-:W-:Y:S02]  /*13e0*/  IABS R16, R2 ;  /* 0x0000000200107213 */ /* 0x000fe40000000000 */
[----:B------:R3:W-:Y:S01]  /*13f0*/  STL [R1+0xf08], R4 ;  /* 0x000f080401007387 */ /* 0x0007e20000100800 */
[----:B-1----:R-:W-:-:S03]  /*1400*/  IABS R10, R10 ;  /* 0x0000000a000a7213 */ /* 0x002fc60000000000 */
[----:B------:R1:W-:Y:S01]  /*1410*/  STL [R1+0xf0c], R2 ;  /* 0x000f0c0201007387 */ /* 0x0003e20000100800 */
[----:B------:R-:W-:Y:S01]  /*1420*/  IABS R18, R0 ;  /* 0x0000000000127213 */ /* 0x000fe20000000000 */
[C---:B--2---:R-:W-:Y:S02]  /*1430*/  IMAD.HI.U32 R8, R7.reuse, R16, RZ ;  /* 0x0000001007087227 */ /* 0x044fe400078e00ff */
[----:B------:R2:W-:Y:S02]  /*1440*/  STL [R1+0xf24], R0 ;  /* 0x000f240001007387 */ /* 0x0005e40000100800 */
[----:B---3--:R-:W-:-:S04]  /*1450*/  IMAD.HI.U32 R4, R7, R14, RZ ;  /* 0x0000000e07047227 */ /* 0x008fc800078e00ff */
[----:B-1----:R-:W-:-:S04]  /*1460*/  IMAD.HI.U32 R2, R7, R12, RZ ;  /* 0x0000000c07027227 */ /* 0x002fc800078e00ff */
[----:B--2---:R-:W-:-:S04]  /*1470*/  IMAD.HI.U32 R0, R7, R10, RZ ;  /* 0x0000000a07007227 */ /* 0x004fc800078e00ff */
[----:B------:R-:W-:Y:S01]  /*1480*/  IMAD.HI.U32 R9, R7, R18, RZ ;  /* 0x0000001207097227 */ /* 0x000fe200078e00ff */
[----:B------:R-:W-:-:S03]  /*1490*/  IADD3 R0, PT, PT, -R0, RZ, RZ ;  /* 0x000000ff00007210 */ /* 0x000fc60007ffe1ff */
[----:B------:R-:W-:Y:S02]  /*14a0*/  IMAD.MOV R2, RZ, RZ, -R2 ;  /* 0x000000ffff027224 */ /* 0x000fe400078e0a02 */
[----:B------:R-:W-:Y:S02]  /*14b0*/  IMAD.MOV R4, RZ, RZ, -R4 ;  /* 0x000000ffff047224 */ /* 0x000fe400078e0a04 */
[----:B------:R-:W-:Y:S02]  /*14c0*/  IMAD.MOV R11, RZ, RZ, -R8 ;  /* 0x000000ffff0b7224 */ /* 0x000fe400078e0a08 */
[----:B------:R-:W-:Y:S02]  /*14d0*/  IMAD.MOV R13, RZ, RZ, -R9 ;  /* 0x000000ffff0d7224 */ /* 0x000fe400078e0a09 */
[C---:B------:R-:W-:Y:S02]  /*14e0*/  IMAD R0, R251.reuse, R0, R10 ;  /* 0x00000000fb007224 */ /* 0x040fe400078e020a */
[----:B------:R-:W-:-:S02]  /*14f0*/  IMAD R2, R251, R2, R12 ;  /* 0x00000002fb027224 */ /* 0x000fc400078e020c */
[C---:B------:R-:W-:Y:S01]  /*1500*/  IMAD R8, R251.reuse, R4, R14 ;  /* 0x00000004fb087224 */ /* 0x040fe200078e020e */
[----:B------:R-:W-:Y:S01]  /*1510*/  STL [R1+0x12f0], R0 ;  /* 0x0012f00001007387 */ /* 0x000fe20000100800 */
[C---:B------:R-:W-:Y:S01]  /*1520*/  IMAD R9, R251.reuse, R11, R16 ;  /* 0x0000000bfb097224 */ /* 0x040fe200078e0210 */
[----:B------:R-:W-:Y:S01]  /*1530*/  IABS R16, R21 ;  /* 0x0000001500107213 */ /* 0x000fe20000000000 */
[----:B------:R-:W-:Y:S01]  /*1540*/  IMAD R10, R251, R13, R18 ;  /* 0x0000000dfb0a7224 */ /* 0x000fe200078e0212 */
[----:B------:R1:W-:Y:S01]  /*1550*/  STL [R1+0x12ec], R2 ;  /* 0x0012ec0201007387 */ /* 0x0003e20000100800 */
[----:B------:R-:W-:Y:S01]  /*1560*/  IABS R18, R20 ;  /* 0x0000001400127213 */ /* 0x000fe20000000000 */
[C---:B------:R-:W-:Y:S02]  /*1570*/  IMAD.HI.U32 R14, R7.reuse, R24, RZ ;  /* 0x00000018070e7227 */ /* 0x040fe400078e00ff */
[----:B------:R-:W-:Y:S02]  /*1580*/  STL [R1+0x12e8], R8 ;  /* 0x0012e80801007387 */ /* 0x000fe40000100800 */
[----:B------:R-:W-:-:S02]  /*1590*/  IMAD.HI.U32 R4, R7, R16, RZ ;  /* 0x0000001007047227 */ /* 0x000fc400078e00ff */
[----:B------:R2:W-:Y:S02]  /*15a0*/  STL [R1+0x12f4], R9 ;  /* 0x0012f40901007387 */ /* 0x0005e40000100800 */
[C---:B------:R-:W-:Y:S01]  /*15b0*/  IMAD.HI.U32 R11, R7.reuse, R18, RZ ;  /* 0x00000012070b7227 */ /* 0x040fe200078e00ff */
[----:B------:R-:W-:Y:S01]  /*15c0*/  IADD3 R4, PT, PT, -R4, RZ, RZ ;  /* 0x000000ff04047210 */ /* 0x000fe20007ffe1ff */
[----:B------:R3:W-:Y:S02]  /*15d0*/  STL [R1+0x12f8], R10 ;  /* 0x0012f80a01007387 */ /* 0x0007e40000100800 */
[----:B------:R-:W-:Y:S02]  /*15e0*/  IMAD.HI.U32 R13, R7, R22, RZ ;  /* 0x00000016070d7227 */ /* 0x000fe400078e00ff */
[----:B------:R4:W-:Y:S02]  /*15f0*/  STL [R1+0xf28], R21 ;  /* 0x000f281501007387 */ /* 0x0009e40000100800 */
[----:B-1----:R-:W-:-:S02]  /*1600*/  VIADD R2, R3, 0x19 ;  /* 0x0000001903027836 */ /* 0x002fc40000000000 */
[----:B------:R1:W-:Y:S01]  /*1610*/  STL [R1+0xf2c], R20 ;  /* 0x000f2c1401007387 */ /* 0x0003e20000100800 */
[C---:B--2---:R-:W-:Y:S01]  /*1620*/  VIADD R9, R3.reuse, 0x17 ;  /* 0x0000001703097836 */ /* 0x044fe20000000000 */
[C---:B---3--:R-:W-:Y:S01]  /*1630*/  IADD3 R10, PT, PT, R3.reuse, 0x16, RZ ;  /* 0x00000016030a7810 */ /* 0x048fe20007ffe0ff */
[C---:B------:R-:W-:Y:S01]  /*1640*/  VIADD R0, R3.reuse, 0x1a ;  /* 0x0000001a03007836 */ /* 0x040fe20000000000 */
[----:B------:R2:W-:Y:S01]  /*1650*/  STL [R1+0x1050], R19 ;  /* 0x0010501301007387 */ /* 0x0005e20000100800 */
[----:B------:R-:W-:Y:S01]  /*1660*/  VIADD R8, R3, 0x18 ;  /* 0x0000001803087836 */ /* 0x000fe20000000000 */
[----:B------:R-:W-:Y:S01]  /*1670*/  IABS R26, R2 ;  /* 0x00000002001a7213 */ /* 0x000fe20000000000 */
[----:B----4-:R-:W-:Y:S01]  /*1680*/  IMAD.MOV R21, RZ, RZ, -R14 ;  /* 0x000000ffff157224 */ /* 0x010fe200078e0a0e */
[----:B------:R3:W-:Y:S01]  /*1690*/  STL [R1+0x1048], R17 ;  /* 0x0010481101007387 */ /* 0x0007e20000100800 */
[----:B------:R-:W-:Y:S02]  /*16a0*/  IABS R28, R0 ;  /* 0x00000000001c7213 */ /* 0x000fe40000000000 */
[----:B-1----:R-:W-:Y:S01]  /*16b0*/  IABS R20, R19 ;  /* 0x0000001300147213 */ /* 0x002fe20000000000 */
[----:B------:R1:W-:Y:S01]  /*16c0*/  STL [R1+0x1044], R15 ;  /* 0x0010440f01007387 */ /* 0x0003e20000100800 */
[----:B--2---:R-:W-:-:S03]  /*16d0*/  IMAD.MOV R19, RZ, RZ, -R13 ;  /* 0x000000ffff137224 */ /* 0x004fc600078e0a0d */
[----:B------:R-:W-:-:S04]  /*16e0*/  IMAD.HI.U32 R12, R7, R20, RZ ;  /* 0x00000014070c7227 */ /* 0x000fc800078e00ff */
[----:B---3--:R-:W-:Y:S02]  /*16f0*/  IMAD.MOV R17, RZ, RZ, -R12 ;  /* 0x000000ffff117224 */ /* 0x008fe400078e0a0c */
[----:B-1----:R-:W-:Y:S02]  /*1700*/  IMAD.MOV R15, RZ, RZ, -R11 ;  /* 0x000000ffff0f7224 */ /* 0x002fe400078e0a0b */
[C---:B------:R-:W-:Y:S02]  /*1710*/  IMAD R11, R251.reuse, R4, R16 ;  /* 0x00000004fb0b7224 */ /* 0x040fe400078e0210 */
[C---:B------:R-:W-:Y:S02]  /*1720*/  IMAD R12, R251.reuse, R15, R18 ;  /* 0x0000000ffb0c7224 */ /* 0x040fe400078e0212 */
[C---:B------:R-:W-:Y:S01]  /*1730*/  IMAD R13, R251.reuse, R17, R20 ;  /* 0x00000011fb0d7224 */ /* 0x040fe200078e0214 */
[----:B------:R-:W-:Y:S01]  /*1740*/  STL [R1+0x12fc], R11 ;  /* 0x0012fc0b01007387 */ /* 0x000fe20000100800 */
[C---:B------:R-:W-:Y:S01]  /*1750*/  IMAD R15, R251.reuse, R21, R24 ;  /* 0x00000015fb0f7224 */ /* 0x040fe200078e0218 */
[----:B------:R-:W-:Y:S01]  /*1760*/  IABS R20, R10 ;  /* 0x0000000a00147213 */ /* 0x000fe20000000000 */
[----:B------:R-:W-:Y:S01]  /*1770*/  IMAD R14, R251, R19, R22 ;  /* 0x00000013fb0e7224 */ /* 0x000fe200078e0216 */
[----:B------:R-:W-:Y:S01]  /*1780*/  STL [R1+0x1300], R12 ;  /* 0x0013000c01007387 */ /* 0x000fe20000100800 */
[----:B------:R-:W-:Y:S01]  /*1790*/  IABS R22, R9 ;  /* 0x0000000900167213 */ /* 0x000fe20000000000 */
[C---:B------:R-:W-:Y:S01]  /*17a0*/  IMAD.HI.U32 R18, R7.reuse, R26, RZ ;  /* 0x0000001a07127227 */ /* 0x040fe200078e00ff */
[----:B------:R-:W-:Y:S01]  /*17b0*/  IABS R24, R8 ;  /* 0x0000000800187213 */ /* 0x000fe20000000000 */
[----:B------:R-:W-:Y:S02]  /*17c0*/  STL [R1+0x1304], R13 ;  /* 0x0013040d01007387 */ /* 0x000fe40000100800 */
[----:B------:R-:W-:-:S02]  /*17d0*/  IMAD.HI.U32 R4, R7, R20, RZ ;  /* 0x0000001407047227 */ /* 0x000fc400078e00ff */
[----:B------:R-:W-:Y:S02]  /*17e0*/  STL [R1+0x12e4], R15 ;  /* 0x0012e40f01007387 */ /* 0x000fe40000100800 */
[C---:B------:R-:W-:Y:S01]  /*17f0*/  IMAD.HI.U32 R16, R7.reuse, R22, RZ ;  /* 0x0000001607107227 */ /* 0x040fe200078e00ff */
[----:B------:R-:W-:Y:S01]  /*1800*/  IADD3 R4, PT, PT, -R4, RZ, RZ ;  /* 0x000000ff04047210 */ /* 0x000fe20007ffe1ff */
[----:B------:R1:W-:Y:S02]  /*1810*/  STL [R1+0x1040], R10 ;  /* 0x0010400a01007387 */ /* 0x0003e40000100800 */
[----:B------:R-:W-:Y:S02]  /*1820*/  IMAD.HI.U32 R19, R7, R28, RZ ;  /* 0x0000001c07137227 */ /* 0x000fe400078e00ff */
[----:B------:R2:W-:Y:S02]  /*1830*/  STL [R1+0x103c], R9 ;  /* 0x00103c0901007387 */ /* 0x0005e40000100800 */
[----:B------:R-:W-:-:S02]  /*1840*/  IMAD.MOV R25, RZ, RZ, -R18 ;  /* 0x000000ffff197224 */ /* 0x000fc400078e0a12 */
[----:B------:R3:W-:Y:S01]  /*1850*/  STL [R1+0x1038], R8 ;  /* 0x0010380801007387 */ /* 0x0007e20000100800 */
[----:B------:R-:W-:Y:S01]  /*1860*/  IMAD.HI.U32 R17, R7, R24, RZ ;  /* 0x0000001807117227 */ /* 0x000fe200078e00ff */
[C---:B-1----:R-:W-:Y:S02]  /*1870*/  IADD3 R10, PT, PT, R3.reuse, 0x1b, RZ ;  /* 0x0000001b030a7810 */ /* 0x042fe40007ffe0ff */
[----:B------:R1:W-:Y:S01]  /*1880*/  STL [R1+0x1024], R2 ;  /* 0x0010240201007387 */ /* 0x0003e20000100800 */
[----:B------:R-:W-:Y:S02]  /*1890*/  IMAD.MOV R21, RZ, RZ, -R16 ;  /* 0x000000ffff157224 */ /* 0x000fe400078e0a10 */
[----:B------:R-:W-:Y:S01]  /*18a0*/  IMAD.MOV R27, RZ, RZ, -R19 ;  /* 0x000000ffff1b7224 */ /* 0x000fe200078e0a13 */
[----:B------:R4:W-:Y:S01]  /*18b0*/  STL [R1+0x1020], R0 ;  /* 0x0010200001007387 */ /* 0x0009e20000100800 */
[C---:B--2---:R-:W-:Y:S02]  /*18c0*/  VIADD R9, R3.reuse, 0x1c ;  /* 0x0000001c03097836 */ /* 0x044fe40000000000 */
[----:B---3--:R-:W-:Y:S01]  /*18d0*/  VIADD R8, R3, 0x1d ;  /* 0x0000001d03087836 */ /* 0x008fe20000000000 */
[----:B------:R2:W-:Y:S01]  /*18e0*/  STL [R1+0x101c], R10 ;  /* 0x00101c0a01007387 */ /* 0x0005e20000100800 */
[----:B------:R-:W-:Y:S01]  /*18f0*/  IMAD R19, R251, R25, R26 ;  /* 0x00000019fb137224 */ /* 0x000fe200078e021a */
[----:B------:R-:W-:Y:S01]  /*1900*/  IABS R26, R10 ;  /* 0x0000000a001a7213 */ /* 0x000fe20000000000 */
[C---:B-1----:R-:W-:Y:S01]  /*1910*/  VIADD R2, R3.reuse, 0x1e ;  /* 0x0000001e03027836 */ /* 0x042fe20000000000 */
[----:B------:R-:W-:Y:S01]  /*1920*/  IABS R30, R8 ;  /* 0x00000008001e7213 */ /* 0x000fe20000000000 */
[----:B------:R-:W-:Y:S01]  /*1930*/  IMAD.MOV R23, RZ, RZ, -R17 ;  /* 0x000000ffff177224 */ /* 0x000fe200078e0a11 */
[----:B------:R-:W-:Y:S01]  /*1940*/  STL [R1+0x1018], R9 ;  /* 0x0010180901007387 */ /* 0x000fe20000100800 */
[----:B----4-:R-:W-:Y:S01]  /*1950*/  VIADD R0, R3, 0x1f ;  /* 0x0000001f03007836 */ /* 0x010fe20000000000 */
[----:B------:R-:W-:Y:S01]  /*1960*/  IABS R32, R2 ;  /* 0x0000000200207213 */ /* 0x000fe20000000000 */
[C---:B------:R-:W-:Y:S01]  /*1970*/  IMAD R16, R251.reuse, R4, R20 ;  /* 0x00000004fb107224 */ /* 0x040fe200078e0214 */
[----:B------:R-:W-:Y:S01]  /*1980*/  STL [R1+0x1014], R8 ;  /* 0x0010140801007387 */ /* 0x000fe20000100800 */
[C---:B------:R-:W-:Y:S01]  /*1990*/  IMAD R17, R251.reuse, R21, R22 ;  /* 0x00000015fb117224 */ /* 0x040fe200078e0216 */
[----:B------:R-:W-:Y:S01]  /*19a0*/  IABS R34, R0 ;  /* 0x0000000000227213 */ /* 0x000fe20000000000 */
[----:B------:R-:W-:Y:S01]  /*19b0*/  IMAD R20, R251, R27, R28 ;  /* 0x0000001bfb147224 */ /* 0x000fe200078e021c */
[----:B------:R-:W-:Y:S01]  /*19c0*/  IABS R28, R9 ;  /* 0x00000009001c7213 */ /* 0x000fe20000000000 */
[----:B------:R-:W-:Y:S01]  /*19d0*/  IMAD.HI.U32 R22, R7, R30, RZ ;  /* 0x0000001e07167227 */ /* 0x000fe200078e00ff */
[----:B------:R1:W-:Y:S01]  /*19e0*/  STL [R1+0x1010], R2 ;  /* 0x0010100201007387 */ /* 0x0003e20000100800 */
[----:B--2---:R-:W-:-:S02]  /*19f0*/  IADD3 R10, PT, PT, R3, 0x20, RZ ;  /* 0x00000020030a7810 */ /* 0x004fc40007ffe0ff */
[----:B------:R-:W-:Y:S01]  /*1a00*/  IMAD R18, R251, R23, R24 ;  /* 0x00000017fb127224 */ /* 0x000fe200078e0218 */
[----:B------:R2:W-:Y:S01]  /*1a10*/  STL [R1+0x100c], R0 ;  /* 0x00100c0001007387 */ /* 0x0005e20000100800 */
[----:B------:R-:W-:-:S03]  /*1a20*/  IMAD.HI.U32 R4, R7, R26, RZ ;  /* 0x0000001a07047227 */ /* 0x000fc600078e00ff */
[----:B------:R3:W-:Y:S01]  /*1a30*/  STL [R1+0x1008], R10 ;  /* 0x0010080a01007387 */ /* 0x0007e20000100800 */
[----:B------:R-:W-:Y:S01]  /*1a40*/  IMAD.HI.U32 R23, R7, R32, RZ ;  /* 0x0000002007177227 */ /* 0x000fe200078e00ff */
[----:B------:R-:W-:-:S03]  /*1a50*/  IADD3 R4, PT, PT, -R4, RZ, RZ ;  /* 0x000000ff04047210 */ /* 0x000fc60007ffe1ff */
[----:B------:R-:W-:Y:S02]  /*1a60*/  IMAD.MOV R27, RZ, RZ, -R22 ;  /* 0x000000ffff1b7224 */ /* 0x000fe400078e0a16 */
[----:B------:R-:W-:-:S04]  /*1a70*/  IMAD.HI.U32 R21, R7, R28, RZ ;  /* 0x0000001c07157227 */ /* 0x000fc800078e00ff */
[----:B-1----:R-:W-:Y:S02]  /*1a80*/  VIADD R2, R3, 0x23 ;  /* 0x0000002303027836 */ /* 0x002fe40000000000 */
[----:B------:R-:W-:-:S03]  /*1a90*/  IMAD.HI.U32 R24, R7, R34, RZ ;  /* 0x0000002207187227 */ /* 0x000fc600078e00ff */
[----:B------:R-:W-:Y:S01]  /*1aa0*/  IABS R36, R2 ;  /* 0x0000000200247213 */ /* 0x000fe20000000000 */
[----:B------:R-:W-:Y:S02]  /*1ab0*/  IMAD.MOV R29, RZ, RZ, -R23 ;  /* 0x000000ffff1d7224 */ /* 0x000fe400078e0a17 */
[C---:B------:R-:W-:Y:S02]  /*1ac0*/  VIADD R9, R3.reuse, 0x21 ;  /* 0x0000002103097836 */ /* 0x040fe40000000000 */
[----:B--2---:R-:W-:Y:S02]  /*1ad0*/  VIADD R0, R3, 0x24 ;  /* 0x0000002403007836 */ /* 0x004fe40000000000 */
[----:B------:R-:W-:Y:S01]  /*1ae0*/  IMAD R23, R251, R27, R30 ;  /* 0x0000001bfb177224 */ /* 0x000fe200078e021e */
[----:B------:R-:W-:Y:S01]  /*1af0*/  IABS R30, R10 ;  /* 0x0000000a001e7213 */ /* 0x000fe20000000000 */
[----:B------:R-:W-:Y:S01]  /*1b00*/  IMAD.MOV R25, RZ, RZ, -R21 ;  /* 0x000000ffff197224 */ /* 0x000fe200078e0a15 */
[----:B------:R-:W-:Y:S01]  /*1b10*/  IABS R38, R0 ;  /* 0x0000000000267213 */ /* 0x000fe20000000000 */
[----:B------:R-:W-:Y:S01]  /*1b20*/  IMAD.MOV R31, RZ, RZ, -R24 ;  /* 0x000000ffff1f7224 */ /* 0x000fe200078e0a18 */
[----:B------:R-:W-:Y:S01]  /*1b30*/  STL [R1+0x1004], R9 ;  /* 0x0010040901007387 */ /* 0x000fe20000100800 */
[C---:B------:R-:W-:Y:S01]  /*1b40*/  VIADD R8, R3.reuse, 0x22 ;  /* 0x0000002203087836 */ /* 0x040fe20000000000 */
[----:B---3--:R-:W-:Y:S01]  /*1b50*/  IADD3 R10, PT, PT, R3, 0x25, RZ ;  /* 0x00000025030a7810 */ /* 0x008fe20007ffe0ff */
[C---:B------:R-:W-:Y:S01]  /*1b60*/  IMAD R24, R251.reuse, R29, R32 ;  /* 0x0000001dfb187224 */ /* 0x040fe200078e0220 */
[----:B------:R-:W-:Y:S01]  /*1b70*/  IABS R32, R9 ;  /* 0x0000000900207213 */ /* 0x000fe20000000000 */
[C---:B------:R-:W-:Y:S01]  /*1b80*/  IMAD R21, R251.reuse, R4, R26 ;  /* 0x00000004fb157224 */ /* 0x040fe200078e021a */
[----:B------:R1:W-:Y:S01]  /*1b90*/  STL [R1+0x1000], R8 ;  /* 0x0010000801007387 */ /* 0x0003e20000100800 */
[----:B------:R-:W-:-:S02]  /*1ba0*/  IMAD R22, R251, R25, R28 ;  /* 0x00000019fb167224 */ /* 0x000fc400078e021c */
[----:B------:R-:W-:Y:S01]  /*1bb0*/  IMAD R25, R251, R31, R34 ;  /* 0x0000001ffb197224 */ /* 0x000fe200078e0222 */
[----:B------:R-:W-:Y:S01]  /*1bc0*/  IABS R34, R8 ;  /* 0x0000000800227213 */ /* 0x000fe20000000000 */
[C---:B------:R-:W-:Y:S01]  /*1bd0*/  IMAD.HI.U32 R4, R7.reuse, R30, RZ ;  /* 0x0000001e07047227 */ /* 0x040fe200078e00ff */
[----:B------:R2:W-:Y:S03]  /*1be0*/  STL [R1+0xfe8], R2 ;  /* 0x000fe80201007387 */ /* 0x0005e60000100800 */
[----:B------:R-:W-:Y:S01]  /*1bf0*/  IMAD.HI.U32 R28, R7, R36, RZ ;  /* 0x00000024071c7227 */ /* 0x000fe200078e00ff */
[----:B------:R-:W-:Y:S01]  /*1c00*/  IADD3 R4, PT, PT, -R4, RZ, RZ ;  /* 0x000000ff04047210 */ /* 0x000fe20007ffe1ff */
[----:B------:R3:W-:Y:S02]  /*1c10*/  STL [R1+0xfe4], R0 ;  /* 0x000fe40001007387 */ /* 0x0007e40000100800 */
[----:B-1----:R-:W-:-:S02]  /*1c20*/  VIADD R8, R3, 0x27 ;  /* 0x0000002703087836 */ /* 0x002fc40000000000 */
[C---:B------:R-:W-:Y:S01]  /*1c30*/  IMAD.HI.U32 R26, R7.reuse, R32, RZ ;  /* 0x00000020071a7227 */ /* 0x040fe200078e00ff */
[----:B------:R1:W-:Y:S02]  /*1c40*/  STL [R1+0xfe0], R10 ;  /* 0x000fe00a01007387 */ /* 0x0003e40000100800 */
[----:B------:R-:W-:Y:S01]  /*1c50*/  IABS R40, R8 ;  /* 0x0000000800287213 */ /* 0x000fe20000000000 */
[----:B------:R-:W-:-:S04]  /*1c60*/  IMAD.HI.U32 R29, R7, R38, RZ ;  /* 0x00000026071d7227 */ /* 0x000fc800078e00ff */
[----:B------:R-:W-:Y:S02]  /*1c70*/  IMAD.MOV R35, RZ, RZ, -R28 ;  /* 0x000000ffff237224 */ /* 0x000fe400078e0a1c */
[----:B--2---:R-:W-:Y:S02]  /*1c80*/  VIADD R2, R3, 0x28 ;  /* 0x0000002803027836 */ /* 0x004fe40000000000 */
[----:B------:R-:W-:-:S03]  /*1c90*/  IMAD.HI.U32 R27, R7, R34, RZ ;  /* 0x00000022071b7227 */ /* 0x000fc600078e00ff */
[----:B------:R-:W-:Y:S01]  /*1ca0*/  IABS R42, R2 ;  /* 0x00000002002a7213 */ /* 0x000fe20000000000 */
[----:B------:R-:W-:Y:S02]  /*1cb0*/  IMAD.MOV R31, RZ, RZ, -R26 ;  /* 0x000000ffff1f7224 */ /* 0x000fe400078e0a1a */
[----:B------:R-:W-:Y:S02]  /*1cc0*/  IMAD.MOV R37, RZ, RZ, -R29 ;  /* 0x000000ffff257224 */ /* 0x000fe400078e0a1d */
[C---:B------:R-:W-:Y:S02]  /*1cd0*/  VIADD R9, R3.reuse, 0x26 ;  /* 0x0000002603097836 */ /* 0x040fe40000000000 */
[----:B---3--:R-:W-:Y:S02]  /*1ce0*/  VIADD R0, R3, 0x29 ;  /* 0x0000002903007836 */ /* 0x008fe40000000000 */
[C---:B------:R-:W-:Y:S01]  /*1cf0*/  IMAD R29, R251.reuse, R35, R36 ;  /* 0x00000023fb1d7224 */ /* 0x040fe200078e0224 */
[----:B------:R-:W-:Y:S01]  /*1d00*/  IABS R36, R10 ;  /* 0x0000000a00247213 */ /* 0x000fe20000000000 */
[----:B------:R-:W-:Y:S01]  /*1d10*/  IMAD.MOV R33, RZ, RZ, -R27 ;  /* 0x000000ffff217224 */ /* 0x000fe200078e0a1b */
[----:B------:R-:W-:Y:S01]  /*1d20*/  IABS R44, R0 ;  /* 0x00000000002c7213 */ /* 0x000fe20000000000 */
[C---:B------:R-:W-:Y:S01]  /*1d30*/  IMAD R26, R251.reuse, R4, R30 ;  /* 0x00000004fb1a7224 */ /* 0x040fe200078e021e */
[----:B------:R-:W-:Y:S01]  /*1d40*/  STL [R1+0xfdc], R9 ;  /* 0x000fdc0901007387 */ /* 0x000fe20000100800 */
[----:B------:R-:W-:Y:S01]  /*1d50*/  IMAD R27, R251, R31, R32 ;  /* 0x0000001ffb1b7224 */ /* 0x000fe200078e0220 */
[----:B-1----:R-:W-:Y:S01]  /*1d60*/  IADD3 R10, PT, PT, R3, 0x2a, RZ ;  /* 0x0000002a030a7810 */ /* 0x002fe20007ffe0ff */
[----:B------:R-:W-:Y:S01]  /*1d70*/  IMAD R30, R251, R37, R38 ;  /* 0x00000025fb1e7224 */ /* 0x000fe200078e0226 */
[----:B------:R-:W-:Y:S01]  /*1d80*/  IABS R38, R9 ;  /* 0x0000000900267213 */ /* 0x000fe20000000000 */
[----:B------:R-:W-:Y:S01]  /*1d90*/  IMAD.HI.U32 R32, R7, R40, RZ ;  /* 0x0000002807207227 */ /* 0x000fe200078e00ff */
[----:B------:R-:W-:Y:S03]  /*1da0*/  STL [R1+0xfd8], R8 ;  /* 0x000fd80801007387 */ /* 0x000fe60000100800 */
[----:B------:R-:W-:Y:S01]  /*1db0*/  IMAD R28, R251, R33, R34 ;  /* 0x00000021fb1c7224 */ /* 0x000fe200078e0222 */
[----:B------:R1:W-:Y:S01]  /*1dc0*/  STL [R1+0xfd4], R2 ;  /* 0x000fd40201007387 */ /* 0x0003e20000100800 */
[----:B------:R-:W-:-:S03]  /*1dd0*/  IMAD.HI.U32 R4, R7, R36, RZ ;  /* 0x0000002407047227 */ /* 0x000fc600078e00ff */
[----:B------:R2:W-:Y:S01]  /*1de0*/  STL [R1+0xfd0], R0 ;  /* 0x000fd00001007387 */ /* 0x0005e20000100800 */
[C---:B------:R-:W-:Y:S01]  /*1df0*/  IMAD.HI.U32 R33, R7.reuse, R42, RZ ;  /* 0x0000002a07217227 */ /* 0x040fe200078e00ff */
[----:B------:R-:W-:Y:S02]  /*1e00*/  IADD3 R4, PT, PT, -R4, RZ, RZ ;  /* 0x000000ff04047210 */ /* 0x000fe40007ffe1ff */
[----:B------:R3:W-:Y:S01]  /*1e10*/  STL [R1+0xfcc], R10 ;  /* 0x000fcc0a01007387 */ /* 0x0007e20000100800 */
        /* <DEDUP_REMOVED lines=242> */
[----:B------:R-:W-:-:S04]  /*2d40*/  IMAD.HI.U32 R74, R7, R84, RZ ;  /* 0x00000054074a7227 */ /* 0x000fc800078e00ff */
[C---:B-1----:R-:W-:Y:S02]  /*2d50*/  VIADD R2, R3.reuse, 0x55 ;  /* 0x0000005503027836 */ /* 0x042fe40000000000 */
[----:B------:R-:W-:Y:S02]  /*2d60*/  IMAD.MOV R79, RZ, RZ, -R73 ;  /* 0x000000ffff4f7224 */ /* 0x000fe400078e0a49 */
[----:B--2---:R-:W-:Y:S01]  /*2d70*/  VIADD R0, R3, 0x56 ;  /* 0x0000005603007836 */ /* 0x004fe20000000000 */
[----:B------:R-:W-:Y:S01]  /*2d80*/  IABS R86, R2 ;  /* 0x0000000200567213 */ /* 0x000fe20000000000 */
[----:B------:R-:W-:Y:S01]  /*2d90*/  IMAD R73, R251, R77, R80 ;  /* 0x0000004dfb497224 */ /* 0x000fe200078e0250 */
[----:B------:R-:W-:Y:S01]  /*2da0*/  IABS R80, R10 ;  /* 0x0000000a00507213 */ /* 0x000fe20000000000 */
[C---:B------:R-:W-:Y:S01]  /*2db0*/  VIADD R9, R3.reuse, 0x53 ;  /* 0x0000005303097836 */ /* 0x040fe20000000000 */
[----:B------:R-:W-:Y:S01]  /*2dc0*/  IABS R88, R0 ;  /* 0x0000000000587213 */ /* 0x000fe20000000000 */
[----:B------:R-:W-:Y:S01]  /*2dd0*/  IMAD.MOV R75, RZ, RZ, -R71 ;  /* 0x000000ffff4b7224 */ /* 0x000fe200078e0a47 */
[C---:B---3--:R-:W-:Y:S01]  /*2de0*/  IADD3 R10, PT, PT, R3.reuse, 0x57, RZ ;  /* 0x00000057030a7810 */ /* 0x048fe20007ffe0ff */
[----:B------:R-:W-:Y:S01]  /*2df0*/  IMAD.MOV R81, RZ, RZ, -R74 ;  /* 0x000000ffff517224 */ /* 0x000fe200078e0a4a */
[----:B------:R-:W-:Y:S01]  /*2e00*/  STL [R1+0x10c8], R9 ;  /* 0x0010c80901007387 */ /* 0x000fe20000100800 */
[----:B------:R-:W-:-:S02]  /*2e10*/  VIADD R8, R3, 0x54 ;  /* 0x0000005403087836 */ /* 0x000fc40000000000 */
[C---:B------:R-:W-:Y:S01]  /*2e20*/  IMAD R74, R251.reuse, R79, R82 ;  /* 0x0000004ffb4a7224 */ /* 0x040fe200078e0252 */
[----:B------:R-:W-:Y:S01]  /*2e30*/  IABS R82, R9 ;  /* 0x0000000900527213 */ /* 0x000fe20000000000 */
[C---:B------:R-:W-:Y:S01]  /*2e40*/  IMAD R71, R251.reuse, R4, R76 ;  /* 0x00000004fb477224 */ /* 0x040fe200078e024c */
[----:B------:R1:W-:Y:S01]  /*2e50*/  STL [R1+0x10d0], R8 ;  /* 0x0010d00801007387 */ /* 0x0003e20000100800 */
[C---:B------:R-:W-:Y:S02]  /*2e60*/  IMAD R72, R251.reuse, R75, R78 ;  /* 0x0000004bfb487224 */ /* 0x040fe400078e024e */
[----:B------:R-:W-:Y:S01]  /*2e70*/  IMAD R75, R251, R81, R84 ;  /* 0x00000051fb4b7224 */ /* 0x000fe200078e0254 */
[----:B------:R-:W-:Y:S01]  /*2e80*/  IABS R84, R8 ;  /* 0x0000000800547213 */ /* 0x000fe20000000000 */
[C---:B------:R-:W-:Y:S01]  /*2e90*/  IMAD.HI.U32 R4, R7.reuse, R80, RZ ;  /* 0x0000005007047227 */ /* 0x040fe200078e00ff */
[----:B------:R2:W-:Y:S03]  /*2ea0*/  STL [R1+0x10d4], R2 ;  /* 0x0010d40201007387 */ /* 0x0005e60000100800 */
[C---:B------:R-:W-:Y:S01]  /*2eb0*/  IMAD.HI.U32 R78, R7.reuse, R86, RZ ;  /* 0x00000056074e7227 */ /* 0x040fe200078e00ff */
[----:B------:R-:W-:Y:S01]  /*2ec0*/  IADD3 R4, PT, PT, -R4, RZ, RZ ;  /* 0x000000ff04047210 */ /* 0x000fe20007ffe1ff */
[----:B------:R3:W-:Y:S02]  /*2ed0*/  STL [R1+0x10dc], R0 ;  /* 0x0010dc0001007387 */ /* 0x0007e40000100800 */
[----:B------:R-:W-:-:S02]  /*2ee0*/  IMAD.HI.U32 R79, R7, R88, RZ ;  /* 0x00000058074f7227 */ /* 0x000fc400078e00ff */
[----:B------:R4:W-:Y:S02]  /*2ef0*/  STL [R1+0x10e0], R10 ;  /* 0x0010e00a01007387 */ /* 0x0009e40000100800 */
[----:B-1----:R-:W-:Y:S02]  /*2f00*/  VIADD R8, R3, 0x59 ;  /* 0x0000005903087836 */ /* 0x002fe40000000000 */
[----:B------:R-:W-:-:S03]  /*2f10*/  IMAD.HI.U32 R76, R7, R82, RZ ;  /* 0x00000052074c7227 */ /* 0x000fc600078e00ff */
[----:B------:R-:W-:Y:S01]  /*2f20*/  IABS R90, R8 ;  /* 0x00000008005a7213 */ /* 0x000fe20000000000 */
[----:B--2---:R-:W-:Y:S02]  /*2f30*/  VIADD R2, R3, 0x5a ;  /* 0x0000005a03027836 */ /* 0x004fe40000000000 */
[----:B------:R-:W-:-:S03]  /*2f40*/  IMAD.HI.U32 R77, R7, R84, RZ ;  /* 0x00000054074d7227 */ /* 0x000fc600078e00ff */
[----:B------:R-:W-:Y:S01]  /*2f50*/  IABS R92, R2 ;  /* 0x00000002005c7213 */ /* 0x000fe20000000000 */
[----:B------:R-:W-:Y:S02]  /*2f60*/  IMAD.MOV R85, RZ, RZ, -R78 ;  /* 0x000000ffff557224 */ /* 0x000fe400078e0a4e */
[----:B------:R-:W-:Y:S02]  /*2f70*/  IMAD.MOV R87, RZ, RZ, -R79 ;  /* 0x000000ffff577224 */ /* 0x000fe400078e0a4f */
[C---:B------:R-:W-:Y:S02]  /*2f80*/  VIADD R9, R3.reuse, 0x58 ;  /* 0x0000005803097836 */ /* 0x040fe40000000000 */
[----:B------:R-:W-:Y:S02]  /*2f90*/  IMAD.MOV R81, RZ, RZ, -R76 ;  /* 0x000000ffff517224 */ /* 0x000fe400078e0a4c */
[----:B---3--:R-:W-:Y:S01]  /*2fa0*/  VIADD R0, R3, 0x5b ;  /* 0x0000005b03007836 */ /* 0x008fe20000000000 */
[----:B------:R-:W-:Y:S01]  /*2fb0*/  STL [R1+0x10e8], R9 ;  /* 0x0010e80901007387 */ /* 0x000fe20000100800 */
[----:B------:R-:W-:-:S02]  /*2fc0*/  IMAD.MOV R83, RZ, RZ, -R77 ;  /* 0x000000ffff537224 */ /* 0x000fc400078e0a4d */
[C---:B------:R-:W-:Y:S01]  /*2fd0*/  IMAD R76, R251.reuse, R4, R80 ;  /* 0x00000004fb4c7224 */ /* 0x040fe200078e0250 */
[----:B------:R-:W-:Y:S01]  /*2fe0*/  IABS R94, R0 ;  /* 0x00000000005e7213 */ /* 0x000fe20000000000 */
[C---:B------:R-:W-:Y:S01]  /*2ff0*/  IMAD R79, R251.reuse, R85, R86 ;  /* 0x00000055fb4f7224 */ /* 0x040fe200078e0256 */
[----:B------:R-:W-:Y:S01]  /*3000*/  IABS R86, R10 ;  /* 0x0000000a00567213 */ /* 0x000fe20000000000 */
[C---:B------:R-:W-:Y:S01]  /*3010*/  IMAD R80, R251.reuse, R87, R88 ;  /* 0x00000057fb507224 */ /* 0x040fe200078e0258 */
[----:B------:R-:W-:Y:S01]  /*3020*/  IABS R88, R9 ;  /* 0x0000000900587213 */ /* 0x000fe20000000000 */
[----:B------:R-:W-:Y:S01]  /*3030*/  IMAD R77, R251, R81, R82 ;  /* 0x00000051fb4d7224 */ /* 0x000fe200078e0252 */
[----:B------:R-:W-:Y:S01]  /*3040*/  STL [R1+0x10ec], R8 ;  /* 0x0010ec0801007387 */ /* 0x000fe20000100800 */
[----:B------:R-:W-:Y:S01]  /*3050*/  IMAD.HI.U32 R82, R7, R90, RZ ;  /* 0x0000005a07527227 */ /* 0x000fe200078e00ff */
[----:B----4-:R-:W-:Y:S02]  /*3060*/  IADD3 R10, PT, PT, R3, 0x5c, RZ ;  /* 0x0000005c030a7810 */ /* 0x010fe40007ffe0ff */
[----:B------:R1:W-:Y:S01]  /*3070*/  STL [R1+0x10f4], R2 ;  /* 0x0010f40201007387 */ /* 0x0003e20000100800 */
[----:B------:R-:W-:-:S02]  /*3080*/  IMAD R78, R251, R83, R84 ;  /* 0x00000053fb4e7224 */ /* 0x000fc400078e0254 */
[C---:B------:R-:W-:Y:S01]  /*3090*/  IMAD.HI.U32 R83, R7.reuse, R92, RZ ;  /* 0x0000005c07537227 */ /* 0x040fe200078e00ff */
[----:B------:R2:W-:Y:S03]  /*30a0*/  STL [R1+0x1104], R0 ;  /* 0x0011040001007387 */ /* 0x0005e60000100800 */
[C---:B------:R-:W-:Y:S01]  /*30b0*/  IMAD.HI.U32 R4, R7.reuse, R86, RZ ;  /* 0x0000005607047227 */ /* 0x040fe200078e00ff */
[----:B------:R3:W-:Y:S03]  /*30c0*/  STL [R1+0x1108], R10 ;  /* 0x0011080a01007387 */ /* 0x0007e60000100800 */
[----:B------:R-:W-:Y:S01]  /*30d0*/  IMAD.HI.U32 R81, R7, R88, RZ ;  /* 0x0000005807517227 */ /* 0x000fe200078e00ff */
[----:B------:R-:W-:-:S03]  /*30e0*/  IADD3 R4, PT, PT, -R4, RZ, RZ ;  /* 0x000000ff04047210 */ /* 0x000fc60007ffe1ff */
[----:B------:R-:W-:Y:S02]  /*30f0*/  IMAD.MOV R87, RZ, RZ, -R82 ;  /* 0x000000ffff577224 */ /* 0x000fe400078e0a52 */
[----:B-1----:R-:W-:Y:S02]  /*3100*/  VIADD R2, R3, 0x5f ;  /* 0x0000005f03027836 */ /* 0x002fe40000000000 */
[----:B------:R-:W-:-:S03]  /*3110*/  IMAD.HI.U32 R84, R7, R94, RZ ;  /* 0x0000005e07547227 */ /* 0x000fc600078e00ff */
[----:B------:R-:W-:Y:S01]  /*3120*/  IABS R96, R2 ;  /* 0x0000000200607213 */ /* 0x000fe20000000000 */
[----:B------:R-:W-:Y:S02]  /*3130*/  IMAD.MOV R89, RZ, RZ, -R83 ;  /* 0x000000ffff597224 */ /* 0x000fe400078e0a53 */
[C---:B------:R-:W-:Y:S02]  /*3140*/  VIADD R9, R3.reuse, 0x5d ;  /* 0x0000005d03097836 */ /* 0x040fe40000000000 */
[----:B--2---:R-:W-:Y:S02]  /*3150*/  VIADD R0, R3, 0x60 ;  /* 0x0000006003007836 */ /* 0x004fe40000000000 */
[----:B------:R-:W-:Y:S01]  /*3160*/  IMAD.MOV R85, RZ, RZ, -R81 ;  /* 0x000000ffff557224 */ /* 0x000fe200078e0a51 */
[----:B------:R-:W-:Y:S01]  /*3170*/  STL [R1+0x110c], R9 ;  /* 0x00110c0901007387 */ /* 0x000fe20000100800 */
[----:B------:R-:W-:Y:S01]  /*3180*/  IMAD R83, R251, R87, R90 ;  /* 0x00000057fb537224 */ /* 0x000fe200078e025a */
[----:B------:R-:W-:Y:S01]  /*3190*/  IABS R90, R10 ;  /* 0x0000000a005a7213 */ /* 0x000fe20000000000 */
[----:B------:R-:W-:Y:S01]  /*31a0*/  IMAD.MOV R91, RZ, RZ, -R84 ;  /* 0x000000ffff5b7224 */ /* 0x000fe200078e0a54 */
[----:B------:R-:W-:Y:S01]  /*31b0*/  IABS R98, R0 ;  /* 0x0000000000627213 */ /* 0x000fe20000000000 */
        /* <DEDUP_REMOVED lines=25> */
[----:B------:R-:W-:Y:S02]  /*3350*/  VIADD R9, R3, 0x62 ;  /* 0x0000006203097836 */ /* 0x000fe40000000000 */
[----:B------:R-:W-:Y:S01]  /*3360*/  IMAD R89, R251, R95, R96 ;  /* 0x0000005ffb597224 */ /* 0x000fe200078e0260 */
[----:B------:R-:W-:Y:S01]  /*3370*/  IABS R96, R10 ;  /* 0x0000000a00607213 */ /* 0x000fe20000000000 */
[C---:B---3--:R-:W-:Y:S01]  /*3380*/  VIADD R0, R3.reuse, 0x65 ;  /* 0x0000006503007836 */ /* 0x048fe20000000000 */
[----:B------:R-:W-:Y:S01]  /*3390*/  STL [R1+0x1134], R9 ;  /* 0x0011340901007387 */ /* 0x000fe20000100800 */
[----:B------:R-:W-:Y:S01]  /*33a0*/  IMAD.MOV R93, RZ, RZ, -R87 ;  /* 0x000000ffff5d7224 */ /* 0x000fe200078e0a57 */
[----:B-1----:R-:W-:Y:S01]  /*33b0*/  IADD3 R10, PT, PT, R3, 0x66, RZ ;  /* 0x00000066030a7810 */ /* 0x002fe20007ffe0ff */
[C---:B------:R-:W-:Y:S01]  /*33c0*/  IMAD R86, R251.reuse, R4, R90 ;  /* 0x00000004fb567224 */ /* 0x040fe200078e025a */
[----:B------:R-:W-:Y:S01]  /*33d0*/  IABS R104, R0 ;  /* 0x0000000000687213 */ /* 0x000fe20000000000 */
[C---:B------:R-:W-:Y:S01]  /*33e0*/  IMAD R87, R251.reuse, R91, R92 ;  /* 0x0000005bfb577224 */ /* 0x040fe200078e025c */
[----:B------:R-:W-:Y:S01]  /*33f0*/  STL [R1+0x1138], R8 ;  /* 0x0011380801007387 */ /* 0x000fe20000100800 */
        /* <DEDUP_REMOVED lines=12> */
[----:B------:R-:W-:-:S04]  /*34c0*/  IMAD.HI.U32 R94, R7, R104, RZ ;  /* 0x00000068075e7227 */ /* 0x000fc800078e00ff */
[----:B------:R-:W-:Y:S02]  /*34d0*/  IMAD.MOV R99, RZ, RZ, -R93 ;  /* 0x000000ffff637224 */ /* 0x000fe400078e0a5d */
[----:B-1----:R-:W-:Y:S02]  /*34e0*/  VIADD R0, R3, 0x6a ;  /* 0x0000006a03007836 */ /* 0x002fe40000000000 */
[----:B------:R-:W-:Y:S01]  /*34f0*/  IMAD R93, R251, R97, R100 ;  /* 0x00000061fb5d7224 */ /* 0x000fe200078e0264 */
[----:B------:R-:W-:Y:S01]  /*3500*/  IABS R100, R10 ;  /* 0x0000000a00647213 */ /* 0x000fe20000000000 */
[C---:B------:R-:W-:Y:S01]  /*3510*/  VIADD R9, R3.reuse, 0x67 ;  /* 0x0000006703097836 */ /* 0x040fe20000000000 */
[----:B------:R-:W-:Y:S01]  /*3520*/  IABS R108, R0 ;  /* 0x00000000006c7213 */ /* 0x000fe20000000000 */
[----:B------:R-:W-:Y:S01]  /*3530*/  IMAD.MOV R95, RZ, RZ, -R91 ;  /* 0x000000ffff5f7224 */ /* 0x000fe200078e0a5b */
[C---:B--2---:R-:W-:Y:S01]  /*3540*/  IADD3 R10, PT, PT, R3.reuse, 0x6b, RZ ;  /* 0x0000006b030a7810 */ /* 0x044fe20007ffe0ff */
[----:B------:R-:W-:Y:S01]  /*3550*/  VIADD R2, R3, 0x69 ;  /* 0x0000006903027836 */ /* 0x000fe20000000000 */
[----:B------:R-:W-:Y:S01]  /*3560*/  STL [R1+0x116c], R9 ;  /* 0x00116c0901007387 */ /* 0x000fe20000100800 */
[----:B------:R-:W-:-:S02]  /*3570*/  IMAD.MOV R101, RZ, RZ, -R94 ;  /* 0x000000ffff657224 */ /* 0x000fc400078e0a5e */
[----:B------:R-:W-:Y:S01]  /*3580*/  VIADD R8, R3, 0x68 ;  /* 0x0000006803087836 */ /* 0x000fe20000000000 */
[----:B------:R-:W-:Y:S01]  /*3590*/  IABS R106, R2 ;  /* 0x00000002006a7213 */ /* 0x000fe20000000000 */
[C---:B------:R-:W-:Y:S01]  /*35a0*/  IMAD R94, R251.reuse, R99, R102 ;  /* 0x00000063fb5e7224 */ /* 0x040fe200078e0266 */
[----:B------:R-:W-:Y:S01]  /*35b0*/  IABS R102, R9 ;  /* 0x0000000900667213 */ /* 0x000fe20000000000 */
[C---:B------:R-:W-:Y:S01]  /*35c0*/  IMAD R91, R251.reuse, R4, R96 ;  /* 0x00000004fb5b7224 */ /* 0x040fe200078e0260 */
[----:B------:R1:W-:Y:S01]  /*35d0*/  STL [R1+0x1174], R8 ;  /* 0x0011740801007387 */ /* 0x0003e20000100800 */
[----:B------:R-:W-:Y:S02]  /*35e0*/  IMAD R92, R251, R95, R98 ;  /* 0x0000005ffb5c7224 */ /* 0x000fe400078e0262 */
[----:B------:R-:W-:Y:S01]  /*35f0*/  IMAD.HI.U32 R4, R7, R100, RZ ;  /* 0x0000006407047227 */ /* 0x000fe200078e00ff */
[----:B------:R2:W-:Y:S03]  /*3600*/  STL [R1+0x117c], R2 ;  /* 0x00117c0201007387 */ /* 0x0005e60000100800 */
[----:B------:R-:W-:Y:S01]  /*3610*/  IMAD R95, R251, R101, R104 ;  /* 0x00000065fb5f7224 */ /* 0x000fe200078e0268 */
[----:B------:R-:W-:Y:S01]  /*3620*/  IABS R104, R8 ;  /* 0x0000000800687213 */ /* 0x000fe20000000000 */
        /* <DEDUP_REMOVED lines=8> */
[----:B--2---:R-:W-:Y:S02]  /*36b0*/  VIADD R2, R3, 0x6e ;  /* 0x0000006e03027836 */ /* 0x004fe40000000000 */
[----:B------:R-:W-:-:S03]  /*36c0*/  IMAD.HI.U32 R97, R7, R104, RZ ;  /* 0x0000006807617227 */ /* 0x000fc600078e00ff */
[----:B------:R-:W-:Y:S01]  /*36d0*/  IABS R112, R2 ;  /* 0x0000000200707213 */ /* 0x000fe20000000000 */
[----:B------:R-:W-:Y:S02]  /*36e0*/  IMAD.MOV R107, RZ, RZ, -R99 ;  /* 0x000000ffff6b7224 */ /* 0x000fe400078e0a63 */
[C---:B------:R-:W-:Y:S02]  /*36f0*/  VIADD R9, R3.reuse, 0x6c ;  /* 0x0000006c03097836 */ /* 0x040fe40000000000 */
[----:B------:R-:W-:Y:S02]  /*3700*/  IMAD.MOV R101, RZ, RZ, -R96 ;  /* 0x000000ffff657224 */ /* 0x000fe400078e0a60 */
[----:B---3--:R-:W-:Y:S01]  /*3710*/  VIADD R0, R3, 0x6f ;  /* 0x0000006f03007836 */ /* 0x008fe20000000000 */
[----:B------:R-:W-:Y:S01]  /*3720*/  STL [R1+0x11ac], R9 ;  /* 0x0011ac0901007387 */ /* 0x000fe20000100800 */
[----:B------:R-:W-:Y:S02]  /*3730*/  IMAD.MOV R105, RZ, RZ, -R98 ;  /* 0x000000ffff697224 */ /* 0x000fe400078e0a62 */
[C---:B------:R-:W-:Y:S01]  /*3740*/  IMAD R96, R251.reuse, R4, R100 ;  /* 0x00000004fb607224 */ /* 0x040fe200078e0264 */
[----:B------:R-:W-:Y:S01]  /*3750*/  IABS R114, R0 ;  /* 0x0000000000727213 */ /* 0x000fe20000000000 */
[----:B------:R-:W-:Y:S01]  /*3760*/  IMAD.MOV R103, RZ, RZ, -R97 ;  /* 0x000000ffff677224 */ /* 0x000fe200078e0a61 */
[----:B------:R-:W-:Y:S01]  /*3770*/  STL [R1+0x11b8], R8 ;  /* 0x0011b80801007387 */ /* 0x000fe20000100800 */
[C---:B------:R-:W-:Y:S01]  /*3780*/  IMAD R100, R251.reuse, R107, R108 ;  /* 0x0000006bfb647224 */ /* 0x040fe200078e026c */
[----:B------:R-:W-:Y:S01]  /*3790*/  IABS R108, R9 ;  /* 0x00000009006c7213 */ /* 0x000fe20000000000 */
[----:B------:R-:W-:Y:S01]  /*37a0*/  IMAD R97, R251, R101, R102 ;  /* 0x00000065fb617224 */ /* 0x000fe200078e0266 */
[----:B------:R-:W-:Y:S01]  /*37b0*/  STL [R1+0x11c0], R2 ;  /* 0x0011c00201007387 */ /* 0x000fe20000100800 */
[----:B------:R-:W-:-:S03]  /*37c0*/  IMAD.HI.U32 R102, R7, R110, RZ ;  /* 0x0000006e07667227 */ /* 0x000fc600078e00ff */
[----:B------:R2:W-:Y:S01]  /*37d0*/  STL [R1+0x11e0], R0 ;  /* 0x0011e00001007387 */ /* 0x0005e20000100800 */
[C---:B------:R-:W-:Y:S01]  /*37e0*/  IMAD R99, R251.reuse, R105, R106 ;  /* 0x00000069fb637224 */ /* 0x040fe200078e026a */
[----:B------:R-:W-:Y:S01]  /*37f0*/  IABS R106, R10 ;  /* 0x0000000a006a7213 */ /* 0x000fe20000000000 */
[----:B------:R-:W-:Y:S01]  /*3800*/  IMAD R98, R251, R103, R104 ;  /* 0x00000067fb627224 */ /* 0x000fe200078e0268 */
[----:B-1----:R-:W-:Y:S01]  /*3810*/  IADD3 R10, PT, PT, R3, 0x70, RZ ;  /* 0x00000070030a7810 */ /* 0x002fe20007ffe0ff */
[----:B------:R-:W-:-:S04]  /*3820*/  IMAD.HI.U32 R103, R7, R112, RZ ;  /* 0x0000007007677227 */ /* 0x000fc800078e00ff */
[----:B------:R-:W-:Y:S01]  /*3830*/  IMAD.HI.U32 R101, R7, R108, RZ ;  /* 0x0000006c07657227 */ /* 0x000fe200078e00ff */
[----:B------:R1:W-:Y:S03]  /*3840*/  STL [R1+0x11ec], R10 ;  /* 0x0011ec0a01007387 */ /* 0x0003e60000100800 */
[----:B------:R-:W-:Y:S02]  /*3850*/  IMAD.MOV R107, RZ, RZ, -R102 ;  /* 0x000000ffff6b7224 */ /* 0x000fe400078e0a66 */
[----:B--2---:R-:W-:Y:S02]  /*3860*/  VIADD R0, R3, 0x74 ;  /* 0x0000007403007836 */ /* 0x004fe40000000000 */
[----:B------:R-:W-:-:S04]  /*3870*/  IMAD.HI.U32 R104, R7, R114, RZ ;  /* 0x0000007207687227 */ /* 0x000fc800078e00ff */
[----:B------:R-:W-:-:S04]  /*3880*/  IMAD.HI.U32 R4, R7, R106, RZ ;  /* 0x0000006a07047227 */ /* 0x000fc800078e00ff */
[----:B------:R-:W-:Y:S01]  /*3890*/  IMAD.MOV R109, RZ, RZ, -R103 ;  /* 0x000000ffff6d7224 */ /* 0x000fe200078e0a67 */
[----:B------:R-:W-:Y:S01]  /*38a0*/  IADD3 R4, PT, PT, -R4, RZ, RZ ;  /* 0x000000ff04047210 */ /* 0x000fe20007ffe1ff */
[----:B------:R-:W-:Y:S02]  /*38b0*/  IMAD.MOV R105, RZ, RZ, -R101 ;  /* 0x000000ffff697224 */ /* 0x000fe400078e0a65 */
[----:B------:R-:W-:Y:S01]  /*38c0*/  IMAD R103, R251, R107, R110 ;  /* 0x0000006bfb677224 */ /* 0x000fe200078e026e */
[----:B------:R-:W-:Y:S01]  /*38d0*/  IABS R110, R0 ;  /* 0x00000000006e7213 */ /* 0x000fe20000000000 */
[----:B------:R-:W-:Y:S02]  /*38e0*/  IMAD.MOV R111, RZ, RZ, -R104 ;  /* 0x000000ffff6f7224 */ /* 0x000fe400078e0a68 */
[----:B------:R-:W-:Y:S02]  /*38f0*/  VIADD R8, R3, 0x72 ;  /* 0x0000007203087836 */ /* 0x000fe40000000000 */
[----:B------:R-:W-:-:S02]  /*3900*/  IMAD R102, R251, R105, R108 ;  /* 0x00000069fb667224 */ /* 0x000fc400078e026c */
[----:B------:R-:W-:Y:S01]  /*3910*/  IMAD R105, R251, R111, R114 ;  /* 0x0000006ffb697224 */ /* 0x000fe200078e0272 */
[----:B------:R-:W-:Y:S01]  /*3920*/  IABS R108, R8 ;  /* 0x00000008006c7213 */ /* 0x000fe20000000000 */
[----:B------:R-:W-:-:S04]  /*3930*/  IMAD.HI.U32 R111, R7, R110, RZ ;  /* 0x0000006e076f7227 */ /* 0x000fc800078e00ff */
[----:B------:R-:W-:Y:S02]  /*3940*/  VIADD R9, R3, 0x71 ;  /* 0x0000007103097836 */ /* 0x000fe40000000000 */
[----:B------:R-:W-:Y:S01]  /*3950*/  IMAD R101, R251, R4, R106 ;  /* 0x00000004fb657224 */ /* 0x000fe200078e026a */
[----:B------:R-:W-:Y:S01]  /*3960*/  IABS R106, R10 ;  /* 0x0000000a006a7213 */ /* 0x000fe20000000000 */
[C---:B------:R-:W-:Y:S01]  /*3970*/  VIADD R2, R3.reuse, 0x73 ;  /* 0x0000007303027836 */ /* 0x040fe20000000000 */
[----:B-1----:R-:W-:Y:S01]  /*3980*/  IADD3 R10, PT, PT, R3, 0x75, RZ ;  /* 0x00000075030a7810 */ /* 0x002fe20007ffe0ff */
[----:B------:R-:W-:Y:S01]  /*3990*/  IMAD.MOV R111, RZ, RZ, -R111 ;  /* 0x000000ffff6f7224 */ /* 0x000fe200078e0a6f */
[----:B------:R1:W-:Y:S01]  /*39a0*/  STL [R1+0x11f0], R9 ;  /* 0x0011f00901007387 */ /* 0x0003e20000100800 */
[----:B------:R-:W-:Y:S01]  /*39b0*/  IMAD.HI.U32 R114, R7, R108, RZ ;  /* 0x0000006c07727227 */ /* 0x000fe200078e00ff */
[----:B------:R-:W-:Y:S02]  /*39c0*/  IABS R4, R2 ;  /* 0x0000000200047213 */ /* 0x000fe40000000000 */
[----:B------:R2:W-:Y:S01]  /*39d0*/  STL [R1+0x11f8], R8 ;  /* 0x0011f80801007387 */ /* 0x0005e20000100800 */
[C---:B------:R-:W-:Y:S01]  /*39e0*/  IMAD R110, R251.reuse, R111, R110 ;  /* 0x0000006ffb6e7224 */ /* 0x040fe200078e026e */
[----:B------:R-:W-:Y:S01]  /*39f0*/  IABS R111, R10 ;  /* 0x0000000a006f7213 */ /* 0x000fe20000000000 */
[----:B------:R-:W-:Y:S01]  /*3a00*/  IMAD.MOV R114, RZ, RZ, -R114 ;  /* 0x000000ffff727224 */ /* 0x000fe200078e0a72 */
[----:B------:R3:W-:Y:S01]  /*3a10*/  STL [R1+0x1204], R2 ;  /* 0x0012040201007387 */ /* 0x0007e20000100800 */
[----:B------:R-:W-:Y:S01]  /*3a20*/  IMAD R104, R251, R109, R112 ;  /* 0x0000006dfb687224 */ /* 0x000fe200078e0270 */
[----:B------:R-:W-:Y:S01]  /*3a30*/  IABS R112, R9 ;  /* 0x0000000900707213 */ /* 0x000fe20000000000 */
[----:B-1----:R-:W-:Y:S01]  /*3a40*/  VIADD R9, R3, 0x76 ;  /* 0x0000007603097836 */ /* 0x002fe20000000000 */
[----:B------:R-:W-:Y:S01]  /*3a50*/  STL [R1+0x122c], R0 ;  /* 0x00122c0001007387 */ /* 0x000fe20000100800 */
[----:B------:R-:W-:-:S02]  /*3a60*/  IMAD R108, R251, R114, R108 ;  /* 0x00000072fb6c7224 */ /* 0x000fc400078e026c */
[----:B--2---:R-:W-:Y:S01]  /*3a70*/  VIADD R8, R3, 0x77 ;  /* 0x0000007703087836 */ /* 0x004fe20000000000 */
[----:B------:R1:W-:Y:S01]  /*3a80*/  STL [R1+0x123c], R10 ;  /* 0x00123c0a01007387 */ /* 0x0003e20000100800 */
[----:B------:R-:W-:-:S03]  /*3a90*/  IMAD.HI.U32 R107, R7, R106, RZ ;  /* 0x0000006a076b7227 */ /* 0x000fc600078e00ff */
[----:B------:R-:W-:Y:S01]  /*3aa0*/  STL [R1+0x124c], R9 ;  /* 0x00124c0901007387 */ /* 0x000fe20000100800 */
[----:B---3--:R-:W-:Y:S01]  /*3ab0*/  VIADD R2, R3, 0x78 ;  /* 0x0000007803027836 */ /* 0x008fe20000000000 */
[----:B------:R-:W-:Y:S01]  /*3ac0*/  IADD3 R107, PT, PT, -R107, RZ, RZ ;  /* 0x000000ff6b6b7210 */ /* 0x000fe20007ffe1ff */
[C---:B------:R-:W-:Y:S01]  /*3ad0*/  IMAD.HI.U32 R119, R7.reuse, R111, RZ ;  /* 0x0000006f07777227 */ /* 0x040fe200078e00ff */
[----:B------:R-:W-:Y:S02]  /*3ae0*/  STL [R1+0x1258], R8 ;  /* 0x0012580801007387 */ /* 0x000fe40000100800 */
[----:B------:R-:W-:Y:S01]  /*3af0*/  IABS R114, R2 ;  /* 0x0000000200727213 */ /* 0x000fe20000000000 */
[----:B------:R-:W-:Y:S01]  /*3b00*/  IMAD.HI.U32 R113, R7, R112, RZ ;  /* 0x0000007007717227 */ /* 0x000fe200078e00ff */
[----:B------:R2:W-:Y:S01]  /*3b10*/  STL [R1+0x1264], R2 ;  /* 0x0012640201007387 */ /* 0x0005e20000100800 */
[----:B------:R-:W-:Y:S02]  /*3b20*/  IADD3 R119, PT, PT, -R119, RZ, RZ ;  /* 0x000000ff77777210 */ /* 0x000fe40007ffe1ff */
[----:B------:R-:W-:Y:S01]  /*3b30*/  IMAD.HI.U32 R116, R7, R114, RZ ;  /* 0x0000007207747227 */ /* 0x000fe200078e00ff */
[----:B-1----:R-:W-:-:S03]  /*3b40*/  IADD3 R10, PT, PT, R3, 0x7a, RZ ;  /* 0x0000007a030a7810 */ /* 0x002fc60007ffe0ff */
[----:B------:R-:W-:Y:S02]  /*3b50*/  IMAD.MOV R113, RZ, RZ, -R113 ;  /* 0x000000ffff717224 */ /* 0x000fe400078e0a71 */
[----:B------:R-:W-:Y:S02]  /*3b60*/  IMAD.MOV R116, RZ, RZ, -R116 ;  /* 0x000000ffff747224 */ /* 0x000fe400078e0a74 */
[----:B--2---:R-:W-:Y:S02]  /*3b70*/  VIADD R2, R3, 0x7d ;  /* 0x0000007d03027836 */ /* 0x004fe40000000000 */
[C---:B------:R-:W-:Y:S02]  /*3b80*/  IMAD R106, R251.reuse, R107, R106 ;  /* 0x0000006bfb6a7224 */ /* 0x040fe400078e026a */
[C---:B------:R-:W-:Y:S01]  /*3b90*/  IMAD R111, R251.reuse, R119, R111 ;  /* 0x00000077fb6f7224 */ /* 0x040fe200078e026f */
[----:B------:R-:W-:Y:S01]  /*3ba0*/  IABS R119, R2 ;  /* 0x0000000200777213 */ /* 0x000fe20000000000 */
[C---:B------:R-:W-:Y:S01]  /*3bb0*/  IMAD R107, R251.reuse, R113, R112 ;  /* 0x00000071fb6b7224 */ /* 0x040fe200078e0270 */
[----:B------:R-:W-:Y:S01]  /*3bc0*/  IABS R112, R9 ;  /* 0x0000000900707213 */ /* 0x000fe20000000000 */
[----:B------:R-:W-:Y:S01]  /*3bd0*/  IMAD R114, R251, R116, R114 ;  /* 0x00000074fb727224 */ /* 0x000fe200078e0272 */
[----:B------:R-:W-:Y:S01]  /*3be0*/  IABS R113, R8 ;  /* 0x0000000800717213 */ /* 0x000fe20000000000 */
[----:B------:R-:W-:Y:S01]  /*3bf0*/  VIADD R0, R3, 0x79 ;  /* 0x0000007903007836 */ /* 0x000fe20000000000 */
[----:B------:R-:W-:Y:S01]  /*3c00*/  IABS R116, R10 ;  /* 0x0000000a00747213 */ /* 0x000fe20000000000 */
[----:B------:R-:W-:-:S03]  /*3c10*/  IMAD.HI.U32 R121, R7, R119, RZ ;  /* 0x0000007707797227 */ /* 0x000fc600078e00ff */
[----:B------:R-:W-:Y:S01]  /*3c20*/  STL [R1+0x126c], R0 ;  /* 0x00126c0001007387 */ /* 0x000fe20000100800 */
[----:B------:R-:W-:Y:S01]  /*3c30*/  IMAD.HI.U32 R118, R7, R112, RZ ;  /* 0x0000007007767227 */ /* 0x000fe200078e00ff */
[----:B------:R-:W-:Y:S02]  /*3c40*/  IABS R115, R0 ;  /* 0x0000000000737213 */ /* 0x000fe40000000000 */
[----:B------:R1:W-:Y:S01]  /*3c50*/  STL [R1+0x1238], R10 ;  /* 0x0012380a01007387 */ /* 0x0003e20000100800 */
[----:B------:R-:W-:Y:S02]  /*3c60*/  VIADD R9, R3, 0x7b ;  /* 0x0000007b03097836 */ /* 0x000fe40000000000 */
[----:B------:R-:W-:-:S03]  /*3c70*/  IMAD.HI.U32 R117, R7, R113, RZ ;  /* 0x0000007107757227 */ /* 0x000fc600078e00ff */
[----:B------:R-:W-:Y:S01]  /*3c80*/  STL [R1+0x1248], R9 ;  /* 0x0012480901007387 */ /* 0x000fe20000100800 */
[----:B------:R-:W-:Y:S02]  /*3c90*/  VIADD R8, R3, 0x7c ;  /* 0x0000007c03087836 */ /* 0x000fe40000000000 */
[----:B------:R-:W-:Y:S01]  /*3ca0*/  IMAD.HI.U32 R124, R7, R116, RZ ;  /* 0x00000074077c7227 */ /* 0x000fe200078e00ff */
[----:B-1----:R-:W-:Y:S02]  /*3cb0*/  IADD3 R10, PT, PT, R3, 0x7f, RZ ;  /* 0x0000007f030a7810 */ /* 0x002fe40007ffe0ff */
[----:B------:R-:W-:Y:S01]  /*3cc0*/  STL [R1+0x1254], R8 ;  /* 0x0012540801007387 */ /* 0x000fe20000100800 */
[----:B------:R-:W-:Y:S01]  /*3cd0*/  IMAD.MOV R121, RZ, RZ, -R121 ;  /* 0x000000ffff797224 */ /* 0x000fe200078e0a79 */
[----:B------:R-:W-:Y:S01]  /*3ce0*/  IADD3 R124, PT, PT, -R124, RZ, RZ ;  /* 0x000000ff7c7c7210 */ /* 0x000fe20007ffe1ff */
[----:B------:R-:W-:Y:S01]  /*3cf0*/  IMAD.MOV R118, RZ, RZ, -R118 ;  /* 0x000000ffff767224 */ /* 0x000fe200078e0a76 */
[----:B------:R1:W-:Y:S01]  /*3d00*/  STL [R1+0x1260], R2 ;  /* 0x0012600201007387 */ /* 0x0003e20000100800 */
[----:B------:R-:W-:-:S02]  /*3d10*/  IMAD.MOV R117, RZ, RZ, -R117 ;  /* 0x000000ffff757224 */ /* 0x000fc400078e0a75 */
[C---:B------:R-:W-:Y:S01]  /*3d20*/  IMAD R119, R251.reuse, R121, R119 ;  /* 0x00000079fb777224 */ /* 0x040fe200078e0277 */
[----:B------:R-:W-:Y:S01]  /*3d30*/  IABS R121, R10 ;  /* 0x0000000a00797213 */ /* 0x000fe20000000000 */
[C---:B------:R-:W-:Y:S01]  /*3d40*/  IMAD R112, R251.reuse, R118, R112 ;  /* 0x00000076fb707224 */ /* 0x040fe200078e0270 */
[----:B------:R-:W-:Y:S01]  /*3d50*/  IABS R118, R8 ;  /* 0x0000000800767213 */ /* 0x000fe20000000000 */
[----:B------:R-:W-:Y:S01]  /*3d60*/  IMAD R113, R251, R117, R113 ;  /* 0x00000075fb717224 */ /* 0x000fe200078e0271 */
[----:B------:R-:W-:Y:S01]  /*3d70*/  IABS R117, R9 ;  /* 0x0000000900757213 */ /* 0x000fe20000000000 */
[C---:B------:R-:W-:Y:S02]  /*3d80*/  VIADD R0, R3.reuse, 0x7e ;  /* 0x0000007e03007836 */ /* 0x040fe40000000000 */
[C---:B-1----:R-:W-:Y:S02]  /*3d90*/  VIADD R2, R3.reuse, 0x82 ;  /* 0x0000008203027836 */ /* 0x042fe40000000000 */
[----:B------:R-:W-:Y:S01]  /*3da0*/  VIADD R9, R3, 0x80 ;  /* 0x0000008003097836 */ /* 0x000fe20000000000 */
[----:B------:R-:W-:Y:S01]  /*3db0*/  STL [R1+0x1268], R0 ;  /* 0x0012680001007387 */ /* 0x000fe20000100800 */
[----:B------:R-:W-:Y:S01]  /*3dc0*/  IMAD R116, R251, R124, R116 ;  /* 0x0000007cfb747224 */ /* 0x000fe200078e0274 */
[----:B------:R-:W-:Y:S01]  /*3dd0*/  IABS R124, R2 ;  /* 0x00000002007c7213 */ /* 0x000fe20000000000 */
[----:B------:R-:W-:Y:S01]  /*3de0*/  VIADD R8, R3, 0x81 ;  /* 0x0000008103087836 */ /* 0x000fe20000000000 */
[----:B------:R1:W-:Y:S01]  /*3df0*/  STL [R1+0x1224], R10 ;  /* 0x0012240a01007387 */ /* 0x0003e20000100800 */
[----:B------:R-:W-:Y:S01]  /*3e00*/  IMAD.HI.U32 R129, R7, R121, RZ ;  /* 0x0000007907817227 */ /* 0x000fe200078e00ff */
[----:B------:R-:W-:-:S02]  /*3e10*/  IABS R120, R0 ;  /* 0x0000000000787213 */ /* 0x000fc40000000000 */
[----:B------:R-:W-:Y:S01]  /*3e20*/  STL [R1+0x1234], R9 ;  /* 0x0012340901007387 */ /* 0x000fe20000100800 */
[----:B------:R-:W-:Y:S01]  /*3e30*/  IMAD.HI.U32 R122, R7, R118, RZ ;  /* 0x00000076077a7227 */ /* 0x000fe200078e00ff */
[----:B------:R-:W-:Y:S02]  /*3e40*/  IADD3 R129, PT, PT, -R129, RZ, RZ ;  /* 0x000000ff81817210 */ /* 0x000fe40007ffe1ff */
[----:B------:R-:W-:Y:S01]  /*3e50*/  STL [R1+0x1240], R8 ;  /* 0x0012400801007387 */ /* 0x000fe20000100800 */
[----:B------:R-:W-:Y:S01]  /*3e60*/  IMAD.HI.U32 R123, R7, R117, RZ ;  /* 0x00000075077b7227 */ /* 0x000fe200078e00ff */
[----:B-1----:R-:W-:Y:S02]  /*3e70*/  IADD3 R10, PT, PT, R3, 0x84, RZ ;  /* 0x00000084030a7810 */ /* 0x002fe40007ffe0ff */
[----:B------:R1:W-:Y:S01]  /*3e80*/  STL [R1+0x1250], R2 ;  /* 0x0012500201007387 */ /* 0x0003e20000100800 */
[----:B------:R-:W-:Y:S02]  /*3e90*/  IMAD.MOV R122, RZ, RZ, -R122 ;  /* 0x000000ffff7a7224 */ /* 0x000fe400078e0a7a */
[----:B------:R-:W-:-:S04]  /*3ea0*/  IMAD.HI.U32 R126, R7, R124, RZ ;  /* 0x0000007c077e7227 */ /* 0x000fc800078e00ff */
[----:B------:R-:W-:Y:S02]  /*3eb0*/  IMAD.MOV R123, RZ, RZ, -R123 ;  /* 0x000000ffff7b7224 */ /* 0x000fe400078e0a7b */
[----:B------:R-:W-:Y:S01]  /*3ec0*/  IMAD R118, R251, R122, R118 ;  /* 0x0000007afb767224 */ /* 0x000fe200078e0276 */
[----:B------:R-:W-:Y:S01]  /*3ed0*/  IABS R122, R9 ;  /* 0x00000009007a7213 */ /* 0x000fe20000000000 */
[----:B-1----:R-:W-:Y:S02]  /*3ee0*/  VIADD R2, R3, 0x87 ;  /* 0x0000008703027836 */ /* 0x002fe40000000000 */
[----:B------:R-:W-:Y:S02]  /*3ef0*/  IMAD.MOV R126, RZ, RZ, -R126 ;  /* 0x000000ffff7e7224 */ /* 0x000fe400078e0a7e */
[C---:B------:R-:W-:Y:S01]  /*3f00*/  IMAD R121, R251.reuse, R129, R121 ;  /* 0x00000081fb797224 */ /* 0x040fe200078e0279 */
[----:B------:R-:W-:Y:S01]  /*3f10*/  IABS R129, R2 ;  /* 0x0000000200817213 */ /* 0x000fe20000000000 */
[C---:B------:R-:W-:Y:S01]  /*3f20*/  IMAD R117, R251.reuse, R123, R117 ;  /* 0x0000007bfb757224 */ /* 0x040fe200078e0275 */
[----:B------:R-:W-:Y:S01]  /*3f30*/  IABS R123, R8 ;  /* 0x00000008007b7213 */ /* 0x000fe20000000000 */
[----:B------:R-:W-:Y:S01]  /*3f40*/  IMAD R124, R251, R126, R124 ;  /* 0x0000007efb7c7224 */ /* 0x000fe200078e027c */
[----:B------:R-:W-:Y:S01]  /*3f50*/  IABS R126, R10 ;  /* 0x0000000a007e7213 */ /* 0x000fe20000000000 */
[----:B------:R-:W-:-:S02]  /*3f60*/  VIADD R0, R3, 0x83 ;  /* 0x0000008303007836 */ /* 0x000fc40000000000 */
        /* <DEDUP_REMOVED lines=8> */
[----:B------:R-:W-:Y:S02]  /*3ff0*/  IMAD.MOV R128, RZ, RZ, -R128 ;  /* 0x000000ffff807224 */ /* 0x000fe400078e0a80 */
[C---:B------:R-:W-:Y:S01]  /*4000*/  VIADD R8, R3.reuse, 0x86 ;  /* 0x0000008603087836 */ /* 0x040fe20000000000 */
[----:B-1----:R-:W-:Y:S01]  /*4010*/  IADD3 R10, PT, PT, R3, 0x89, RZ ;  /* 0x00000089030a7810 */ /* 0x002fe20007ffe0ff */
[----:B------:R-:W-:-:S03]  /*4020*/  IMAD.HI.U32 R134, R7, R126, RZ ;  /* 0x0000007e07867227 */ /* 0x000fc600078e00ff */
[----:B------:R1:W-:Y:S01]  /*4030*/  STL [R1+0x1228], R8 ;  /* 0x0012280801007387 */ /* 0x0003e20000100800 */
[----:B------:R-:W-:Y:S01]  /*4040*/  IMAD.MOV R131, RZ, RZ, -R131 ;  /* 0x000000ffff837224 */ /* 0x000fe200078e0a83 */
[----:B------:R-:W-:Y:S01]  /*4050*/  IADD3 R134, PT, PT, -R134, RZ, RZ ;  /* 0x000000ff86867210 */ /* 0x000fe20007ffe1ff */
[----:B------:R-:W-:Y:S01]  /*4060*/  IMAD.MOV R127, RZ, RZ, -R127 ;  /* 0x000000ffff7f7224 */ /* 0x000fe200078e0a7f */
[----:B------:R-:W-:Y:S01]  /*4070*/  STL [R1+0x1230], R2 ;  /* 0x0012300201007387 */ /* 0x000fe20000100800 */
[C---:B------:R-:W-:Y:S01]  /*4080*/  IMAD R122, R251.reuse, R128, R122 ;  /* 0x00000080fb7a7224 */ /* 0x040fe200078e027a */
[----:B------:R-:W-:Y:S01]  /*4090*/  IABS R128, R8 ;  /* 0x0000000800807213 */ /* 0x000fe20000000000 */
[C---:B------:R-:W-:Y:S01]  /*40a0*/  IMAD R129, R251.reuse, R131, R129 ;  /* 0x00000083fb817224 */ /* 0x040fe200078e0281 */
[----:B------:R-:W-:Y:S01]  /*40b0*/  IABS R131, R10 ;  /* 0x0000000a00837213 */ /* 0x000fe20000000000 */
[----:B------:R-:W-:Y:S01]  /*40c0*/  IMAD R123, R251, R127, R123 ;  /* 0x0000007ffb7b7224 */ /* 0x000fe200078e027b */
[----:B------:R-:W-:Y:S01]  /*40d0*/  IABS R127, R9 ;  /* 0x00000009007f7213 */ /* 0x000fe20000000000 */
[----:B-1----:R-:W-:-:S02]  /*40e0*/  VIADD R8, R3, 0x8b ;  /* 0x0000008b03087836 */ /* 0x002fc40000000000 */
[----:B------:R-:W-:Y:S02]  /*40f0*/  VIADD R0, R3, 0x88 ;  /* 0x0000008803007836 */ /* 0x000fe40000000000 */
[----:B------:R-:W-:Y:S01]  /*4100*/  IMAD R126, R251, R134, R126 ;  /* 0x00000086fb7e7224 */ /* 0x000fe200078e027e */
[----:B------:R-:W-:Y:S01]  /*4110*/  IABS R134, R8 ;  /* 0x0000000800867213 */ /* 0x000fe20000000000 */
[----:B------:R-:W-:Y:S01]  /*4120*/  VIADD R9, R3, 0x8a ;  /* 0x0000008a03097836 */ /* 0x000fe20000000000 */
[----:B------:R-:W-:Y:S01]  /*4130*/  STL [R1+0x1244], R0 ;  /* 0x0012440001007387 */ /* 0x000fe20000100800 */
[C---:B------:R-:W-:Y:S01]  /*4140*/  IMAD.HI.U32 R139, R7.reuse, R131, RZ ;  /* 0x00000083078b7227 */ /* 0x040fe200078e00ff */
[----:B------:R-:W-:Y:S02]  /*4150*/  IABS R130, R0 ;  /* 0x0000000000827213 */ /* 0x000fe40000000000 */
[----:B------:R1:W-:Y:S01]  /*4160*/  STL [R1+0x1208], R10 ;  /* 0x0012080a01007387 */ /* 0x0003e20000100800 */
[----:B------:R-:W-:Y:S01]  /*4170*/  IMAD.HI.U32 R132, R7, R128, RZ ;  /* 0x0000008007847227 */ /* 0x000fe200078e00ff */
[----:B------:R-:W-:-:S02]  /*4180*/  IADD3 R139, PT, PT, -R139, RZ, RZ ;  /* 0x000000ff8b8b7210 */ /* 0x000fc40007ffe1ff */
[----:B------:R-:W-:Y:S01]  /*4190*/  STL [R1+0x120c], R9 ;  /* 0x00120c0901007387 */ /* 0x000fe20000100800 */
[----:B------:R-:W-:-:S03]  /*41a0*/  IMAD.HI.U32 R137, R7, R134, RZ ;  /* 0x0000008607897227 */ /* 0x000fc600078e00ff */
[----:B------:R2:W-:Y:S01]  /*41b0*/  STL [R1+0x1210], R8 ;  /* 0x0012100801007387 */ /* 0x0005e20000100800 */
[----:B------:R-:W-:Y:S01]  /*41c0*/  IMAD.MOV R132, RZ, RZ, -R132 ;  /* 0x000000ffff847224 */ /* 0x000fe200078e0a84 */
[----:B-1----:R-:W-:Y:S01]  /*41d0*/  IADD3 R10, PT, PT, R3, 0x8e, RZ ;  /* 0x0000008e030a7810 */ /* 0x002fe20007ffe0ff */
[----:B------:R-:W-:Y:S02]  /*41e0*/  IMAD.MOV R137, RZ, RZ, -R137 ;  /* 0x000000ffff897224 */ /* 0x000fe400078e0a89 */
[C---:B------:R-:W-:Y:S02]  /*41f0*/  IMAD R131, R251.reuse, R139, R131 ;  /* 0x0000008bfb837224 */ /* 0x040fe400078e0283 */
[----:B------:R-:W-:Y:S01]  /*4200*/  IMAD R128, R251, R132, R128 ;  /* 0x00000084fb807224 */ /* 0x000fe200078e0280 */
[----:B------:R-:W-:Y:S01]  /*4210*/  IABS R132, R9 ;  /* 0x0000000900847213 */ /* 0x000fe20000000000 */
[C---:B------:R-:W-:Y:S02]  /*4220*/  VIADD R2, R3.reuse, 0x8c ;  /* 0x0000008c03027836 */ /* 0x040fe40000000000 */
[----:B--2---:R-:W-:-:S02]  /*4230*/  VIADD R8, R3, 0x90 ;  /* 0x0000009003087836 */ /* 0x004fc40000000000 */
[----:B------:R-:W-:Y:S01]  /*4240*/  IMAD R134, R251, R137, R134 ;  /* 0x00000089fb867224 */ /* 0x000fe200078e0286 */
[----:B------:R-:W-:Y:S01]  /*4250*/  IABS R137, R10 ;  /* 0x0000000a00897213 */ /* 0x000fe20000000000 */
[C---:B------:R-:W-:Y:S01]  /*4260*/  VIADD R0, R3.reuse, 0x8d ;  /* 0x0000008d03007836 */ /* 0x040fe20000000000 */
[----:B------:R-:W-:Y:S01]  /*4270*/  IABS R139, R8 ;  /* 0x00000008008b7213 */ /* 0x000fe20000000000 */
[----:B------:R-:W-:Y:S01]  /*4280*/  STL [R1+0x1214], R2 ;  /* 0x0012140201007387 */ /* 0x000fe20000100800 */
[----:B------:R-:W-:Y:S01]  /*4290*/  VIADD R9, R3, 0x8f ;  /* 0x0000008f03097836 */ /* 0x000fe20000000000 */
[----:B------:R-:W-:Y:S01]  /*42a0*/  IABS R135, R2 ;  /* 0x0000000200877213 */ /* 0x000fe20000000000 */
[C---:B------:R-:W-:Y:S01]  /*42b0*/  IMAD.HI.U32 R138, R7.reuse, R132, RZ ;  /* 0x00000084078a7227 */ /* 0x040fe200078e00ff */
[----:B------:R-:W-:Y:S01]  /*42c0*/  STL [R1+0x1218], R0 ;  /* 0x0012180001007387 */ /* 0x000fe20000100800 */
[----:B------:R-:W-:Y:S02]  /*42d0*/  IABS R136, R0 ;  /* 0x0000000000887213 */ /* 0x000fe40000000000 */
[C---:B------:R-:W-:Y:S01]  /*42e0*/  IMAD.HI.U32 R142, R7.reuse, R139, RZ ;  /* 0x0000008b078e7227 */ /* 0x040fe200078e00ff */
[----:B------:R1:W-:Y:S03]  /*42f0*/  STL [R1+0x11e4], R10 ;  /* 0x0011e40a01007387 */ /* 0x0003e60000100800 */
[----:B------:R-:W-:Y:S01]  /*4300*/  IMAD.HI.U32 R144, R7, R137, RZ ;  /* 0x0000008907907227 */ /* 0x000fe200078e00ff */
[----:B------:R-:W-:Y:S03]  /*4310*/  STL [R1+0x11e8], R9 ;  /* 0x0011e80901007387 */ /* 0x000fe60000100800 */
[----:B------:R-:W-:Y:S01]  /*4320*/  IMAD.MOV R142, RZ, RZ, -R142 ;  /* 0x000000ffff8e7224 */ /* 0x000fe200078e0a8e */
[----:B------:R2:W-:Y:S01]  /*4330*/  STL [R1+0x11f4], R8 ;  /* 0x0011f40801007387 */ /* 0x0005e20000100800 */
[----:B------:R-:W-:Y:S01]  /*4340*/  IMAD.MOV R138, RZ, RZ, -R138 ;  /* 0x000000ffff8a7224 */ /* 0x000fe200078e0a8a */
[----:B-1----:R-:W-:Y:S01]  /*4350*/  IADD3 R10, PT, PT, R3, 0x93, RZ ;  /* 0x00000093030a7810 */ /* 0x002fe20007ffe0ff */
[----:B------:R-:W-:Y:S01]  /*4360*/  IMAD R139, R251, R142, R139 ;  /* 0x0000008efb8b7224 */ /* 0x000fe200078e028b */
[----:B------:R-:W-:Y:S01]  /*4370*/  IADD3 R144, PT, PT, -R144, RZ, RZ ;  /* 0x000000ff90907210 */ /* 0x000fe20007ffe1ff */
[----:B------:R-:W-:Y:S01]  /*4380*/  VIADD R2, R3, 0x91 ;  /* 0x0000009103027836 */ /* 0x000fe20000000000 */
[----:B------:R-:W-:Y:S01]  /*4390*/  IABS R142, R10 ;  /* 0x0000000a008e7213 */ /* 0x000fe20000000000 */
[----:B------:R-:W-:Y:S01]  /*43a0*/  IMAD R132, R251, R138, R132 ;  /* 0x0000008afb847224 */ /* 0x000fe200078e0284 */
[----:B------:R-:W-:Y:S01]  /*43b0*/  IABS R138, R9 ;  /* 0x00000009008a7213 */ /* 0x000fe20000000000 */
[C---:B------:R-:W-:Y:S01]  /*43c0*/  VIADD R0, R3.reuse, 0x92 ;  /* 0x0000009203007836 */ /* 0x040fe20000000000 */
[----:B------:R-:W-:Y:S01]  /*43d0*/  STL [R1+0x11fc], R2 ;  /* 0x0011fc0201007387 */ /* 0x000fe20000100800 */
[----:B--2---:R-:W-:Y:S01]  /*43e0*/  VIADD R8, R3, 0x95 ;  /* 0x0000009503087836 */ /* 0x004fe20000000000 */
[----:B------:R-:W-:Y:S01]  /*43f0*/  IABS R140, R2 ;  /* 0x00000002008c7213 */ /* 0x000fe20000000000 */
[----:B------:R-:W-:Y:S01]  /*4400*/  IMAD R137, R251, R144, R137 ;  /* 0x00000090fb897224 */ /* 0x000fe200078e0289 */
[----:B------:R-:W-:Y:S01]  /*4410*/  STL [R1+0x1200], R0 ;  /* 0x0012000001007387 */ /* 0x000fe20000100800 */
[----:B------:R-:W-:Y:S01]  /*4420*/  VIADD R9, R3, 0x94 ;  /* 0x0000009403097836 */ /* 0x000fe20000000000 */
[----:B------:R-:W-:Y:S01]  /*4430*/  IABS R144, R8 ;  /* 0x0000000800907213 */ /* 0x000fe20000000000 */
[----:B------:R-:W-:Y:S01]  /*4440*/  IMAD.HI.U32 R149, R7, R142, RZ ;  /* 0x0000008e07957227 */ /* 0x000fe200078e00ff */
[----:B------:R1:W-:Y:S01]  /*4450*/  STL [R1+0x11cc], R10 ;  /* 0x0011cc0a01007387 */ /* 0x0003e20000100800 */
[----:B------:R-:W-:-:S02]  /*4460*/  IABS R141, R0 ;  /* 0x00000000008d7213 */ /* 0x000fc40000000000 */
[----:B------:R-:W-:Y:S01]  /*4470*/  IMAD.HI.U32 R143, R7, R138, RZ ;  /* 0x0000008a078f7227 */ /* 0x000fe200078e00ff */
[----:B------:R-:W-:Y:S01]  /*4480*/  STL [R1+0x11d0], R9 ;  /* 0x0011d00901007387 */ /* 0x000fe20000100800 */
[----:B------:R-:W-:Y:S02]  /*4490*/  IADD3 R149, PT, PT, -R149, RZ, RZ ;  /* 0x000000ff95957210 */ /* 0x000fe40007ffe1ff */
[----:B------:R-:W-:Y:S01]  /*44a0*/  IMAD.HI.U32 R147, R7, R144, RZ ;  /* 0x0000009007937227 */ /* 0x000fe200078e00ff */
[----:B------:R2:W-:Y:S01]  /*44b0*/  STL [R1+0x11d4], R8 ;  /* 0x0011d40801007387 */ /* 0x0005e20000100800 */
[----:B-1----:R-:W-:Y:S02]  /*44c0*/  IADD3 R10, PT, PT, R3, 0x98, RZ ;  /* 0x00000098030a7810 */ /* 0x002fe40007ffe0ff */
[----:B------:R-:W-:Y:S02]  /*44d0*/  IMAD.MOV R143, RZ, RZ, -R143 ;  /* 0x000000ffff8f7224 */ /* 0x000fe400078e0a8f */
[----:B------:R-:W-:-:S02]  /*44e0*/  IMAD.MOV R147, RZ, RZ, -R147 ;  /* 0x000000ffff937224 */ /* 0x000fc400078e0a93 */
[C---:B------:R-:W-:Y:S02]  /*44f0*/  IMAD R142, R251.reuse, R149, R142 ;  /* 0x00000095fb8e7224 */ /* 0x040fe400078e028e */
[----:B------:R-:W-:Y:S01]  /*4500*/  IMAD R138, R251, R143, R138 ;  /* 0x0000008ffb8a7224 */ /* 0x000fe200078e028a */
[----:B------:R-:W-:Y:S01]  /*4510*/  IABS R143, R9 ;  /* 0x00000009008f7213 */ /* 0x000fe20000000000 */
[C---:B--2---:R-:W-:Y:S02]  /*4520*/  VIADD R8, R3.reuse, 0x9a ;  /* 0x0000009a03087836 */ /* 0x044fe40000000000 */
[----:B------:R-:W-:Y:S02]  /*4530*/  VIADD R2, R3, 0x96 ;  /* 0x0000009603027836 */ /* 0x000fe40000000000 */
[----:B------:R-:W-:Y:S01]  /*4540*/  IMAD R144, R251, R147, R144 ;  /* 0x00000093fb907224 */ /* 0x000fe200078e0290 */
[----:B------:R-:W-:Y:S01]  /*4550*/  IABS R149, R8 ;  /* 0x0000000800957213 */ /* 0x000fe20000000000 */
[C---:B------:R-:W-:Y:S01]  /*4560*/  VIADD R0, R3.reuse, 0x97 ;  /* 0x0000009703007836 */ /* 0x040fe20000000000 */
[----:B------:R-:W-:Y:S01]  /*4570*/  IABS R147, R10 ;  /* 0x0000000a00937213 */ /* 0x000fe20000000000 */
[----:B------:R-:W-:Y:S01]  /*4580*/  STL [R1+0x11d8], R2 ;  /* 0x0011d80201007387 */ /* 0x000fe20000100800 */
[----:B------:R-:W-:Y:S01]  /*4590*/  VIADD R9, R3, 0x99 ;  /* 0x0000009903097836 */ /* 0x000fe20000000000 */
[----:B------:R-:W-:Y:S01]  /*45a0*/  IABS R145, R2 ;  /* 0x0000000200917213 */ /* 0x000fe20000000000 */
[----:B------:R-:W-:Y:S01]  /*45b0*/  IMAD.HI.U32 R152, R7, R149, RZ ;  /* 0x0000009507987227 */ /* 0x000fe200078e00ff */
[----:B------:R-:W-:Y:S01]  /*45c0*/  STL [R1+0x11dc], R0 ;  /* 0x0011dc0001007387 */ /* 0x000fe20000100800 */
[----:B------:R-:W-:-:S02]  /*45d0*/  IABS R146, R0 ;  /* 0x0000000000927213 */ /* 0x000fc40000000000 */
        /* <DEDUP_REMOVED lines=79> */
[----:B------:R-:W-:-:S04]  /*4ad0*/  IMAD.HI.U32 R167, R7, R164, RZ ;  /* 0x000000a407a77227 */ /* 0x000fc800078e00ff */
[----:B------:R-:W-:Y:S02]  /*4ae0*/  IMAD.MOV R109, RZ, RZ, -R109 ;  /* 0x000000ffff6d7224 */ /* 0x000fe400078e0a6d */
[----:B------:R-:W-:Y:S02]  /*4af0*/  IMAD.MOV R163, RZ, RZ, -R163 ;  /* 0x000000ffffa37224 */ /* 0x000fe400078e0aa3 */
[----:B--2---:R-:W-:Y:S02]  /*4b00*/  VIADD R8, R3, 0xae ;  /* 0x000000ae03087836 */ /* 0x004fe40000000000 */
[----:B------:R-:W-:Y:S02]  /*4b10*/  IMAD.MOV R167, RZ, RZ, -R167 ;  /* 0x000000ffffa77224 */ /* 0x000fe400078e0aa7 */
[C---:B------:R-:W-:Y:S02]  /*4b20*/  IMAD R109, R251.reuse, R109, R4 ;  /* 0x0000006dfb6d7224 */ /* 0x040fe400078e0204 */
[----:B------:R-:W-:Y:S01]  /*4b30*/  IMAD R162, R251, R169, R162 ;  /* 0x000000a9fba27224 */ /* 0x000fe200078e02a2 */
[----:B------:R-:W-:Y:S01]  /*4b40*/  IABS R169, R8 ;  /* 0x0000000800a97213 */ /* 0x000fe20000000000 */
[----:B------:R-:W-:-:S04]  /*4b50*/  IMAD.HI.U32 R4, R7, R115, RZ ;  /* 0x0000007307047227 */ /* 0x000fc800078e00ff */
[----:B------:R-:W-:Y:S01]  /*4b60*/  IMAD R158, R251, R163, R158 ;  /* 0x000000a3fb9e7224 */ /* 0x000fe200078e029e */
[----:B------:R-:W-:Y:S01]  /*4b70*/  IABS R163, R9 ;  /* 0x0000000900a37213 */ /* 0x000fe20000000000 */
[----:B------:R-:W-:Y:S02]  /*4b80*/  VIADD R2, R3, 0xaa ;  /* 0x000000aa03027836 */ /* 0x000fe40000000000 */
[----:B------:R-:W-:Y:S01]  /*4b90*/  IMAD R164, R251, R167, R164 ;  /* 0x000000a7fba47224 */ /* 0x000fe200078e02a4 */
[----:B------:R-:W-:Y:S01]  /*4ba0*/  IABS R167, R10 ;  /* 0x0000000a00a77213 */ /* 0x000fe20000000000 */
[----:B------:R-:W-:Y:S01]  /*4bb0*/  VIADD R0, R3, 0xab ;  /* 0x000000ab03007836 */ /* 0x000fe20000000000 */
[----:B------:R-:W-:Y:S01]  /*4bc0*/  STL [R1+0x1168], R2 ;  /* 0x0011680201007387 */ /* 0x000fe20000100800 */
[----:B------:R-:W-:Y:S01]  /*4bd0*/  IMAD.MOV R4, RZ, RZ, -R4 ;  /* 0x000000ffff047224 */ /* 0x000fe200078e0a04 */
[----:B------:R-:W-:Y:S01]  /*4be0*/  IABS R165, R2 ;  /* 0x0000000200a57213 */ /* 0x000fe20000000000 */
[----:B------:R-:W-:Y:S01]  /*4bf0*/  IMAD.HI.U32 R172, R7, R169, RZ ;  /* 0x000000a907ac7227 */ /* 0x000fe200078e00ff */
[----:B------:R-:W-:Y:S01]  /*4c00*/  STL [R1+0x1170], R0 ;  /* 0x0011700001007387 */ /* 0x000fe20000100800 */
[----:B------:R-:W-:-:S02]  /*4c10*/  IABS R166, R0 ;  /* 0x0000000000a67213 */ /* 0x000fc40000000000 */
[----:B------:R-:W-:Y:S01]  /*4c20*/  VIADD R9, R3, 0xad ;  /* 0x000000ad03097836 */ /* 0x000fe20000000000 */
[----:B------:R1:W-:Y:S01]  /*4c30*/  STL [R1+0x1140], R10 ;  /* 0x0011400a01007387 */ /* 0x0003e20000100800 */
[----:B------:R-:W-:Y:S02]  /*4c40*/  IMAD R115, R251, R4, R115 ;  /* 0x00000004fb737224 */ /* 0x000fe400078e0273 */
[C---:B------:R-:W-:Y:S01]  /*4c50*/  IMAD.HI.U32 R168, R7.reuse, R163, RZ ;  /* 0x000000a307a87227 */ /* 0x040fe200078e00ff */
[----:B------:R-:W-:Y:S03]  /*4c60*/  STL [R1+0x1144], R9 ;  /* 0x0011440901007387 */ /* 0x000fe60000100800 */
[----:B------:R-:W-:Y:S01]  /*4c70*/  IMAD.HI.U32 R174, R7, R167, RZ ;  /* 0x000000a707ae7227 */ /* 0x000fe200078e00ff */
[----:B------:R2:W-:Y:S01]  /*4c80*/  STL [R1+0x1148], R8 ;  /* 0x0011480801007387 */ /* 0x0005e20000100800 */
[----:B-1----:R-:W-:-:S02]  /*4c90*/  IADD3 R10, PT, PT, R3, 0xb1, RZ ;  /* 0x000000b1030a7810 */ /* 0x002fc40007ffe0ff */
[----:B------:R-:W-:Y:S01]  /*4ca0*/  IMAD.HI.U32 R4, R7, R120, RZ ;  /* 0x0000007807047227 */ /* 0x000fe200078e00ff */
[----:B------:R-:W-:-:S03]  /*4cb0*/  IADD3 R174, PT, PT, -R174, RZ, RZ ;  /* 0x000000ffaeae7210 */ /* 0x000fc60007ffe1ff */
[----:B------:R-:W-:Y:S02]  /*4cc0*/  IMAD.MOV R172, RZ, RZ, -R172 ;  /* 0x000000ffffac7224 */ /* 0x000fe400078e0aac */
[----:B------:R-:W-:Y:S02]  /*4cd0*/  IMAD.MOV R168, RZ, RZ, -R168 ;  /* 0x000000ffffa87224 */ /* 0x000fe400078e0aa8 */
[----:B------:R-:W-:Y:S02]  /*4ce0*/  IMAD.MOV R4, RZ, RZ, -R4 ;  /* 0x000000ffff047224 */ /* 0x000fe400078e0a04 */
[----:B------:R-:W-:Y:S01]  /*4cf0*/  IMAD R169, R251, R172, R169 ;  /* 0x000000acfba97224 */ /* 0x000fe200078e02a9 */
[----:B------:R-:W-:Y:S01]  /*4d00*/  IABS R172, R10 ;  /* 0x0000000a00ac7213 */ /* 0x000fe20000000000 */
[----:B--2---:R-:W-:Y:S02]  /*4d10*/  VIADD R8, R3, 0xb3 ;  /* 0x000000b303087836 */ /* 0x004fe40000000000 */
[----:B------:R-:W-:-:S04]  /*4d20*/  IMAD.HI.U32 R133, R7, R127, RZ ;  /* 0x0000007f07857227 */ /* 0x000fc800078e00ff */
[----:B------:R-:W-:Y:S02]  /*4d30*/  VIADD R2, R3, 0xaf ;  /* 0x000000af03027836 */ /* 0x000fe40000000000 */
[----:B------:R-:W-:Y:S01]  /*4d40*/  IMAD R163, R251, R168, R163 ;  /* 0x000000a8fba37224 */ /* 0x000fe200078e02a3 */
[----:B------:R-:W-:Y:S01]  /*4d50*/  IABS R168, R9 ;  /* 0x0000000900a87213 */ /* 0x000fe20000000000 */
[----:B------:R-:W-:Y:S01]  /*4d60*/  VIADD R0, R3, 0xb0 ;  /* 0x000000b003007836 */ /* 0x000fe20000000000 */
[----:B------:R-:W-:Y:S01]  /*4d70*/  STL [R1+0x1150], R2 ;  /* 0x0011500201007387 */ /* 0x000fe20000100800 */
[----:B------:R-:W-:Y:S01]  /*4d80*/  IMAD R120, R251, R4, R120 ;  /* 0x00000004fb787224 */ /* 0x000fe200078e0278 */
[----:B------:R-:W-:Y:S01]  /*4d90*/  IABS R170, R2 ;  /* 0x0000000200aa7213 */ /* 0x000fe20000000000 */
[----:B------:R-:W-:Y:S01]  /*4da0*/  IMAD.HI.U32 R4, R7, R125, RZ ;  /* 0x0000007d07047227 */ /* 0x000fe200078e00ff */
[----:B------:R-:W-:Y:S01]  /*4db0*/  STL [R1+0x114c], R0 ;  /* 0x00114c0001007387 */ /* 0x000fe20000100800 */
[----:B------:R-:W-:-:S02]  /*4dc0*/  IABS R171, R0 ;  /* 0x0000000000ab7213 */ /* 0x000fc40000000000 */
[----:B------:R-:W-:Y:S01]  /*4dd0*/  IMAD R167, R251, R174, R167 ;  /* 0x000000aefba77224 */ /* 0x000fe200078e02a7 */
[----:B------:R-:W-:Y:S01]  /*4de0*/  IABS R174, R8 ;  /* 0x0000000800ae7213 */ /* 0x000fe20000000000 */
[----:B------:R-:W-:Y:S01]  /*4df0*/  VIADD R9, R3, 0xb2 ;  /* 0x000000b203097836 */ /* 0x000fe20000000000 */
[----:B------:R1:W-:Y:S01]  /*4e00*/  STL [R1+0x1128], R10 ;  /* 0x0011280a01007387 */ /* 0x0003e20000100800 */
[----:B------:R-:W-:Y:S02]  /*4e10*/  IMAD.MOV R133, RZ, RZ, -R133 ;  /* 0x000000ffff857224 */ /* 0x000fe400078e0a85 */
[----:B------:R-:W-:Y:S01]  /*4e20*/  IMAD.HI.U32 R179, R7, R172, RZ ;  /* 0x000000ac07b37227 */ /* 0x000fe200078e00ff */
[----:B------:R-:W-:Y:S03]  /*4e30*/  STL [R1+0x1124], R9 ;  /* 0x0011240901007387 */ /* 0x000fe60000100800 */
[----:B------:R-:W-:Y:S01]  /*4e40*/  IMAD.MOV R4, RZ, RZ, -R4 ;  /* 0x000000ffff047224 */ /* 0x000fe200078e0a04 */
[----:B------:R2:W-:Y:S01]  /*4e50*/  STL [R1+0x1120], R8 ;  /* 0x0011200801007387 */ /* 0x0005e20000100800 */
[----:B------:R-:W-:Y:S01]  /*4e60*/  IMAD R127, R251, R133, R127 ;  /* 0x00000085fb7f7224 */ /* 0x000fe200078e027f */
[----:B------:R-:W-:Y:S01]  /*4e70*/  IADD3 R179, PT, PT, -R179, RZ, RZ ;  /* 0x000000ffb3b37210 */ /* 0x000fe20007ffe1ff */
[----:B------:R-:W-:Y:S01]  /*4e80*/  IMAD.HI.U32 R133, R7, R135, RZ ;  /* 0x0000008707857227 */ /* 0x000fe200078e00ff */
[----:B-1----:R-:W-:-:S03]  /*4e90*/  IADD3 R10, PT, PT, R3, 0xb6, RZ ;  /* 0x000000b6030a7810 */ /* 0x002fc60007ffe0ff */
[----:B------:R-:W-:-:S04]  /*4ea0*/  IMAD.HI.U32 R173, R7, R168, RZ ;  /* 0x000000a807ad7227 */ /* 0x000fc800078e00ff */
[----:B------:R-:W-:-:S04]  /*4eb0*/  IMAD.HI.U32 R177, R7, R174, RZ ;  /* 0x000000ae07b17227 */ /* 0x000fc800078e00ff */
[----:B--2---:R-:W-:Y:S02]  /*4ec0*/  VIADD R8, R3, 0xb8 ;  /* 0x000000b803087836 */ /* 0x004fe40000000000 */
[----:B------:R-:W-:Y:S02]  /*4ed0*/  IMAD R125, R251, R4, R125 ;  /* 0x00000004fb7d7224 */ /* 0x000fe400078e027d */
[----:B------:R-:W-:-:S04]  /*4ee0*/  IMAD.HI.U32 R4, R7, R130, RZ ;  /* 0x0000008207047227 */ /* 0x000fc800078e00ff */
[----:B------:R-:W-:Y:S02]  /*4ef0*/  IMAD.MOV R133, RZ, RZ, -R133 ;  /* 0x000000ffff857224 */ /* 0x000fe400078e0a85 */
[----:B------:R-:W-:Y:S02]  /*4f00*/  IMAD.MOV R173, RZ, RZ, -R173 ;  /* 0x000000ffffad7224 */ /* 0x000fe400078e0aad */
[----:B------:R-:W-:Y:S02]  /*4f10*/  IMAD.MOV R177, RZ, RZ, -R177 ;  /* 0x000000ffffb17224 */ /* 0x000fe400078e0ab1 */
[C---:B------:R-:W-:Y:S01]  /*4f20*/  IMAD R172, R251.reuse, R179, R172 ;  /* 0x000000b3fbac7224 */ /* 0x040fe200078e02ac */
[----:B------:R-:W-:Y:S01]  /*4f30*/  IABS R179, R8 ;  /* 0x0000000800b37213 */ /* 0x000fe20000000000 */
[----:B------:R-:W-:Y:S02]  /*4f40*/  IMAD.MOV R4, RZ, RZ, -R4 ;  /* 0x000000ffff047224 */ /* 0x000fe400078e0a04 */
[----:B------:R-:W-:-:S02]  /*4f50*/  IMAD R135, R251, R133, R135 ;  /* 0x00000085fb877224 */ /* 0x000fc400078e0287 */
[----:B------:R-:W-:Y:S01]  /*4f60*/  IMAD R168, R251, R173, R168 ;  /* 0x000000adfba87224 */ /* 0x000fe200078e02a8 */
[----:B------:R-:W-:Y:S01]  /*4f70*/  IABS R173, R9 ;  /* 0x0000000900ad7213 */ /* 0x000fe20000000000 */
[----:B------:R-:W-:Y:S02]  /*4f80*/  VIADD R2, R3, 0xb4 ;  /* 0x000000b403027836 */ /* 0x000fe40000000000 */
[----:B------:R-:W-:Y:S01]  /*4f90*/  IMAD R174, R251, R177, R174 ;  /* 0x000000b1fbae7224 */ /* 0x000fe200078e02ae */
[----:B------:R-:W-:Y:S01]  /*4fa0*/  IABS R177, R10 ;  /* 0x0000000a00b17213 */ /* 0x000fe20000000000 */
[----:B------:R-:W-:Y:S01]  /*4fb0*/  IMAD.HI.U32 R133, R7, R140, RZ ;  /* 0x0000008c07857227 */ /* 0x000fe200078e00ff */
[----:B------:R-:W-:Y:S01]  /*4fc0*/  STL [R1+0x111c], R2 ;  /* 0x00111c0201007387 */ /* 0x000fe20000100800 */
[----:B------:R-:W-:Y:S02]  /*4fd0*/  IABS R175, R2 ;  /* 0x0000000200af7213 */ /* 0x000fe40000000000 */
[----:B------:R-:W-:-:S02]  /*4fe0*/  VIADD R0, R3, 0xb5 ;  /* 0x000000b503007836 */ /* 0x000fc40000000000 */
[----:B------:R-:W-:Y:S02]  /*4ff0*/  IMAD R130, R251, R4, R130 ;  /* 0x00000004fb827224 */ /* 0x000fe400078e0282 */
[C---:B------:R-:W-:Y:S01]  /*5000*/  IMAD.HI.U32 R182, R7.reuse, R179, RZ ;  /* 0x000000b307b67227 */ /* 0x040fe200078e00ff */
[----:B------:R-:W-:Y:S01]  /*5010*/  STL [R1+0x1118], R0 ;  /* 0x0011180001007387 */ /* 0x000fe20000100800 */
[----:B------:R-:W-:Y:S02]  /*5020*/  IABS R176, R0 ;  /* 0x0000000000b07213 */ /* 0x000fe40000000000 */
[----:B------:R-:W-:Y:S01]  /*5030*/  IMAD.HI.U32 R4, R7, R136, RZ ;  /* 0x0000008807047227 */ /* 0x000fe200078e00ff */
[----:B------:R1:W-:Y:S03]  /*5040*/  STL [R1+0x1100], R10 ;  /* 0x0011000a01007387 */ /* 0x0003e60000100800 */
[----:B------:R-:W-:-:S02]  /*5050*/  IMAD.MOV R133, RZ, RZ, -R133 ;  /* 0x000000ffff857224 */ /* 0x000fc400078e0a85 */
[----:B------:R-:W-:Y:S02]  /*5060*/  VIADD R9, R3, 0xb7 ;  /* 0x000000b703097836 */ /* 0x000fe40000000000 */
[----:B------:R-:W-:Y:S01]  /*5070*/  IMAD.HI.U32 R178, R7, R173, RZ ;  /* 0x000000ad07b27227 */ /* 0x000fe200078e00ff */
[----:B-1----:R-:W-:-:S03]  /*5080*/  IADD3 R10, PT, PT, R3, 0xbb, RZ ;  /* 0x000000bb030a7810 */ /* 0x002fc60007ffe0ff */
[----:B------:R-:W-:Y:S01]  /*5090*/  IMAD.HI.U32 R184, R7, R177, RZ ;  /* 0x000000b107b87227 */ /* 0x000fe200078e00ff */
[----:B------:R-:W-:Y:S03]  /*50a0*/  STL [R1+0x10fc], R9 ;  /* 0x0010fc0901007387 */ /* 0x000fe60000100800 */
[----:B------:R-:W-:Y:S01]  /*50b0*/  IMAD.MOV R182, RZ, RZ, -R182 ;  /* 0x000000ffffb67224 */ /* 0x000fe200078e0ab6 */
[----:B------:R1:W-:Y:S01]  /*50c0*/  STL [R1+0x10f8], R8 ;  /* 0x0010f80801007387 */ /* 0x0003e20000100800 */
[----:B------:R-:W-:Y:S01]  /*50d0*/  IMAD.MOV R4, RZ, RZ, -R4 ;  /* 0x000000ffff047224 */ /* 0x000fe200078e0a04 */
[----:B------:R-:W-:Y:S01]  /*50e0*/  IADD3 R184, PT, PT, -R184, RZ, RZ ;  /* 0x000000ffb8b87210 */ /* 0x000fe20007ffe1ff */
[----:B------:R-:W-:Y:S02]  /*50f0*/  IMAD R140, R251, R133, R140 ;  /* 0x00000085fb8c7224 */ /* 0x000fe400078e028c */
[----:B------:R-:W-:-:S04]  /*5100*/  IMAD.HI.U32 R133, R7, R145, RZ ;  /* 0x0000009107857227 */ /* 0x000fc800078e00ff */
[----:B------:R-:W-:Y:S02]  /*5110*/  IMAD.MOV R178, RZ, RZ, -R178 ;  /* 0x000000ffffb27224 */ /* 0x000fe400078e0ab2 */
[C---:B------:R-:W-:Y:S01]  /*5120*/  IMAD R179, R251.reuse, R182, R179 ;  /* 0x000000b6fbb37224 */ /* 0x040fe200078e02b3 */
[----:B------:R-:W-:Y:S01]  /*5130*/  IABS R182, R10 ;  /* 0x0000000a00b67213 */ /* 0x000fe20000000000 */
[----:B------:R-:W-:Y:S02]  /*5140*/  IMAD R136, R251, R4, R136 ;  /* 0x00000004fb887224 */ /* 0x000fe400078e0288 */
[----:B-1----:R-:W-:Y:S02]  /*5150*/  VIADD R8, R3, 0xbd ;  /* 0x000000bd03087836 */ /* 0x002fe40000000000 */
[----:B------:R-:W-:-:S04]  /*5160*/  IMAD.HI.U32 R4, R7, R141, RZ ;  /* 0x0000008d07047227 */ /* 0x000fc800078e00ff */
[----:B------:R-:W-:Y:S02]  /*5170*/  VIADD R2, R3, 0xb9 ;  /* 0x000000b903027836 */ /* 0x000fe40000000000 */
[----:B------:R-:W-:Y:S02]  /*5180*/  IMAD.MOV R133, RZ, RZ, -R133 ;  /* 0x000000ffff857224 */ /* 0x000fe400078e0a85 */
[----:B------:R-:W-:Y:S01]  /*5190*/  IMAD R173, R251, R178, R173 ;  /* 0x000000b2fbad7224 */ /* 0x000fe200078e02ad */
[----:B------:R-:W-:Y:S01]  /*51a0*/  IABS R178, R9 ;  /* 0x0000000900b27213 */ /* 0x000fe20000000000 */
[----:B------:R-:W-:Y:S01]  /*51b0*/  VIADD R0, R3, 0xba ;  /* 0x000000ba03007836 */ /* 0x000fe20000000000 */
[----:B------:R-:W-:Y:S01]  /*51c0*/  STL [R1+0x10f0], R2 ;  /* 0x0010f00201007387 */ /* 0x000fe20000100800 */
[----:B------:R-:W-:Y:S01]  /*51d0*/  IMAD R177, R251, R184, R177 ;  /* 0x000000b8fbb17224 */ /* 0x000fe200078e02b1 */
[----:B------:R-:W-:Y:S01]  /*51e0*/  IABS R184, R8 ;  /* 0x0000000800b87213 */ /* 0x000fe20000000000 */
[----:B------:R-:W-:Y:S01]  /*51f0*/  VIADD R9, R3, 0xbc ;  /* 0x000000bc03097836 */ /* 0x000fe20000000000 */
[----:B------:R-:W-:Y:S01]  /*5200*/  STL [R1+0x10e4], R0 ;  /* 0x0010e40001007387 */ /* 0x000fe20000100800 */
[----:B------:R-:W-:Y:S01]  /*5210*/  IMAD.MOV R4, RZ, RZ, -R4 ;  /* 0x000000ffff047224 */ /* 0x000fe200078e0a04 */
[----:B------:R-:W-:Y:S01]  /*5220*/  IABS R180, R2 ;  /* 0x0000000200b47213 */ /* 0x000fe20000000000 */
[----:B------:R-:W-:Y:S01]  /*5230*/  IMAD.HI.U32 R189, R7, R182, RZ ;  /* 0x000000b607bd7227 */ /* 0x000fe200078e00ff */
[----:B------:R1:W-:Y:S01]  /*5240*/  STL [R1+0x10d8], R10 ;  /* 0x0010d80a01007387 */ /* 0x0003e20000100800 */
[----:B------:R-:W-:-:S02]  /*5250*/  IABS R181, R0 ;  /* 0x0000000000b57213 */ /* 0x000fc40000000000 */
[----:B------:R-:W-:Y:S01]  /*5260*/  IMAD R145, R251, R133, R145 ;  /* 0x00000085fb917224 */ /* 0x000fe200078e0291 */
[----:B------:R-:W-:Y:S01]  /*5270*/  STL [R1+0x10cc], R9 ;  /* 0x0010cc0901007387 */ /* 0x000fe20000100800 */
[----:B------:R-:W-:Y:S01]  /*5280*/  IMAD.HI.U32 R133, R7, R150, RZ ;  /* 0x0000009607857227 */ /* 0x000fe200078e00ff */
[----:B------:R-:W-:Y:S02]  /*5290*/  IADD3 R189, PT, PT, -R189, RZ, RZ ;  /* 0x000000ffbdbd7210 */ /* 0x000fe40007ffe1ff */
[----:B------:R2:W-:Y:S01]  /*52a0*/  STL [R1+0x10c0], R8 ;  /* 0x0010c00801007387 */ /* 0x0005e20000100800 */
[----:B------:R-:W-:Y:S01]  /*52b0*/  IMAD R141, R251, R4, R141 ;  /* 0x00000004fb8d7224 */ /* 0x000fe200078e028d */
[----:B-1----:R-:W-:Y:S01]  /*52c0*/  IADD3 R10, PT, PT, R3, 0xc0, RZ ;  /* 0x000000c0030a7810 */ /* 0x002fe20007ffe0ff */
[----:B------:R-:W-:-:S04]  /*52d0*/  IMAD.HI.U32 R183, R7, R178, RZ ;  /* 0x000000b207b77227 */ /* 0x000fc800078e00ff */
[----:B------:R-:W-:-:S04]  /*52e0*/  IMAD.HI.U32 R4, R7, R146, RZ ;  /* 0x0000009207047227 */ /* 0x000fc800078e00ff */
[----:B------:R-:W-:-:S04]  /*52f0*/  IMAD.HI.U32 R187, R7, R184, RZ ;  /* 0x000000b807bb7227 */ /* 0x000fc800078e00ff */
[----:B------:R-:W-:Y:S02]  /*5300*/  IMAD.MOV R133, RZ, RZ, -R133 ;  /* 0x000000ffff857224 */ /* 0x000fe400078e0a85 */
[----:B--2---:R-:W-:Y:S02]  /*5310*/  VIADD R8, R3, 0xc2 ;  /* 0x000000c203087836 */ /* 0x004fe40000000000 */
[----:B------:R-:W-:Y:S02]  /*5320*/  IMAD.MOV R183, RZ, RZ, -R183 ;  /* 0x000000ffffb77224 */ /* 0x000fe400078e0ab7 */
[----:B------:R-:W-:Y:S02]  /*5330*/  IMAD.MOV R4, RZ, RZ, -R4 ;  /* 0x000000ffff047224 */ /* 0x000fe400078e0a04 */
[----:B------:R-:W-:Y:S02]  /*5340*/  IMAD.MOV R187, RZ, RZ, -R187 ;  /* 0x000000ffffbb7224 */ /* 0x000fe400078e0abb */
[----:B------:R-:W-:-:S02]  /*5350*/  IMAD R150, R251, R133, R150 ;  /* 0x00000085fb967224 */ /* 0x000fc400078e0296 */
[----:B------:R-:W-:Y:S01]  /*5360*/  IMAD R182, R251, R189, R182 ;  /* 0x000000bdfbb67224 */ /* 0x000fe200078e02b6 */
[----:B------:R-:W-:Y:S01]  /*5370*/  IABS R189, R8 ;  /* 0x0000000800bd7213 */ /* 0x000fe20000000000 */
[----:B------:R-:W-:-:S04]  /*5380*/  IMAD.HI.U32 R133, R7, R155, RZ ;  /* 0x0000009b07857227 */ /* 0x000fc800078e00ff */
[C---:B------:R-:W-:Y:S01]  /*5390*/  IMAD R178, R251.reuse, R183, R178 ;  /* 0x000000b7fbb27224 */ /* 0x040fe200078e02b2 */
[----:B------:R-:W-:Y:S01]  /*53a0*/  IABS R183, R9 ;  /* 0x0000000900b77213 */ /* 0x000fe20000000000 */
[----:B------:R-:W-:Y:S02]  /*53b0*/  IMAD R146, R251, R4, R146 ;  /* 0x00000004fb927224 */ /* 0x000fe400078e0292 */
[----:B------:R-:W-:Y:S02]  /*53c0*/  VIADD R2, R3, 0xbe ;  /* 0x000000be03027836 */ /* 0x000fe40000000000 */
[----:B------:R-:W-:Y:S01]  /*53d0*/  IMAD R184, R251, R187, R184 ;  /* 0x000000bbfbb87224 */ /* 0x000fe200078e02b8 */
[----:B------:R-:W-:Y:S01]  /*53e0*/  IABS R187, R10 ;  /* 0x0000000a00bb7213 */ /* 0x000fe20000000000 */
[----:B------:R-:W-:Y:S01]  /*53f0*/  IMAD.HI.U32 R4, R7, R151, RZ ;  /* 0x0000009707047227 */ /* 0x000fe200078e00ff */
[----:B------:R-:W-:Y:S01]  /*5400*/  STL [R1+0x10b8], R2 ;  /* 0x0010b80201007387 */ /* 0x000fe20000100800 */
[----:B------:R-:W-:-:S02]  /*5410*/  IABS R185, R2 ;  /* 0x0000000200b97213 */ /* 0x000fc40000000000 */
[----:B------:R-:W-:Y:S02]  /*5420*/  VIADD R0, R3, 0xbf ;  /* 0x000000bf03007836 */ /* 0x000fe40000000000 */
[----:B------:R-:W-:Y:S02]  /*5430*/  IMAD.MOV R133, RZ, RZ, -R133 ;  /* 0x000000ffff857224 */ /* 0x000fe400078e0a85 */
[C---:B------:R-:W-:Y:S01]  /*5440*/  IMAD.HI.U32 R192, R7.reuse, R189, RZ ;  /* 0x000000bd07c07227 */ /* 0x040fe200078e00ff */
[----:B------:R-:W-:Y:S01]  /*5450*/  STL [R1+0x10b4], R0 ;  /* 0x0010b40001007387 */ /* 0x000fe20000100800 */
[----:B------:R-:W-:Y:S02]  /*5460*/  IABS R186, R0 ;  /* 0x0000000000ba7213 */ /* 0x000fe40000000000 */
[----:B------:R-:W-:Y:S01]  /*5470*/  IMAD.MOV R4, RZ, RZ, -R4 ;  /* 0x000000ffff047224 */ /* 0x000fe200078e0a04 */
[----:B------:R1:W-:Y:S01]  /*5480*/  STL [R1+0x10a0], R10 ;  /* 0x0010a00a01007387 */ /* 0x0003e20000100800 */
[----:B------:R-:W-:-:S04]  /*5490*/  IMAD.HI.U32 R188, R7, R183, RZ ;  /* 0x000000b707bc7227 */ /* 0x000fc800078e00ff */
[----:B------:R-:W-:Y:S02]  /*54a0*/  VIADD R9, R3, 0xc1 ;  /* 0x000000c103097836 */ /* 0x000fe40000000000 */
[----:B------:R-:W-:Y:S02]  /*54b0*/  IMAD R155, R251, R133, R155 ;  /* 0x00000085fb9b7224 */ /* 0x000fe400078e029b */
[----:B------:R-:W-:Y:S01]  /*54c0*/  IMAD.HI.U32 R194, R7, R187, RZ ;  /* 0x000000bb07c27227 */ /* 0x000fe200078e00ff */
[----:B-1----:R-:W-:Y:S01]  /*54d0*/  IADD3 R10, PT, PT, R3, 0xc5, RZ ;  /* 0x000000c5030a7810 */ /* 0x002fe20007ffe0ff */
[----:B------:R-:W-:Y:S02]  /*54e0*/  STL [R1+0x1098], R9 ;  /* 0x0010980901007387 */ /* 0x000fe40000100800 */
[----:B------:R-:W-:Y:S01]  /*54f0*/  IMAD.HI.U32 R133, R7, R160, RZ ;  /* 0x000000a007857227 */ /* 0x000fe200078e00ff */
[----:B------:R-:W-:Y:S01]  /*5500*/  IADD3 R194, PT, PT, -R194, RZ, RZ ;  /* 0x000000ffc2c27210 */ /* 0x000fe20007ffe1ff */
[----:B------:R1:W-:Y:S02]  /*5510*/  STL [R1+0x1094], R8 ;  /* 0x0010940801007387 */ /* 0x0003e40000100800 */
[----:B------:R-:W-:-:S02]  /*5520*/  IMAD.MOV R192, RZ, RZ, -R192 ;  /* 0x000000ffffc07224 */ /* 0x000fc400078e0ac0 */
[----:B------:R-:W-:Y:S02]  /*5530*/  IMAD R151, R251, R4, R151 ;  /* 0x00000004fb977224 */ /* 0x000fe400078e0297 */
[----:B------:R-:W-:Y:S02]  /*5540*/  IMAD.MOV R188, RZ, RZ, -R188 ;  /* 0x000000ffffbc7224 */ /* 0x000fe400078e0abc */
[----:B------:R-:W-:-:S04]  /*5550*/  IMAD.HI.U32 R4, R7, R156, RZ ;  /* 0x0000009c07047227 */ /* 0x000fc800078e00ff */
[----:B------:R-:W-:Y:S02]  /*5560*/  IMAD.MOV R133, RZ, RZ, -R133 ;  /* 0x000000ffff857224 */ /* 0x000fe400078e0a85 */
[----:B------:R-:W-:Y:S01]  /*5570*/  IMAD R189, R251, R192, R189 ;  /* 0x000000c0fbbd7224 */ /* 0x000fe200078e02bd */
[----:B------:R-:W-:Y:S01]  /*5580*/  IABS R192, R10 ;  /* 0x0000000a00c07213 */ /* 0x000fe20000000000 */
[----:B-1----:R-:W-:Y:S02]  /*5590*/  VIADD R8, R3, 0xc7 ;  /* 0x000000c703087836 */ /* 0x002fe40000000000 */
[----:B------:R-:W-:Y:S01]  /*55a0*/  IMAD R183, R251, R188, R183 ;  /* 0x000000bcfbb77224 */ /* 0x000fe200078e02b7 */
[----:B------:R-:W-:Y:S01]  /*55b0*/  IABS R188, R9 ;  /* 0x0000000900bc7213 */ /* 0x000fe20000000000 */
[----:B------:R-:W-:Y:S02]  /*55c0*/  VIADD R2, R3, 0xc3 ;  /* 0x000000c303027836 */ /* 0x000fe40000000000 */
[----:B------:R-:W-:-:S02]  /*55d0*/  IMAD.MOV R4, RZ, RZ, -R4 ;  /* 0x000000ffff047224 */ /* 0x000fc400078e0a04 */
[----:B------:R-:W-:Y:S01]  /*55e0*/  VIADD R0, R3, 0xc4 ;  /* 0x000000c403007836 */ /* 0x000fe20000000000 */
[----:B------:R-:W-:Y:S01]  /*55f0*/  STL [R1+0x1090], R2 ;  /* 0x0010900201007387 */ /* 0x000fe20000100800 */
[----:B------:R-:W-:Y:S01]  /*5600*/  IMAD R160, R251, R133, R160 ;  /* 0x00000085fba07224 */ /* 0x000fe200078e02a0 */
[----:B------:R-:W-:Y:S01]  /*5610*/  IABS R190, R2 ;  /* 0x0000000200be7213 */ /* 0x000fe20000000000 */
[----:B------:R-:W-:Y:S01]  /*5620*/  IMAD.HI.U32 R133, R7, R165, RZ ;  /* 0x000000a507857227 */ /* 0x000fe200078e00ff */
[----:B------:R-:W-:Y:S01]  /*5630*/  STL [R1+0x108c], R0 ;  /* 0x00108c0001007387 */ /* 0x000fe20000100800 */
[----:B------:R-:W-:Y:S02]  /*5640*/  IABS R191, R0 ;  /* 0x0000000000bf7213 */ /* 0x000fe40000000000 */
[----:B------:R-:W-:Y:S01]  /*5650*/  IMAD R187, R251, R194, R187 ;  /* 0x000000c2fbbb7224 */ /* 0x000fe200078e02bb */
[----:B------:R-:W-:Y:S01]  /*5660*/  IABS R194, R8 ;  /* 0x0000000800c27213 */ /* 0x000fe20000000000 */
[----:B------:R-:W-:Y:S01]  /*5670*/  VIADD R9, R3, 0xc6 ;  /* 0x000000c603097836 */ /* 0x000fe20000000000 */
[----:B------:R1:W-:Y:S01]  /*5680*/  STL [R1+0x1074], R10 ;  /* 0x0010740a01007387 */ /* 0x0003e20000100800 */
[----:B------:R-:W-:-:S03]  /*5690*/  IMAD.HI.U32 R199, R7, R192, RZ ;  /* 0x000000c007c77227 */ /* 0x000fc600078e00ff */
[----:B------:R-:W-:Y:S01]  /*56a0*/  STL [R1+0x1070], R9 ;  /* 0x0010700901007387 */ /* 0x000fe20000100800 */
[----:B------:R-:W-:Y:S01]  /*56b0*/  IMAD R156, R251, R4, R156 ;  /* 0x00000004fb9c7224 */ /* 0x000fe200078e029c */
[----:B------:R-:W-:Y:S01]  /*56c0*/  IADD3 R199, PT, PT, -R199, RZ, RZ ;  /* 0x000000ffc7c77210 */ /* 0x000fe20007ffe1ff */
[----:B------:R-:W-:Y:S01]  /*56d0*/  IMAD.HI.U32 R4, R7, R161, RZ ;  /* 0x000000a107047227 */ /* 0x000fe200078e00ff */
[----:B------:R2:W-:Y:S01]  /*56e0*/  STL [R1+0x106c], R8 ;  /* 0x00106c0801007387 */ /* 0x0005e20000100800 */
[----:B-1----:R-:W-:Y:S02]  /*56f0*/  IADD3 R10, PT, PT, R3, 0xca, RZ ;  /* 0x000000ca030a7810 */ /* 0x002fe40007ffe0ff */
[----:B------:R-:W-:-:S04]  /*5700*/  IMAD.HI.U32 R193, R7, R188, RZ ;  /* 0x000000bc07c17227 */ /* 0x000fc800078e00ff */
[----:B------:R-:W-:Y:S02]  /*5710*/  IMAD.MOV R133, RZ, RZ, -R133 ;  /* 0x000000ffff857224 */ /* 0x000fe400078e0a85 */
[----:B------:R-:W-:-:S04]  /*5720*/  IMAD.HI.U32 R197, R7, R194, RZ ;  /* 0x000000c207c57227 */ /* 0x000fc800078e00ff */
[----:B------:R-:W-:Y:S02]  /*5730*/  IMAD.MOV R4, RZ, RZ, -R4 ;  /* 0x000000ffff047224 */ /* 0x000fe400078e0a04 */
[----:B------:R-:W-:Y:S02]  /*5740*/  IMAD.MOV R193, RZ, RZ, -R193 ;  /* 0x000000ffffc17224 */ /* 0x000fe400078e0ac1 */
[----:B--2---:R-:W-:Y:S02]  /*5750*/  VIADD R8, R3, 0xcc ;  /* 0x000000cc03087836 */ /* 0x004fe40000000000 */
[----:B------:R-:W-:Y:S02]  /*5760*/  IMAD R165, R251, R133, R165 ;  /* 0x00000085fba57224 */ /* 0x000fe400078e02a5 */
[----:B------:R-:W-:-:S04]  /*5770*/  IMAD.HI.U32 R133, R7, R170, RZ ;  /* 0x000000aa07857227 */ /* 0x000fc800078e00ff */
[----:B------:R-:W-:Y:S02]  /*5780*/  IMAD.MOV R197, RZ, RZ, -R197 ;  /* 0x000000ffffc57224 */ /* 0x000fe400078e0ac5 */
[C---:B------:R-:W-:Y:S02]  /*5790*/  IMAD R161, R251.reuse, R4, R161 ;  /* 0x00000004fba17224 */ /* 0x040fe400078e02a1 */
[C---:B------:R-:W-:Y:S01]  /*57a0*/  IMAD R188, R251.reuse, R193, R188 ;  /* 0x000000c1fbbc7224 */ /* 0x040fe200078e02bc */
[----:B------:R-:W-:Y:S01]  /*57b0*/  IABS R193, R9 ;  /* 0x0000000900c17213 */ /* 0x000fe20000000000 */
[----:B------:R-:W-:Y:S01]  /*57c0*/  IMAD R192, R251, R199, R192 ;  /* 0x000000c7fbc07224 */ /* 0x000fe200078e02c0 */
[----:B------:R-:W-:Y:S01]  /*57d0*/  IABS R199, R8 ;  /* 0x0000000800c77213 */ /* 0x000fe20000000000 */
[----:B------:R-:W-:-:S04]  /*57e0*/  IMAD.HI.U32 R4, R7, R166, RZ ;  /* 0x000000a607047227 */ /* 0x000fc800078e00ff */
[----:B------:R-:W-:Y:S02]  /*57f0*/  IMAD.MOV R133, RZ, RZ, -R133 ;  /* 0x000000ffff857224 */ /* 0x000fe400078e0a85 */
[----:B------:R-:W-:Y:S02]  /*5800*/  VIADD R2, R3, 0xc8 ;  /* 0x000000c803027836 */ /* 0x000fe40000000000 */
[----:B------:R-:W-:Y:S01]  /*5810*/  IMAD R194, R251, R197, R194 ;  /* 0x000000c5fbc27224 */ /* 0x000fe200078e02c2 */
[----:B------:R-:W-:Y:S01]  /*5820*/  IABS R197, R10 ;  /* 0x0000000a00c57213 */ /* 0x000fe20000000000 */
[----:B------:R-:W-:Y:S01]  /*5830*/  VIADD R0, R3, 0xc9 ;  /* 0x000000c903007836 */ /* 0x000fe20000000000 */
[----:B------:R-:W-:Y:S01]  /*5840*/  STL [R1+0x1064], R2 ;  /* 0x0010640201007387 */ /* 0x000fe20000100800 */
[----:B------:R-:W-:Y:S01]  /*5850*/  IMAD.MOV R4, RZ, RZ, -R4 ;  /* 0x000000ffff047224 */ /* 0x000fe200078e0a04 */
[----:B------:R-:W-:Y:S01]  /*5860*/  IABS R195, R2 ;  /* 0x0000000200c37213 */ /* 0x000fe20000000000 */
[----:B------:R-:W-:Y:S01]  /*5870*/  IMAD R170, R251, R133, R170 ;  /* 0x00000085fbaa7224 */ /* 0x000fe200078e02aa */
[----:B------:R-:W-:Y:S01]  /*5880*/  STL [R1+0x105c], R0 ;  /* 0x00105c0001007387 */ /* 0x000fe20000100800 */
[----:B------:R-:W-:Y:S01]  /*5890*/  IMAD.HI.U32 R198, R7, R193, RZ ;  /* 0x000000c107c67227 */ /* 0x000fe200078e00ff */
[----:B------:R-:W-:-:S02]  /*58a0*/  IABS R196, R0 ;  /* 0x0000000000c47213 */ /* 0x000fc40000000000 */
[----:B------:R1:W-:Y:S01]  /*58b0*/  STL [R1+0x104c], R10 ;  /* 0x00104c0a01007387 */ /* 0x0003e20000100800 */
[----:B------:R-:W-:-:S04]  /*58c0*/  IMAD.HI.U32 R202, R7, R199, RZ ;  /* 0x000000c707ca7227 */ /* 0x000fc800078e00ff */
[----:B------:R-:W-:-:S04]  /*58d0*/  IMAD.HI.U32 R133, R7, R175, RZ ;  /* 0x000000af07857227 */ /* 0x000fc800078e00ff */
[C---:B------:R-:W-:Y:S01]  /*58e0*/  VIADD R9, R3.reuse, 0xcb ;  /* 0x000000cb03097836 */ /* 0x040fe20000000000 */
[----:B-1----:R-:W-:Y:S01]  /*58f0*/  IADD3 R10, PT, PT, R3, 0xcf, RZ ;  /* 0x000000cf030a7810 */ /* 0x002fe20007ffe0ff */
[----:B------:R-:W-:Y:S02]  /*5900*/  IMAD R166, R251, R4, R166 ;  /* 0x00000004fba67224 */ /* 0x000fe400078e02a6 */
[C---:B------:R-:W-:Y:S01]  /*5910*/  IMAD.HI.U32 R204, R7.reuse, R197, RZ ;  /* 0x000000c507cc7227 */ /* 0x040fe200078e00ff */
[----:B------:R-:W-:Y:S03]  /*5920*/  STL [R1+0x1034], R9 ;  /* 0x0010340901007387 */ /* 0x000fe60000100800 */
[----:B------:R-:W-:Y:S01]  /*5930*/  IMAD.HI.U32 R4, R7, R171, RZ ;  /* 0x000000ab07047227 */ /* 0x000fe200078e00ff */
[----:B------:R1:W-:Y:S01]  /*5940*/  STL [R1+0x1030], R8 ;  /* 0x0010300801007387 */ /* 0x0003e20000100800 */
[----:B------:R-:W-:-:S02]  /*5950*/  IADD3 R204, PT, PT, -R204, RZ, RZ ;  /* 0x000000ffcccc7210 */ /* 0x000fc40007ffe1ff */
[----:B------:R-:W-:Y:S02]  /*5960*/  IMAD.MOV R198, RZ, RZ, -R198 ;  /* 0x000000ffffc67224 */ /* 0x000fe400078e0ac6 */
[----:B------:R-:W-:Y:S02]  /*5970*/  IMAD.MOV R202, RZ, RZ, -R202 ;  /* 0x000000ffffca7224 */ /* 0x000fe400078e0aca */
[----:B------:R-:W-:Y:S02]  /*5980*/  IMAD.MOV R133, RZ, RZ, -R133 ;  /* 0x000000ffff857224 */ /* 0x000fe400078e0a85 */
[----:B------:R-:W-:Y:S02]  /*5990*/  IMAD.MOV R4, RZ, RZ, -R4 ;  /* 0x000000ffff047224 */ /* 0x000fe400078e0a04 */
[C---:B------:R-:W-:Y:S01]  /*59a0*/  IMAD R193, R251.reuse, R198, R193 ;  /* 0x000000c6fbc17224 */ /* 0x040fe200078e02c1 */
[----:B------:R-:W-:Y:S01]  /*59b0*/  IABS R198, R9 ;  /* 0x0000000900c67213 */ /* 0x000fe20000000000 */
[C---:B------:R-:W-:Y:S01]  /*59c0*/  IMAD R199, R251.reuse, R202, R199 ;  /* 0x000000cafbc77224 */ /* 0x040fe200078e02c7 */
[----:B------:R-:W-:Y:S01]  /*59d0*/  IABS R202, R10 ;  /* 0x0000000a00ca7213 */ /* 0x000fe20000000000 */
[----:B------:R-:W-:-:S02]  /*59e0*/  IMAD R175, R251, R133, R175 ;  /* 0x00000085fbaf7224 */ /* 0x000fc400078e02af */
[----:B-1----:R-:W-:Y:S02]  /*59f0*/  VIADD R8, R3, 0xd1 ;  /* 0x000000d103087836 */ /* 0x002fe40000000000 */
[----:B------:R-:W-:-:S04]  /*5a00*/  IMAD.HI.U32 R133, R7, R180, RZ ;  /* 0x000000b407857227 */ /* 0x000fc800078e00ff */
[C---:B------:R-:W-:Y:S02]  /*5a10*/  VIADD R2, R3.reuse, 0xcd ;  /* 0x000000cd03027836 */ /* 0x040fe40000000000 */
[----:B------:R-:W-:Y:S02]  /*5a20*/  VIADD R0, R3, 0xce ;  /* 0x000000ce03007836 */ /* 0x000fe40000000000 */
[----:B------:R-:W-:Y:S01]  /*5a30*/  IMAD R171, R251, R4, R171 ;  /* 0x00000004fbab7224 */ /* 0x000fe200078e02ab */
[----:B------:R-:W-:Y:S01]  /*5a40*/  STL [R1+0x102c], R2 ;  /* 0x00102c0201007387 */ /* 0x000fe20000100800 */
[----:B------:R-:W-:Y:S01]  /*5a50*/  IMAD.HI.U32 R4, R7, R176, RZ ;  /* 0x000000b007047227 */ /* 0x000fe200078e00ff */
[----:B------:R-:W-:Y:S02]  /*5a60*/  IABS R200, R2 ;  /* 0x0000000200c87213 */ /* 0x000fe40000000000 */
[----:B------:R-:W-:Y:S01]  /*5a70*/  STL [R1+0x1028], R0 ;  /* 0x0010280001007387 */ /* 0x000fe20000100800 */
[----:B------:R-:W-:Y:S01]  /*5a80*/  IMAD R197, R251, R204, R197 ;  /* 0x000000ccfbc57224 */ /* 0x000fe200078e02c5 */
[----:B------:R-:W-:Y:S01]  /*5a90*/  IABS R204, R8 ;  /* 0x0000000800cc7213 */ /* 0x000fe20000000000 */
[----:B------:R-:W-:Y:S01]  /*5aa0*/  VIADD R9, R3, 0xd0 ;  /* 0x000000d003097836 */ /* 0x000fe20000000000 */
[----:B------:R1:W-:Y:S01]  /*5ab0*/  STL [R1+0xffc], R10 ;  /* 0x000ffc0a01007387 */ /* 0x0003e20000100800 */
[----:B------:R-:W-:Y:S01]  /*5ac0*/  IMAD.MOV R133, RZ, RZ, -R133 ;  /* 0x000000ffff857224 */ /* 0x000fe200078e0a85 */
[----:B------:R-:W-:Y:S01]  /*5ad0*/  IABS R201, R0 ;  /* 0x0000000000c97213 */ /* 0x000fe20000000000 */
[C---:B------:R-:W-:Y:S01]  /*5ae0*/  IMAD.HI.U32 R203, R7.reuse, R198, RZ ;  /* 0x000000c607cb7227 */ /* 0x040fe200078e00ff */
[----:B------:R-:W-:Y:S03]  /*5af0*/  STL [R1+0xff8], R9 ;  /* 0x000ff80901007387 */ /* 0x000fe60000100800 */
[----:B------:R-:W-:Y:S01]  /*5b00*/  IMAD.HI.U32 R209, R7, R202, RZ ;  /* 0x000000ca07d17227 */ /* 0x000fe200078e00ff */
[----:B------:R2:W-:Y:S01]  /*5b10*/  STL [R1+0xff4], R8 ;  /* 0x000ff40801007387 */ /* 0x0005e20000100800 */
[----:B-1----:R-:W-:-:S02]  /*5b20*/  IADD3 R10, PT, PT, R3, 0xd4, RZ ;  /* 0x000000d4030a7810 */ /* 0x002fc40007ffe0ff */
[----:B------:R-:W-:Y:S01]  /*5b30*/  IMAD.MOV R4, RZ, RZ, -R4 ;  /* 0x000000ffff047224 */ /* 0x000fe200078e0a04 */
[----:B------:R-:W-:Y:S01]  /*5b40*/  IADD3 R209, PT, PT, -R209, RZ, RZ ;  /* 0x000000ffd1d17210 */ /* 0x000fe20007ffe1ff */
[----:B------:R-:W-:Y:S02]  /*5b50*/  IMAD R180, R251, R133, R180 ;  /* 0x00000085fbb47224 */ /* 0x000fe400078e02b4 */
[----:B------:R-:W-:Y:S02]  /*5b60*/  IMAD.MOV R203, RZ, RZ, -R203 ;  /* 0x000000ffffcb7224 */ /* 0x000fe400078e0acb */
[----:B------:R-:W-:-:S04]  /*5b70*/  IMAD.HI.U32 R133, R7, R185, RZ ;  /* 0x000000b907857227 */ /* 0x000fc800078e00ff */
[----:B------:R-:W-:-:S04]  /*5b80*/  IMAD.HI.U32 R207, R7, R204, RZ ;  /* 0x000000cc07cf7227 */ /* 0x000fc800078e00ff */
[----:B--2---:R-:W-:Y:S02]  /*5b90*/  VIADD R8, R3, 0xd6 ;  /* 0x000000d603087836 */ /* 0x004fe40000000000 */
[----:B------:R-:W-:Y:S02]  /*5ba0*/  IMAD R176, R251, R4, R176 ;  /* 0x00000004fbb07224 */ /* 0x000fe400078e02b0 */
[----:B------:R-:W-:-:S04]  /*5bb0*/  IMAD.HI.U32 R4, R7, R181, RZ ;  /* 0x000000b507047227 */ /* 0x000fc800078e00ff */
[C---:B------:R-:W-:Y:S01]  /*5bc0*/  IMAD R198, R251.reuse, R203, R198 ;  /* 0x000000cbfbc67224 */ /* 0x040fe200078e02c6 */
[----:B------:R-:W-:Y:S01]  /*5bd0*/  IABS R203, R9 ;  /* 0x0000000900cb7213 */ /* 0x000fe20000000000 */
[----:B------:R-:W-:Y:S02]  /*5be0*/  IMAD.MOV R133, RZ, RZ, -R133 ;  /* 0x000000ffff857224 */ /* 0x000fe400078e0a85 */
[----:B------:R-:W-:Y:S02]  /*5bf0*/  IMAD.MOV R207, RZ, RZ, -R207 ;  /* 0x000000ffffcf7224 */ /* 0x000fe400078e0acf */
[C---:B------:R-:W-:Y:S01]  /*5c00*/  IMAD R202, R251.reuse, R209, R202 ;  /* 0x000000d1fbca7224 */ /* 0x040fe200078e02ca */
[----:B------:R-:W-:Y:S01]  /*5c10*/  IABS R209, R8 ;  /* 0x0000000800d17213 */ /* 0x000fe20000000000 */
[----:B------:R-:W-:Y:S02]  /*5c20*/  IMAD.MOV R4, RZ, RZ, -R4 ;  /* 0x000000ffff047224 */ /* 0x000fe400078e0a04 */
[----:B------:R-:W-:-:S02]  /*5c30*/  IMAD R185, R251, R133, R185 ;  /* 0x00000085fbb97224 */ /* 0x000fc400078e02b9 */
[----:B------:R-:W-:Y:S02]  /*5c40*/  VIADD R2, R3, 0xd2 ;  /* 0x000000d203027836 */ /* 0x000fe40000000000 */
[----:B------:R-:W-:Y:S01]  /*5c50*/  IMAD R204, R251, R207, R204 ;  /* 0x000000cffbcc7224 */ /* 0x000fe200078e02cc */
[----:B------:R-:W-:Y:S01]  /*5c60*/  IABS R207, R10 ;  /* 0x0000000a00cf7213 */ /* 0x000fe20000000000 */
[----:B------:R-:W-:Y:S01]  /*5c70*/  IMAD.HI.U32 R133, R7, R190, RZ ;  /* 0x000000be07857227 */ /* 0x000fe200078e00ff */
[----:B------:R-:W-:Y:S01]  /*5c80*/  STL [R1+0xff0], R2 ;  /* 0x000ff00201007387 */ /* 0x000fe20000100800 */
[----:B------:R-:W-:Y:S02]  /*5c90*/  IABS R205, R2 ;  /* 0x0000000200cd7213 */ /* 0x000fe40000000000 */
[----:B------:R-:W-:Y:S02]  /*5ca0*/  VIADD R0, R3, 0xd3 ;  /* 0x000000d303007836 */ /* 0x000fe40000000000 */
[----:B------:R-:W-:-:S03]  /*5cb0*/  IMAD.HI.U32 R208, R7, R203, RZ ;  /* 0x000000cb07d07227 */ /* 0x000fc600078e00ff */
[----:B------:R-:W-:Y:S01]  /*5cc0*/  STL [R1+0xfec], R0 ;  /* 0x000fec0001007387 */ /* 0x000fe20000100800 */
[----:B------:R-:W-:Y:S01]  /*5cd0*/  IMAD R181, R251, R4, R181 ;  /* 0x00000004fbb57224 */ /* 0x000fe200078e02b5 */
[----:B------:R-:W-:Y:S01]  /*5ce0*/  IABS R206, R0 ;  /* 0x0000000000ce7213 */ /* 0x000fe20000000000 */
[C---:B------:R-:W-:Y:S01]  /*5cf0*/  IMAD.HI.U32 R212, R7.reuse, R209, RZ ;  /* 0x000000d107d47227 */ /* 0x040fe200078e00ff */
[----:B------:R1:W-:Y:S03]  /*5d00*/  STL [R1+0xfc0], R10 ;  /* 0x000fc00a01007387 */ /* 0x0003e60000100800 */
[----:B------:R-:W-:-:S04]  /*5d10*/  IMAD.HI.U32 R4, R7, R186, RZ ;  /* 0x000000ba07047227 */ /* 0x000fc800078e00ff */
[----:B------:R-:W-:Y:S02]  /*5d20*/  IMAD.MOV R133, RZ, RZ, -R133 ;  /* 0x000000ffff857224 */ /* 0x000fe400078e0a85 */
[----:B------:R-:W-:Y:S01]  /*5d30*/  IMAD.MOV R208, RZ, RZ, -R208 ;  /* 0x000000ffffd07224 */ /* 0x000fe200078e0ad0 */
[C---:B-1----:R-:W-:Y:S01]  /*5d40*/  IADD3 R10, PT, PT, R3.reuse, 0xd9, RZ ;  /* 0x000000d9030a7810 */ /* 0x042fe20007ffe0ff */
[----:B------:R-:W-:Y:S02]  /*5d50*/  VIADD R9, R3, 0xd5 ;  /* 0x000000d503097836 */ /* 0x000fe40000000000 */
[----:B------:R-:W-:-:S03]  /*5d60*/  IMAD.HI.U32 R214, R7, R207, RZ ;  /* 0x000000cf07d67227 */ /* 0x000fc600078e00ff */
[----:B------:R-:W-:Y:S01]  /*5d70*/  STL [R1+0xfbc], R9 ;  /* 0x000fbc0901007387 */ /* 0x000fe20000100800 */
[----:B------:R-:W-:Y:S01]  /*5d80*/  IMAD.MOV R212, RZ, RZ, -R212 ;  /* 0x000000ffffd47224 */ /* 0x000fe200078e0ad4 */
[----:B------:R-:W-:Y:S01]  /*5d90*/  IADD3 R214, PT, PT, -R214, RZ, RZ ;  /* 0x000000ffd6d67210 */ /* 0x000fe20007ffe1ff */
[----:B------:R-:W-:Y:S01]  /*5da0*/  IMAD.MOV R4, RZ, RZ, -R4 ;  /* 0x000000ffff047224 */ /* 0x000fe200078e0a04 */
[----:B------:R1:W-:Y:S01]  /*5db0*/  STL [R1+0xfb8], R8 ;  /* 0x000fb80801007387 */ /* 0x0003e20000100800 */
[C---:B------:R-:W-:Y:S02]  /*5dc0*/  IMAD R190, R251.reuse, R133, R190 ;  /* 0x00000085fbbe7224 */ /* 0x040fe400078e02be */
[----:B------:R-:W-:Y:S01]  /*5dd0*/  IMAD R203, R251, R208, R203 ;  /* 0x000000d0fbcb7224 */ /* 0x000fe200078e02cb */
[----:B------:R-:W-:Y:S01]  /*5de0*/  IABS R208, R9 ;  /* 0x0000000900d07213 */ /* 0x000fe20000000000 */
[----:B------:R-:W-:-:S04]  /*5df0*/  IMAD.HI.U32 R133, R7, R195, RZ ;  /* 0x000000c307857227 */ /* 0x000fc800078e00ff */
[C---:B------:R-:W-:Y:S01]  /*5e00*/  IMAD R209, R251.reuse, R212, R209 ;  /* 0x000000d4fbd17224 */ /* 0x040fe200078e02d1 */
[----:B------:R-:W-:Y:S01]  /*5e10*/  IABS R212, R10 ;  /* 0x0000000a00d47213 */ /* 0x000fe20000000000 */
[----:B------:R-:W-:Y:S02]  /*5e20*/  IMAD R186, R251, R4, R186 ;  /* 0x00000004fbba7224 */ /* 0x000fe400078e02ba */
[----:B-1----:R-:W-:Y:S02]  /*5e30*/  VIADD R8, R3, 0xdb ;  /* 0x000000db03087836 */ /* 0x002fe40000000000 */
[----:B------:R-:W-:-:S04]  /*5e40*/  IMAD.HI.U32 R4, R7, R191, RZ ;  /* 0x000000bf07047227 */ /* 0x000fc800078e00ff */
[C---:B------:R-:W-:Y:S02]  /*5e50*/  VIADD R2, R3.reuse, 0xd7 ;  /* 0x000000d703027836 */ /* 0x040fe40000000000 */
[----:B------:R-:W-:Y:S02]  /*5e60*/  IMAD.MOV R133, RZ, RZ, -R133 ;  /* 0x000000ffff857224 */ /* 0x000fe400078e0a85 */
[----:B------:R-:W-:Y:S01]  /*5e70*/  VIADD R0, R3, 0xd8 ;  /* 0x000000d803007836 */ /* 0x000fe20000000000 */
        /* <DEDUP_REMOVED lines=10> */
[----:B------:R-:W-:Y:S01]  /*5f20*/  IMAD.HI.U32 R219, R7, R212, RZ ;  /* 0x000000d407db7227 */ /* 0x000fe200078e00ff */
[----:B------:R-:W-:Y:S03]  /*5f30*/  STL [R1+0xf80], R9 ;  /* 0x000f800901007387 */ /* 0x000fe60000100800 */
[----:B------:R-:W-:Y:S01]  /*5f40*/  IMAD R195, R251, R133, R195 ;  /* 0x00000085fbc37224 */ /* 0x000fe200078e02c3 */
[----:B------:R2:W-:Y:S01]  /*5f50*/  STL [R1+0xf7c], R8 ;  /* 0x000f7c0801007387 */ /* 0x0005e20000100800 */
[----:B------:R-:W-:Y:S01]  /*5f60*/  IMAD.HI.U32 R133, R7, R200, RZ ;  /* 0x000000c807857227 */ /* 0x000fe200078e00ff */
[----:B------:R-:W-:-:S02]  /*5f70*/  IADD3 R219, PT, PT, -R219, RZ, RZ ;  /* 0x000000ffdbdb7210 */ /* 0x000fc40007ffe1ff */
[----:B-1----:R-:W-:Y:S01]  /*5f80*/  IADD3 R10, PT, PT, R3, 0xde, RZ ;  /* 0x000000de030a7810 */ /* 0x002fe20007ffe0ff */
[----:B------:R-:W-:Y:S02]  /*5f90*/  IMAD.MOV R213, RZ, RZ, -R213 ;  /* 0x000000ffffd57224 */ /* 0x000fe400078e0ad5 */
[----:B------:R-:W-:Y:S02]  /*5fa0*/  IMAD R191, R251, R4, R191 ;  /* 0x00000004fbbf7224 */ /* 0x000fe400078e02bf */
[----:B------:R-:W-:-:S04]  /*5fb0*/  IMAD.HI.U32 R4, R7, R196, RZ ;  /* 0x000000c407047227 */ /* 0x000fc800078e00ff */
[----:B------:R-:W-:-:S04]  /*5fc0*/  IMAD.HI.U32 R217, R7, R214, RZ ;  /* 0x000000d607d97227 */ /* 0x000fc800078e00ff */
[----:B------:R-:W-:Y:S02]  /*5fd0*/  IMAD.MOV R133, RZ, RZ, -R133 ;  /* 0x000000ffff857224 */ /* 0x000fe400078e0a85 */
[----:B------:R-:W-:Y:S01]  /*5fe0*/  IMAD R208, R251, R213, R208 ;  /* 0x000000d5fbd07224 */ /* 0x000fe200078e02d0 */
[----:B------:R-:W-:Y:S01]  /*5ff0*/  IABS R213, R9 ;  /* 0x0000000900d57213 */ /* 0x000fe20000000000 */
[----:B--2---:R-:W-:Y:S02]  /*6000*/  VIADD R8, R3, 0xe0 ;  /* 0x000000e003087836 */ /* 0x004fe40000000000 */
[----:B------:R-:W-:Y:S02]  /*6010*/  IMAD.MOV R4, RZ, RZ, -R4 ;  /* 0x000000ffff047224 */ /* 0x000fe400078e0a04 */
[----:B------:R-:W-:Y:S02]  /*6020*/  IMAD.MOV R217, RZ, RZ, -R217 ;  /* 0x000000ffffd97224 */ /* 0x000fe400078e0ad9 */
[----:B------:R-:W-:-:S02]  /*6030*/  IMAD R200, R251, R133, R200 ;  /* 0x00000085fbc87224 */ /* 0x000fc400078e02c8 */
[----:B------:R-:W-:Y:S01]  /*6040*/  IMAD R212, R251, R219, R212 ;  /* 0x000000dbfbd47224 */ /* 0x000fe200078e02d4 */
[----:B------:R-:W-:Y:S01]  /*6050*/  IABS R219, R8 ;  /* 0x0000000800db7213 */ /* 0x000fe20000000000 */
[----:B------:R-:W-:-:S04]  /*6060*/  IMAD.HI.U32 R133, R7, R205, RZ ;  /* 0x000000cd07857227 */ /* 0x000fc800078e00ff */
[----:B------:R-:W-:-:S04]  /*6070*/  IMAD.HI.U32 R218, R7, R213, RZ ;  /* 0x000000d507da7227 */ /* 0x000fc800078e00ff */
[----:B------:R-:W-:Y:S02]  /*6080*/  IMAD R196, R251, R4, R196 ;  /* 0x00000004fbc47224 */ /* 0x000fe400078e02c4 */
[----:B------:R-:W-:Y:S02]  /*6090*/  VIADD R2, R3, 0xdc ;  /* 0x000000dc03027836 */ /* 0x000fe40000000000 */
[----:B------:R-:W-:Y:S01]  /*60a0*/  IMAD R214, R251, R217, R214 ;  /* 0x000000d9fbd67224 */ /* 0x000fe200078e02d6 */
[----:B------:R-:W-:Y:S01]  /*60b0*/  IABS R217, R10 ;  /* 0x0000000a00d97213 */ /* 0x000fe20000000000 */
[----:B------:R-:W-:Y:S01]  /*60c0*/  IMAD.HI.U32 R4, R7, R201, RZ ;  /* 0x000000c907047227 */ /* 0x000fe200078e00ff */
[----:B------:R-:W-:Y:S01]  /*60d0*/  STL [R1+0xf78], R2 ;  /* 0x000f780201007387 */ /* 0x000fe20000100800 */
[----:B------:R-:W-:Y:S02]  /*60e0*/  IABS R215, R2 ;  /* 0x0000000200d77213 */ /* 0x000fe40000000000 */
[----:B------:R-:W-:-:S02]  /*60f0*/  VIADD R0, R3, 0xdd ;  /* 0x000000dd03007836 */ /* 0x000fc40000000000 */
[----:B------:R-:W-:Y:S02]  /*6100*/  IMAD.MOV R133, RZ, RZ, -R133 ;  /* 0x000000ffff857224 */ /* 0x000fe400078e0a85 */
[----:B------:R-:W-:Y:S01]  /*6110*/  IMAD.MOV R218, RZ, RZ, -R218 ;  /* 0x000000ffffda7224 */ /* 0x000fe200078e0ada */
[----:B------:R-:W-:Y:S01]  /*6120*/  STL [R1+0xf74], R0 ;  /* 0x000f740001007387 */ /* 0x000fe20000100800 */
[----:B------:R-:W-:Y:S01]  /*6130*/  VIADD R9, R3, 0xdf ;  /* 0x000000df03097836 */ /* 0x000fe20000000000 */
[----:B------:R-:W-:Y:S01]  /*6140*/  IABS R216, R0 ;  /* 0x0000000000d87213 */ /* 0x000fe20000000000 */
[----:B------:R-:W-:Y:S01]  /*6150*/  IMAD.HI.U32 R222, R7, R219, RZ ;  /* 0x000000db07de7227 */ /* 0x000fe200078e00ff */
[----:B------:R1:W-:Y:S03]  /*6160*/  STL [R1+0xf48], R10 ;  /* 0x000f480a01007387 */ /* 0x0003e60000100800 */
[----:B------:R-:W-:Y:S01]  /*6170*/  IMAD.MOV R4, RZ, RZ, -R4 ;  /* 0x000000ffff047224 */ /* 0x000fe200078e0a04 */
[----:B------:R-:W-:Y:S01]  /*6180*/  STL [R1+0xf44], R9 ;  /* 0x000f440901007387 */ /* 0x000fe20000100800 */
[----:B------:R-:W-:-:S02]  /*6190*/  IMAD R205, R251, R133, R205 ;  /* 0x00000085fbcd7224 */ /* 0x000fc400078e02cd */
[----:B------:R-:W-:Y:S01]  /*61a0*/  IMAD.HI.U32 R224, R7, R217, RZ ;  /* 0x000000d907e07227 */ /* 0x000fe200078e00ff */
[----:B------:R2:W-:Y:S01]  /*61b0*/  STL [R1+0xf40], R8 ;  /* 0x000f400801007387 */ /* 0x0005e20000100800 */
[----:B-1----:R-:W-:Y:S02]  /*61c0*/  IADD3 R10, PT, PT, R3, 0xe3, RZ ;  /* 0x000000e3030a7810 */ /* 0x002fe40007ffe0ff */
[----:B------:R-:W-:Y:S01]  /*61d0*/  IMAD.HI.U32 R133, R7, R210, RZ ;  /* 0x000000d207857227 */ /* 0x000fe200078e00ff */
[----:B------:R-:W-:-:S03]  /*61e0*/  IADD3 R224, PT, PT, -R224, RZ, RZ ;  /* 0x000000ffe0e07210 */ /* 0x000fc60007ffe1ff */
[C---:B------:R-:W-:Y:S01]  /*61f0*/  IMAD R213, R251.reuse, R218, R213 ;  /* 0x000000dafbd57224 */ /* 0x040fe200078e02d5 */
[----:B------:R-:W-:Y:S01]  /*6200*/  IABS R218, R9 ;  /* 0x0000000900da7213 */ /* 0x000fe20000000000 */
[----:B------:R-:W-:Y:S02]  /*6210*/  IMAD.MOV R222, RZ, RZ, -R222 ;  /* 0x000000ffffde7224 */ /* 0x000fe400078e0ade */
[----:B------:R-:W-:Y:S02]  /*6220*/  IMAD R201, R251, R4, R201 ;  /* 0x00000004fbc97224 */ /* 0x000fe400078e02c9 */
[----:B------:R-:W-:-:S04]  /*6230*/  IMAD.HI.U32 R4, R7, R206, RZ ;  /* 0x000000ce07047227 */ /* 0x000fc800078e00ff */
[----:B------:R-:W-:Y:S02]  /*6240*/  IMAD.MOV R133, RZ, RZ, -R133 ;  /* 0x000000ffff857224 */ /* 0x000fe400078e0a85 */
[----:B------:R-:W-:Y:S01]  /*6250*/  IMAD R219, R251, R222, R219 ;  /* 0x000000defbdb7224 */ /* 0x000fe200078e02db */
[----:B------:R-:W-:Y:S01]  /*6260*/  IABS R222, R10 ;  /* 0x0000000a00de7213 */ /* 0x000fe20000000000 */
[C---:B--2---:R-:W-:Y:S02]  /*6270*/  VIADD R8, R3.reuse, 0xe5 ;  /* 0x000000e503087836 */ /* 0x044fe40000000000 */
[----:B------:R-:W-:Y:S02]  /*6280*/  VIADD R2, R3, 0xe1 ;  /* 0x000000e103027836 */ /* 0x000fe40000000000 */
[----:B------:R-:W-:-:S03]  /*6290*/  IMAD.HI.U32 R223, R7, R218, RZ ;  /* 0x000000da07df7227 */ /* 0x000fc600078e00ff */
[----:B------:R-:W-:Y:S01]  /*62a0*/  STL [R1+0xf3c], R2 ;  /* 0x000f3c0201007387 */ /* 0x000fe20000100800 */
[----:B------:R-:W-:Y:S01]  /*62b0*/  IMAD.MOV R4, RZ, RZ, -R4 ;  /* 0x000000ffff047224 */ /* 0x000fe200078e0a04 */
[----:B------:R-:W-:Y:S01]  /*62c0*/  IABS R220, R2 ;  /* 0x0000000200dc7213 */ /* 0x000fe20000000000 */
[----:B------:R-:W-:Y:S02]  /*62d0*/  VIADD R0, R3, 0xe2 ;  /* 0x000000e203007836 */ /* 0x000fe40000000000 */
[----:B------:R-:W-:Y:S02]  /*62e0*/  IMAD R210, R251, R133, R210 ;  /* 0x00000085fbd27224 */ /* 0x000fe400078e02d2 */
[----:B------:R-:W-:Y:S01]  /*62f0*/  IMAD.HI.U32 R133, R7, R215, RZ ;  /* 0x000000d707857227 */ /* 0x000fe200078e00ff */
[----:B------:R-:W-:Y:S01]  /*6300*/  STL [R1+0xf38], R0 ;  /* 0x000f380001007387 */ /* 0x000fe20000100800 */
[----:B------:R-:W-:Y:S02]  /*6310*/  IABS R221, R0 ;  /* 0x0000000000dd7213 */ /* 0x000fe40000000000 */
[----:B------:R-:W-:Y:S01]  /*6320*/  IMAD R217, R251, R224, R217 ;  /* 0x000000e0fbd97224 */ /* 0x000fe200078e02d9 */
[----:B------:R-:W-:Y:S01]  /*6330*/  IABS R224, R8 ;  /* 0x0000000800e07213 */ /* 0x000fe20000000000 */
[----:B------:R-:W-:Y:S01]  /*6340*/  VIADD R9, R3, 0xe4 ;  /* 0x000000e403097836 */ /* 0x000fe20000000000 */
[----:B------:R1:W-:Y:S01]  /*6350*/  STL [R1+0xf20], R10 ;  /* 0x000f200a01007387 */ /* 0x0003e20000100800 */
[----:B------:R-:W-:-:S02]  /*6360*/  IMAD.MOV R223, RZ, RZ, -R223 ;  /* 0x000000ffffdf7224 */ /* 0x000fc400078e0adf */
[----:B------:R-:W-:Y:S01]  /*6370*/  IMAD.HI.U32 R229, R7, R222, RZ ;  /* 0x000000de07e57227 */ /* 0x000fe200078e00ff */
[----:B------:R-:W-:Y:S03]  /*6380*/  STL [R1+0xf1c], R9 ;  /* 0x000f1c0901007387 */ /* 0x000fe60000100800 */
[----:B------:R-:W-:Y:S01]  /*6390*/  IMAD R206, R251, R4, R206 ;  /* 0x00000004fbce7224 */ /* 0x000fe200078e02ce */
[----:B------:R2:W-:Y:S01]  /*63a0*/  STL [R1+0xf18], R8 ;  /* 0x000f180801007387 */ /* 0x0005e20000100800 */
[----:B------:R-:W-:Y:S01]  /*63b0*/  IMAD.HI.U32 R4, R7, R211, RZ ;  /* 0x000000d307047227 */ /* 0x000fe200078e00ff */
[----:B------:R-:W-:Y:S02]  /*63c0*/  IADD3 R229, PT, PT, -R229, RZ, RZ ;  /* 0x000000ffe5e57210 */ /* 0x000fe40007ffe1ff */
[----:B-1----:R-:W-:Y:S01]  /*63d0*/  IADD3 R10, PT, PT, R3, 0xe8, RZ ;  /* 0x000000e8030a7810 */ /* 0x002fe20007ffe0ff */
[----:B------:R-:W-:-:S02]  /*63e0*/  IMAD.MOV R133, RZ, RZ, -R133 ;  /* 0x000000ffff857224 */ /* 0x000fc400078e0a85 */
[----:B------:R-:W-:Y:S01]  /*63f0*/  IMAD R218, R251, R223, R218 ;  /* 0x000000dffbda7224 */ /* 0x000fe200078e02da */
[----:B------:R-:W-:Y:S01]  /*6400*/  IABS R223, R9 ;  /* 0x0000000900df7213 */ /* 0x000fe20000000000 */
[----:B------:R-:W-:-:S04]  /*6410*/  IMAD.HI.U32 R227, R7, R224, RZ ;  /* 0x000000e007e37227 */ /* 0x000fc800078e00ff */
[----:B------:R-:W-:Y:S02]  /*6420*/  IMAD.MOV R4, RZ, RZ, -R4 ;  /* 0x000000ffff047224 */ /* 0x000fe400078e0a04 */
[----:B--2---:R-:W-:Y:S02]  /*6430*/  VIADD R8, R3, 0xea ;  /* 0x000000ea03087836 */ /* 0x004fe40000000000 */
[----:B------:R-:W-:Y:S02]  /*6440*/  IMAD R215, R251, R133, R215 ;  /* 0x00000085fbd77224 */ /* 0x000fe400078e02d7 */
[----:B------:R-:W-:Y:S02]  /*6450*/  VIADD R2, R3, 0xe6 ;  /* 0x000000e603027836 */ /* 0x000fe40000000000 */
[----:B------:R-:W-:-:S03]  /*6460*/  IMAD.HI.U32 R133, R7, R220, RZ ;  /* 0x000000dc07857227 */ /* 0x000fc600078e00ff */
[----:B------:R-:W-:Y:S01]  /*6470*/  IABS R225, R2 ;  /* 0x0000000200e17213 */ /* 0x000fe20000000000 */
[----:B------:R-:W-:Y:S01]  /*6480*/  IMAD.MOV R227, RZ, RZ, -R227 ;  /* 0x000000ffffe37224 */ /* 0x000fe200078e0ae3 */
[----:B------:R1:W-:Y:S01]  /*6490*/  STL [R1+0xf14], R2 ;  /* 0x000f140201007387 */ /* 0x0003e20000100800 */
[----:B------:R-:W-:Y:S02]  /*64a0*/  IMAD R211, R251, R4, R211 ;  /* 0x00000004fbd37224 */ /* 0x000fe400078e02d3 */
[----:B------:R-:W-:-:S04]  /*64b0*/  IMAD.HI.U32 R228, R7, R223, RZ ;  /* 0x000000df07e47227 */ /* 0x000fc800078e00ff */
[----:B------:R-:W-:Y:S01]  /*64c0*/  IMAD R222, R251, R229, R222 ;  /* 0x000000e5fbde7224 */ /* 0x000fe200078e02de */
[----:B------:R-:W-:Y:S01]  /*64d0*/  IABS R229, R8 ;  /* 0x0000000800e57213 */ /* 0x000fe20000000000 */
[----:B------:R-:W-:-:S04]  /*64e0*/  IMAD.HI.U32 R4, R7, R216, RZ ;  /* 0x000000d807047227 */ /* 0x000fc800078e00ff */
[----:B------:R-:W-:Y:S02]  /*64f0*/  IMAD.MOV R133, RZ, RZ, -R133 ;  /* 0x000000ffff857224 */ /* 0x000fe400078e0a85 */
[----:B------:R-:W-:Y:S02]  /*6500*/  VIADD R0, R3, 0xe7 ;  /* 0x000000e703007836 */ /* 0x000fe40000000000 */
[----:B------:R-:W-:Y:S01]  /*6510*/  IMAD R224, R251, R227, R224 ;  /* 0x000000e3fbe07224 */ /* 0x000fe200078e02e0 */
[----:B------:R-:W-:Y:S01]  /*6520*/  IABS R227, R10 ;  /* 0x0000000a00e37213 */ /* 0x000fe20000000000 */
[----:B------:R-:W-:Y:S01]  /*6530*/  IMAD.MOV R228, RZ, RZ, -R228 ;  /* 0x000000ffffe47224 */ /* 0x000fe200078e0ae4 */
[----:B------:R-:W-:Y:S01]  /*6540*/  STL [R1+0xf10], R0 ;  /* 0x000f100001007387 */ /* 0x000fe20000100800 */
[----:B------:R-:W-:Y:S01]  /*6550*/  VIADD R9, R3, 0xe9 ;  /* 0x000000e903097836 */ /* 0x000fe20000000000 */
[----:B------:R-:W-:Y:S01]  /*6560*/  IABS R226, R0 ;  /* 0x0000000000e27213 */ /* 0x000fe20000000000 */
[----:B------:R-:W-:Y:S01]  /*6570*/  IMAD.MOV R4, RZ, RZ, -R4 ;  /* 0x000000ffff047224 */ /* 0x000fe200078e0a04 */
[----:B------:R-:W-:Y:S01]  /*6580*/  STL [R1+0xf00], R10 ;  /* 0x000f000a01007387 */ /* 0x000fe20000100800 */
[----:B------:R-:W-:-:S02]  /*6590*/  IMAD R220, R251, R133, R220 ;  /* 0x00000085fbdc7224 */ /* 0x000fc400078e02dc */
[----:B-1----:R-:W-:Y:S01]  /*65a0*/  VIADD R2, R3, 0xeb ;  /* 0x000000eb03027836 */ /* 0x002fe20000000000 */
[----:B------:R1:W-:Y:S01]  /*65b0*/  STL [R1+0xefc], R9 ;  /* 0x000efc0901007387 */ /* 0x0003e20000100800 */
[----:B------:R-:W-:-:S03]  /*65c0*/  IMAD.HI.U32 R232, R7, R229, RZ ;  /* 0x000000e507e87227 */ /* 0x000fc600078e00ff */
[----:B------:R-:W-:Y:S01]  /*65d0*/  IABS R230, R2 ;  /* 0x0000000200e67213 */ /* 0x000fe20000000000 */
[----:B------:R-:W-:Y:S01]  /*65e0*/  IMAD.HI.U32 R133, R7, R225, RZ ;  /* 0x000000e107857227 */ /* 0x000fe200078e00ff */
[----:B------:R-:W-:Y:S03]  /*65f0*/  STL [R1+0xef8], R8 ;  /* 0x000ef80801007387 */ /* 0x000fe60000100800 */
[C---:B------:R-:W-:Y:S01]  /*6600*/  IMAD R223, R251.reuse, R228, R223 ;  /* 0x000000e4fbdf7224 */ /* 0x040fe200078e02df */
[----:B------:R-:W-:Y:S01]  /*6610*/  IABS R228, R9 ;  /* 0x0000000900e47213 */ /* 0x000fe20000000000 */
[----:B------:R-:W-:Y:S01]  /*6620*/  IMAD R216, R251, R4, R216 ;  /* 0x00000004fbd87224 */ /* 0x000fe200078e02d8 */
[----:B-1----:R-:W-:Y:S01]  /*6630*/  IADD3 R9, PT, PT, R3, 0xed, RZ ;  /* 0x000000ed03097810 */ /* 0x002fe20007ffe0ff */
[C---:B------:R-:W-:Y:S01]  /*6640*/  IMAD.HI.U32 R234, R7.reuse, R227, RZ ;  /* 0x000000e307ea7227 */ /* 0x040fe200078e00ff */
[----:B------:R1:W-:Y:S03]  /*6650*/  STL [R1+0xef4], R2 ;  /* 0x000ef40201007387 */ /* 0x0003e60000100800 */
[----:B------:R-:W-:Y:S01]  /*6660*/  IMAD.HI.U32 R4, R7, R221, RZ ;  /* 0x000000dd07047227 */ /* 0x000fe200078e00ff */
[----:B------:R-:W-:-:S03]  /*6670*/  IADD3 R234, PT, PT, -R234, RZ, RZ ;  /* 0x000000ffeaea7210 */ /* 0x000fc60007ffe1ff */
[----:B------:R-:W-:Y:S02]  /*6680*/  IMAD.MOV R232, RZ, RZ, -R232 ;  /* 0x000000ffffe87224 */ /* 0x000fe400078e0ae8 */
[----:B------:R-:W-:Y:S02]  /*6690*/  IMAD.MOV R133, RZ, RZ, -R133 ;  /* 0x000000ffff857224 */ /* 0x000fe400078e0a85 */
[----:B------:R-:W-:Y:S02]  /*66a0*/  IMAD.MOV R4, RZ, RZ, -R4 ;  /* 0x000000ffff047224 */ /* 0x000fe400078e0a04 */
[----:B------:R-:W-:Y:S02]  /*66b0*/  VIADD R0, R3, 0xec ;  /* 0x000000ec03007836 */ /* 0x000fe40000000000 */
[----:B------:R-:W-:-:S03]  /*66c0*/  IMAD.HI.U32 R233, R7, R228, RZ ;  /* 0x000000e407e97227 */ /* 0x000fc600078e00ff */
[----:B------:R2:W-:Y:S01]  /*66d0*/  STL [R1+0xef0], R0 ;  /* 0x000ef00001007387 */ /* 0x0005e20000100800 */
[C---:B------:R-:W-:Y:S01]  /*66e0*/  IMAD R229, R251.reuse, R232, R229 ;  /* 0x000000e8fbe57224 */ /* 0x040fe200078e02e5 */
[----:B------:R-:W-:Y:S01]  /*66f0*/  IABS R232, R9 ;  /* 0x0000000900e87213 */ /* 0x000fe20000000000 */
[----:B------:R-:W-:Y:S01]  /*6700*/  IMAD R225, R251, R133, R225 ;  /* 0x00000085fbe17224 */ /* 0x000fe200078e02e1 */
[----:B------:R-:W-:Y:S01]  /*6710*/  IABS R231, R0 ;  /* 0x0000000000e77213 */ /* 0x000fe20000000000 */
[----:B-1----:R-:W-:Y:S01]  /*6720*/  VIADD R2, R3, 0xef ;  /* 0x000000ef03027836 */ /* 0x002fe20000000000 */
[----:B------:R-:W-:Y:S01]  /*6730*/  STL [R1+0xee4], R9 ;  /* 0x000ee40901007387 */ /* 0x000fe20000100800 */
[----:B------:R-:W-:-:S04]  /*6740*/  IMAD.HI.U32 R133, R7, R230, RZ ;  /* 0x000000e607857227 */ /* 0x000fc800078e00ff */
[----:B------:R-:W-:Y:S02]  /*6750*/  VIADD R8, R3, 0xee ;  /* 0x000000ee03087836 */ /* 0x000fe40000000000 */
[----:B------:R-:W-:Y:S02]  /*6760*/  IMAD R221, R251, R4, R221 ;  /* 0x00000004fbdd7224 */ /* 0x000fe400078e02dd */
[----:B------:R-:W-:Y:S01]  /*6770*/  IMAD.MOV R233, RZ, RZ, -R233 ;  /* 0x000000ffffe97224 */ /* 0x000fe200078e0ae9 */
[----:B------:R-:W-:Y:S01]  /*6780*/  STL [R1+0xee0], R8 ;  /* 0x000ee00801007387 */ /* 0x000fe20000100800 */
[----:B------:R-:W-:-:S03]  /*6790*/  IMAD.HI.U32 R4, R7, R226, RZ ;  /* 0x000000e207047227 */ /* 0x000fc600078e00ff */
[----:B------:R1:W-:Y:S01]  /*67a0*/  STL [R1+0xedc], R2 ;  /* 0x000edc0201007387 */ /* 0x0003e20000100800 */
[----:B------:R-:W-:Y:S01]  /*67b0*/  IMAD R227, R251, R234, R227 ;  /* 0x000000eafbe37224 */ /* 0x000fe200078e02e3 */
[----:B------:R-:W-:Y:S01]  /*67c0*/  IABS R234, R2 ;  /* 0x0000000200ea7213 */ /* 0x000fe20000000000 */
[----:B------:R-:W-:Y:S02]  /*67d0*/  IMAD.MOV R133, RZ, RZ, -R133 ;  /* 0x000000ffff857224 */ /* 0x000fe400078e0a85 */
[----:B--2---:R-:W-:Y:S02]  /*67e0*/  VIADD R0, R3, 0xf0 ;  /* 0x000000f003007836 */ /* 0x004fe40000000000 */
[----:B------:R-:W-:Y:S01]  /*67f0*/  IMAD.HI.U32 R237, R7, R232, RZ ;  /* 0x000000e807ed7227 */ /* 0x000fe200078e00ff */
[----:B-1----:R-:W-:-:S03]  /*6800*/  IADD3 R2, PT, PT, R3, 0xf3, RZ ;  /* 0x000000f303027810 */ /* 0x002fc60007ffe0ff */
[C---:B------:R-:W-:Y:S01]  /*6810*/  IMAD R228, R251.reuse, R233, R228 ;  /* 0x000000e9fbe47224 */ /* 0x040fe200078e02e4 */
[----:B------:R-:W-:Y:S01]  /*6820*/  IABS R233, R8 ;  /* 0x0000000800e97213 */ /* 0x000fe20000000000 */
[----:B------:R-:W-:Y:S01]  /*6830*/  IMAD.MOV R4, RZ, RZ, -R4 ;  /* 0x000000ffff047224 */ /* 0x000fe200078e0a04 */
[----:B------:R1:W-:Y:S01]  /*6840*/  STL [R1+0xed8], R0 ;  /* 0x000ed80001007387 */ /* 0x0003e20000100800 */
[----:B------:R-:W-:Y:S01]  /*6850*/  IMAD R230, R251, R133, R230 ;  /* 0x00000085fbe67224 */ /* 0x000fe200078e02e6 */
[----:B------:R-:W-:Y:S01]  /*6860*/  IABS R235, R0 ;  /* 0x0000000000eb7213 */ /* 0x000fe20000000000 */
[----:B------:R-:W-:Y:S01]  /*6870*/  IMAD.MOV R237, RZ, RZ, -R237 ;  /* 0x000000ffffed7224 */ /* 0x000fe200078e0aed */
[----:B------:R-:W-:Y:S01]  /*6880*/  IABS R238, R2 ;  /* 0x0000000200ee7213 */ /* 0x000fe20000000000 */
[----:B------:R-:W-:Y:S02]  /*6890*/  VIADD R8, R3, 0xf2 ;  /* 0x000000f203087836 */ /* 0x000fe40000000000 */
[----:B------:R-:W-:-:S04]  /*68a0*/  IMAD.HI.U32 R133, R7, R234, RZ ;  /* 0x000000ea07857227 */ /* 0x000fc800078e00ff */
[----:B-1----:R-:W-:Y:S02]  /*68b0*/  VIADD R0, R3, 0xf4 ;  /* 0x000000f403007836 */ /* 0x002fe40000000000 */
[----:B------:R-:W-:Y:S02]  /*68c0*/  IMAD R226, R251, R4, R226 ;  /* 0x00000004fbe27224 */ /* 0x000fe400078e02e2 */
[----:B------:R-:W-:Y:S01]  /*68d0*/  IMAD.HI.U32 R4, R7, R231, RZ ;  /* 0x000000e707047227 */ /* 0x000fe200078e00ff */
[----:B------:R-:W-:-:S03]  /*68e0*/  IABS R239, R0 ;  /* 0x0000000000ef7213 */ /* 0x000fc60000000000 */
[----:B------:R-:W-:Y:S01]  /*68f0*/  IMAD R232, R251, R237, R232 ;  /* 0x000000edfbe87224 */ /* 0x000fe200078e02e8 */
[----:B------:R-:W-:Y:S01]  /*6900*/  IABS R237, R8 ;  /* 0x0000000800ed7213 */ /* 0x000fe20000000000 */
[----:B------:R-:W-:Y:S02]  /*6910*/  IMAD.MOV R133, RZ, RZ, -R133 ;  /* 0x000000ffff857224 */ /* 0x000fe400078e0a85 */
[----:B------:R-:W-:Y:S02]  /*6920*/  VIADD R9, R3, 0xf1 ;  /* 0x000000f103097836 */ /* 0x000fe40000000000 */
[----:B------:R-:W-:-:S03]  /*6930*/  IMAD.HI.U32 R236, R7, R233, RZ ;  /* 0x000000e907ec7227 */ /* 0x000fc600078e00ff */
[----:B------:R-:W-:Y:S01]  /*6940*/  STL [R1+0xed0], R9 ;  /* 0x000ed00901007387 */ /* 0x000fe20000100800 */
[----:B------:R-:W-:Y:S01]  /*6950*/  IMAD.MOV R4, RZ, RZ, -R4 ;  /* 0x000000ffff047224 */ /* 0x000fe200078e0a04 */
[----:B------:R-:W-:Y:S01]  /*6960*/  IADD3 R236, PT, PT, -R236, RZ, RZ ;  /* 0x000000ffecec7210 */ /* 0x000fe20007ffe1ff */
[----:B------:R-:W-:Y:S01]  /*6970*/  IMAD R234, R251, R133, R234 ;  /* 0x00000085fbea7224 */ /* 0x000fe200078e02ea */
[----:B------:R-:W-:Y:S01]  /*6980*/  STL [R1+0xecc], R8 ;  /* 0x000ecc0801007387 */ /* 0x000fe20000100800 */
[----:B------:R-:W-:-:S03]  /*6990*/  IMAD.HI.U32 R240, R7, R238, RZ ;  /* 0x000000ee07f07227 */ /* 0x000fc600078e00ff */
[----:B------:R1:W-:Y:S01]  /*69a0*/  STL [R1+0xec8], R2 ;  /* 0x000ec80201007387 */ /* 0x0003e20000100800 */
[----:B------:R-:W-:-:S03]  /*69b0*/  IMAD.HI.U32 R133, R7, R237, RZ ;  /* 0x000000ed07857227 */ /* 0x000fc600078e00ff */
[----:B------:R2:W-:Y:S01]  /*69c0*/  STL [R1+0xec4], R0 ;  /* 0x000ec40001007387 */ /* 0x0005e20000100800 */
[----:B------:R-:W-:Y:S02]  /*69d0*/  IMAD R231, R251, R4, R231 ;  /* 0x00000004fbe77224 */ /* 0x000fe400078e02e7 */
[----:B------:R-:W-:-:S04]  /*69e0*/  IMAD.HI.U32 R241, R7, R239, RZ ;  /* 0x000000ef07f17227 */ /* 0x000fc800078e00ff */
[----:B------:R-:W-:Y:S01]  /*69f0*/  IMAD.HI.U32 R4, R7, R235, RZ ;  /* 0x000000eb07047227 */ /* 0x000fe200078e00ff */
[----:B------:R-:W-:-:S03]  /*6a00*/  IADD3 R241, PT, PT, -R241, RZ, RZ ;  /* 0x000000fff1f17210 */ /* 0x000fc60007ffe1ff */
[----:B------:R-:W-:Y:S02]  /*6a10*/  IMAD.MOV R240, RZ, RZ, -R240 ;  /* 0x000000fffff07224 */ /* 0x000fe400078e0af0 */
[----:B-1----:R-:W-:Y:S02]  /*6a20*/  VIADD R2, R3, 0xf5 ;  /* 0x000000f503027836 */ /* 0x002fe40000000000 */
[----:B------:R-:W-:Y:S02]  /*6a30*/  IMAD.MOV R133, RZ, RZ, -R133 ;  /* 0x000000ffff857224 */ /* 0x000fe400078e0a85 */
[C---:B------:R-:W-:Y:S01]  /*6a40*/  IMAD R233, R251.reuse, R236, R233 ;  /* 0x000000ecfbe97224 */ /* 0x040fe200078e02e9 */
[----:B------:R-:W-:Y:S01]  /*6a50*/  IABS R236, R9 ;  /* 0x0000000900ec7213 */ /* 0x000fe20000000000 */
[----:B------:R-:W-:Y:S01]  /*6a60*/  IMAD.MOV R4, RZ, RZ, -R4 ;  /* 0x000000ffff047224 */ /* 0x000fe200078e0a04 */
[----:B------:R1:W-:Y:S01]  /*6a70*/  STL [R1+0xeb8], R2 ;  /* 0x000eb80201007387 */ /* 0x0003e20000100800 */
[C---:B------:R-:W-:Y:S01]  /*6a80*/  IMAD R238, R251.reuse, R240, R238 ;  /* 0x000000f0fbee7224 */ /* 0x040fe200078e02ee */
[----:B------:R-:W-:Y:S01]  /*6a90*/  IABS R240, R2 ;  /* 0x0000000200f07213 */ /* 0x000fe20000000000 */
[----:B------:R-:W-:Y:S01]  /*6aa0*/  IMAD R237, R251, R133, R237 ;  /* 0x00000085fbed7224 */ /* 0x000fe200078e02ed */
[----:B------:R-:W-:Y:S01]  /*6ab0*/  LOP3.LUT R133, R252, 0x7f, RZ, 0xc0, !PT ;  /* 0x0000007ffc857812 */ /* 0x000fe200078ec0ff */
[----:B--2---:R-:W-:-:S02]  /*6ac0*/  VIADD R0, R3, 0xf6 ;  /* 0x000000f603007836 */ /* 0x004fc40000000000 */
[----:B------:R-:W-:Y:S02]  /*6ad0*/  IMAD R235, R251, R4, R235 ;  /* 0x00000004fbeb7224 */ /* 0x000fe400078e02eb */
[----:B------:R-:W-:Y:S01]  /*6ae0*/  IMAD.HI.U32 R4, R7, R236, RZ ;  /* 0x000000ec07047227 */ /* 0x000fe200078e00ff */
[----:B------:R2:W-:Y:S03]  /*6af0*/  STL [R1+0xeb4], R0 ;  /* 0x000eb40001007387 */ /* 0x0005e60000100800 */
[----:B-1----:R-:W-:Y:S02]  /*6b00*/  VIADD R2, R3, 0xf7 ;  /* 0x000000f703027836 */ /* 0x002fe40000000000 */
[----:B------:R-:W-:Y:S01]  /*6b10*/  IMAD R239, R251, R241, R239 ;  /* 0x000000f1fbef7224 */ /* 0x000fe200078e02ef */
[----:B------:R-:W-:Y:S01]  /*6b20*/  IABS R241, R0 ;  /* 0x0000000000f17213 */ /* 0x000fe20000000000 */
[----:B------:R-:W-:Y:S01]  /*6b30*/  IMAD.HI.U32 R243, R7, R240, RZ ;  /* 0x000000f007f37227 */ /* 0x000fe200078e00ff */
[----:B------:R1:W-:Y:S03]  /*6b40*/  STL [R1+0xeb0], R2 ;  /* 0x000eb00201007387 */ /* 0x0003e60000100800 */
[----:B--2---:R-:W-:Y:S01]  /*6b50*/  IMAD R0, R242, 0x80, R133 ;  /* 0x00000080f2007824 */ /* 0x004fe200078e0285 */
[----:B------:R-:W-:Y:S01]  /*6b60*/  IABS R242, R2 ;  /* 0x0000000200f27213 */ /* 0x000fe20000000000 */
[----:B------:R-:W-:Y:S01]  /*6b70*/  IMAD.MOV R4, RZ, RZ, -R4 ;  /* 0x000000ffff047224 */ /* 0x000fe200078e0a04 */
[----:B------:R-:W-:Y:S01]  /*6b80*/  IADD3 R243, PT, PT, -R243, RZ, RZ ;  /* 0x000000fff3f37210 */ /* 0x000fe20007ffe1ff */
[----:B------:R-:W-:Y:S01]  /*6b90*/  IMAD.HI.U32 R244, R7, R241, RZ ;  /* 0x000000f107f47227 */ /* 0x000fe200078e00ff */
[----:B------:R-:W-:Y:S03]  /*6ba0*/  STL [R1+0xe70], R0 ;  /* 0x000e700001007387 */ /* 0x000fe60000100800 */
[----:B------:R-:W-:Y:S01]  /*6bb0*/  IMAD R236, R251, R4, R236 ;  /* 0x00000004fbec7224 */ /* 0x000fe200078e02ec */
[----:B------:R-:W-:Y:S01]  /*6bc0*/  IABS R4, R0 ;  /* 0x0000000000047213 */ /* 0x000fe20000000000 */
[----:B------:R-:W-:-:S04]  /*6bd0*/  IMAD.HI.U32 R245, R7, R242, RZ ;  /* 0x000000f207f57227 */ /* 0x000fc800078e00ff */
[----:B------:R-:W-:Y:S02]  /*6be0*/  IMAD R240, R251, R243, R240 ;  /* 0x000000f3fbf07224 */ /* 0x000fe400078e02f0 */
[----:B------:R-:W-:Y:S02]  /*6bf0*/  IMAD.MOV R243, RZ, RZ, -R245 ;  /* 0x000000fffff37224 */ /* 0x000fe400078e0af5 */
[----:B-1----:R-:W-:Y:S02]  /*6c00*/  VIADD R2, R3, 0xf8 ;  /* 0x000000f803027836 */ /* 0x002fe40000000000 */
[----:B------:R-:W-:-:S03]  /*6c10*/  IMAD.HI.U32 R247, R247, R4, RZ ;  /* 0x00000004f7f77227 */ /* 0x000fc600078e00ff */
[----:B------:R1:W-:Y:S01]  /*6c20*/  STL [R1+0xea4], R2 ;  /* 0x000ea40201007387 */ /* 0x0003e20000100800 */
[----:B------:R-:W-:Y:S01]  /*6c30*/  IMAD R242, R251, R243, R242 ;  /* 0x000000f3fbf27224 */ /* 0x000fe200078e02f2 */
[----:B------:R-:W-:Y:S01]  /*6c40*/  IABS R243, R2 ;  /* 0x0000000200f37213 */ /* 0x000fe20000000000 */
[----:B------:R-:W-:Y:S02]  /*6c50*/  IMAD.MOV R246, RZ, RZ, -R244 ;  /* 0x000000fffff67224 */ /* 0x000fe400078e0af4 */
[----:B------:R-:W-:Y:S02]  /*6c60*/  IMAD.MOV R244, RZ, RZ, -R247 ;  /* 0x000000fffff47224 */ /* 0x000fe400078e0af7 */
[C---:B------:R-:W-:Y:S02]  /*6c70*/  VIADD R8, R3.reuse, 0xfa ;  /* 0x000000fa03087836 */ /* 0x040fe40000000000 */
[----:B------:R-:W-:Y:S01]  /*6c80*/  IMAD R4, R6, R244, R4 ;  /* 0x000000f406047224 */ /* 0x000fe200078e0204 */
[----:B-1----:R-:W-:Y:S01]  /*6c90*/  IADD3 R2, PT, PT, R3, 0xf9, RZ ;  /* 0x000000f903027810 */ /* 0x002fe20007ffe0ff */
[----:B------:R-:W-:Y:S01]  /*6ca0*/  IMAD R241, R251, R246, R241 ;  /* 0x000000f6fbf17224 */ /* 0x000fe200078e02f1 */
[----:B------:R-:W-:Y:S01]  /*6cb0*/  IABS R245, R8 ;  /* 0x0000000800f57213 */ /* 0x000fe20000000000 */
[C---:B------:R-:W-:Y:S01]  /*6cc0*/  IMAD.HI.U32 R247, R7.reuse, R243, RZ ;  /* 0x000000f307f77227 */ /* 0x040fe200078e00ff */
[----:B------:R-:W-:Y:S01]  /*6cd0*/  IABS R244, R2 ;  /* 0x0000000200f47213 */ /* 0x000fe20000000000 */
[----:B------:R1:W-:Y:S01]  /*6ce0*/  STL [R1+0xea0], R2 ;  /* 0x000ea00201007387 */ /* 0x0003e20000100800 */
[----:B------:R-:W-:Y:S01]  /*6cf0*/  ISETP.GE.AND P2, PT, R0, RZ, PT ;  /* 0x000000ff0000720c */ /* 0x000fe20003f46270 */
[----:B------:R-:W-:Y:S01]  /*6d00*/  IMAD.HI.U32 R248, R7, R245, RZ ;  /* 0x000000f507f87227 */ /* 0x000fe200078e00ff */
[----:B------:R-:W-:Y:S01]  /*6d10*/  ISETP.GT.U32.AND P0, PT, R6, R4, PT ;  /* 0x000000040600720c */ /* 0x000fe20003f04070 */
[----:B------:R2:W-:Y:S02]  /*6d20*/  STL [R1+0xe9c], R8 ;  /* 0x000e9c0801007387 */ /* 0x0005e40000100800 */
[----:B-1----:R-:W-:-:S02]  /*6d30*/  VIADD R2, R3, 0xfb ;  /* 0x000000fb03027836 */ /* 0x002fc40000000000 */
[----:B------:R-:W-:-:S03]  /*6d40*/  IMAD.MOV R248, RZ, RZ, -R248 ;  /* 0x000000fffff87224 */ /* 0x000fc600078e0af8 */
[----:B------:R1:W-:Y:S01]  /*6d50*/  STL [R1+0xe98], R2 ;  /* 0x000e980201007387 */ /* 0x0003e20000100800 */
[----:B------:R-:W-:Y:S01]  /*6d60*/  IABS R246, R2 ;  /* 0x0000000200f67213 */ /* 0x000fe20000000000 */
[----:B--2---:R-:W-:Y:S02]  /*6d70*/  VIADD R8, R3, 0xfc ;  /* 0x000000fc03087836 */ /* 0x004fe40000000000 */
[----:B------:R-:W2:Y:S01]  /*6d80*/  LDL.LU R15, [R1+0x30] ;  /* 0x00003000010f7983 */ /* 0x000ea20000300800 */
[----:B------:R-:W-:Y:S01]  /*6d90*/  IMAD R245, R251, R248, R245 ;  /* 0x000000f8fbf57224 */ /* 0x000fe200078e02f5 */
[----:B------:R-:W-:Y:S01]  /*6da0*/  @!P0 IADD3 R4, PT, PT, R4, -R6, RZ ;  /* 0x8000000604048210 */ /* 0x000fe20007ffe0ff */
[----:B------:R-:W-:Y:S01]  /*6db0*/  IMAD.MOV R247, RZ, RZ, -R247 ;  /* 0x000000fffff77224 */ /* 0x000fe200078e0af7 */
[----:B------:R-:W-:Y:S01]  /*6dc0*/  STL [R1+0xe94], R8 ;  /* 0x000e940801007387 */ /* 0x000fe20000100800 */
[----:B------:R-:W-:Y:S01]  /*6dd0*/  IMAD.HI.U32 R249, R7, R244, RZ ;  /* 0x000000f407f97227 */ /* 0x000fe200078e00ff */
[----:B------:R-:W-:-:S03]  /*6de0*/  ISETP.GT.U32.AND P0, PT, R6, R4, PT ;  /* 0x000000040600720c */ /* 0x000fc60003f04070 */
[----:B-1----:R-:W-:Y:S02]  /*6df0*/  VIADD R2, R3, 0xfd ;  /* 0x000000fd03027836 */ /* 0x002fe40000000000 */
[----:B------:R-:W-:Y:S02]  /*6e00*/  IMAD R243, R251, R247, R243 ;  /* 0x000000f7fbf37224 */ /* 0x000fe400078e02f3 */
[----:B------:R-:W-:Y:S01]  /*6e10*/  IMAD.MOV R247, RZ, RZ, -R249 ;  /* 0x000000fffff77224 */ /* 0x000fe200078e0af9 */
[----:B------:R1:W-:Y:S01]  /*6e20*/  STL [R1+0xe90], R2 ;  /* 0x000e900201007387 */ /* 0x0003e20000100800 */
[----:B------:R-:W-:Y:S01]  /*6e30*/  IABS R248, R2 ;  /* 0x0000000200f87213 */ /* 0x000fe20000000000 */
[----:B------:R-:W-:Y:S02]  /*6e40*/  IMAD.HI.U32 R249, R7, R246, RZ ;  /* 0x000000f607f97227 */ /* 0x000fe400078e00ff */
[----:B------:R-:W3:Y:S02]  /*6e50*/  LDL.LU R13, [R1+0x2c] ;  /* 0x00002c00010d7983 */ /* 0x000ee40000300800 */
[----:B------:R-:W-:-:S02]  /*6e60*/  IMAD R244, R251, R247, R244 ;  /* 0x000000f7fbf47224 */ /* 0x000fc400078e02f4 */
[----:B------:R-:W-:Y:S01]  /*6e70*/  IMAD.MOV R247, RZ, RZ, -R249 ;  /* 0x000000fffff77224 */ /* 0x000fe200078e0af9 */
[----:B-1----:R-:W-:-:S03]  /*6e80*/  IADD3 R2, PT, PT, R3, 0xfe, RZ ;  /* 0x000000fe03027810 */ /* 0x002fc60007ffe0ff */
[----:B------:R-:W-:Y:S01]  /*6e90*/  IMAD R246, R251, R247, R246 ;  /* 0x000000f7fbf67224 */ /* 0x000fe200078e02f6 */
[----:B------:R-:W-:Y:S01]  /*6ea0*/  IABS R247, R8 ;  /* 0x0000000800f77213 */ /* 0x000fe20000000000 */
[----:B------:R1:W-:Y:S04]  /*6eb0*/  STL [R1+0xe88], R2 ;  /* 0x000e880201007387 */ /* 0x0003e80000100800 */
[----:B------:R-:W4:Y:S04]  /*6ec0*/  LDL.LU R12, [R1+0x28] ;  /* 0x00002800010c7983 */ /* 0x000f280000300800 */
[----:B------:R-:W4:Y:S01]  /*6ed0*/  LDL.LU R11, [R1+0x24] ;  /* 0x00002400010b7983 */ /* 0x000f220000300800 */
[----:B------:R-:W-:-:S03]  /*6ee0*/  IABS R249, R2 ;  /* 0x0000000200f97213 */ /* 0x000fc60000000000 */
[----:B------:R-:W4:Y:S04]  /*6ef0*/  LDL.LU R10, [R1+0x20] ;  /* 0x00002000010a7983 */ /* 0x000f280000300800 */
[----:B------:R-:W4:Y:S04]  /*6f00*/  LDL.LU R9, [R1+0x1c] ;  /* 0x00001c0001097983 */ /* 0x000f280000300800 */
[----:B------:R-:W4:Y:S04]  /*6f10*/  LDL.LU R0, [R1+0x18] ;  /* 0x0000180001007983 */ /* 0x000f280000300800 */
[----:B-1----:R-:W4:Y:S04]  /*6f20*/  LDL.LU R2, [R1+0x14] ;  /* 0x0000140001027983 */ /* 0x002f280000300800 */
[----:B------:R-:W4:Y:S01]  /*6f30*/  LDL.LU R8, [R1+0x10] ;  /* 0x0000100001087983 */ /* 0x000f220000300800 */
[----:B------:R-:W-:-:S05]  /*6f40*/  @!P0 IMAD.IADD R4, R4, 0x1, -R6 ;  /* 0x0000000104048824 */ /* 0x000fca00078e0a06 */
[----:B------:R-:W-:Y:S02]  /*6f50*/  @!P2 IADD3 R4, PT, PT, -R4, RZ, RZ ;  /* 0x000000ff0404a210 */ /* 0x000fe40007ffe1ff */
[----:B------:R-:W-:Y:S01]  /*6f60*/  ISETP.GT.U32.AND P2, PT, R251, R5, PT ;  /* 0x00000005fb00720c */ /* 0x000fe20003f44070 */
[----:B------:R-:W-:-:S12]  /*6f70*/  IMAD.HI.U32 R6, R7, R247, RZ ;  /* 0x000000f707067227 */ /* 0x000fd800078e00ff */
[----:B------:R-:W-:Y:S02]  /*6f80*/  @!P2 IMAD.IADD R5, R5, 0x1, -R251 ;  /* 0x000000010505a824 */ /* 0x000fe400078e0afb */
[----:B------:R-:W-:-:S04]  /*6f90*/  IMAD.HI.U32 R250, R7, R248, RZ ;  /* 0x000000f807fa7227 */ /* 0x000fc800078e00ff */
[----:B------:R-:W-:Y:S02]  /*6fa0*/  IMAD.MOV R6, RZ, RZ, -R6 ;  /* 0x000000ffff067224 */ /* 0x000fe400078e0a06 */
[----:B------:R-:W-:-:S04]  /*6fb0*/  IMAD.HI.U32 R7, R7, R249, RZ ;  /* 0x000000f907077227 */ /* 0x000fc800078e00ff */
[C---:B------:R-:W-:Y:S02]  /*6fc0*/  IMAD R247, R251.reuse, R6, R247 ;  /* 0x00000006fbf77224 */ /* 0x040fe400078e02f7 */
[----:B------:R-:W-:Y:S02]  /*6fd0*/  IMAD.MOV R6, RZ, RZ, -R7 ;  /* 0x000000ffff067224 */ /* 0x000fe400078e0a07 */
[----:B------:R-:W-:Y:S02]  /*6fe0*/  IMAD.MOV R250, RZ, RZ, -R250 ;  /* 0x000000fffffa7224 */ /* 0x000fe400078e0afa */
[C---:B------:R-:W-:Y:S02]  /*6ff0*/  IMAD R249, R251.reuse, R6, R249 ;  /* 0x00000006fbf97224 */ /* 0x040fe400078e02f9 */
[----:B------:R-:W-:Y:S01]  /*7000*/  IMAD R248, R251, R250, R248 ;  /* 0x000000fafbf87224 */ /* 0x000fe200078e02f8 */
[----:B--2---:R-:W-:-:S13]  /*7010*/  ISETP.NE.AND P0, PT, R15, RZ, PT ;  /* 0x000000ff0f00720c */ /* 0x004fda0003f05270 */
[----:B------:R-:W-:Y:S02]  /*7020*/  @!P0 LOP3.LUT R4, RZ, R15, RZ, 0x33, !PT ;  /* 0x0000000fff048212 */ /* 0x000fe400078e33ff */
[----:B------:R-:W2:Y:S01]  /*7030*/  LDL.LU R15, [R1+0xc] ;  /* 0x00000c00010f7983 */ /* 0x000ea20000300800 */
[----:B---3--:R-:W-:-:S03]  /*7040*/  ISETP.GT.U32.AND P1, PT, R251, R13, PT ;  /* 0x0000000dfb00720c */ /* 0x008fc60003f24070 */
[----:B------:R-:W3:Y:S04]  /*7050*/  LDL.LU R6, [R1+0x8] ;  /* 0x0000080001067983 */ /* 0x000ee80000300800 */
[----:B------:R-:W3:Y:S04]  /*7060*/  LDL.LU R7, [R1+0x4] ;  /* 0x0000040001077983 */ /* 0x000ee80000300800 */
[----:B------:R-:W3:Y:S01]  /*7070*/  LDL.LU R250, [R1] ;  /* 0x0000000001fa7983 */ /* 0x000ee20000300800 */
[C---:B----4-:R-:W-:Y:S02]  /*7080*/  ISETP.GT.U32.AND P0, PT, R251.reuse, R12, PT ;  /* 0x0000000cfb00720c */ /* 0x050fe40003f04070 */
[----:B------:R-:W-:Y:S01]  /*7090*/  ISETP.GT.U32.AND P5, PT, R251, R11, PT ;  /* 0x0000000bfb00720c */ /* 0x000fe20003fa4070 */
[----:B------:R-:W-:Y:S01]  /*70a0*/  @!P1 IMAD.IADD R13, R13, 0x1, -R251 ;  /* 0x000000010d0d9824 */ /* 0x000fe200078e0afb */
[----:B------:R-:W-:-:S02]  /*70b0*/  ISETP.GT.U32.AND P3, PT, R251, R10, PT ;  /* 0x0000000afb00720c */ /* 0x000fc40003f64070 */
[C---:B------:R-:W-:Y:S02]  /*70c0*/  ISETP.GT.U32.AND P6, PT, R251.reuse, R9, PT ;  /* 0x00000009fb00720c */ /* 0x040fe40003fc4070 */
[----:B------:R-:W-:-:S05]  /*70d0*/  ISETP.GT.U32.AND P1, PT, R251, R0, PT ;  /* 0x00000000fb00720c */ /* 0x000fca0003f24070 */
[--C-:B------:R-:W-:Y:S01]  /*70e0*/  @!P0 IMAD.IADD R12, R12, 0x1, -R251.reuse ;  /* 0x000000010c0c8824 */ /* 0x100fe200078e0afb */
[----:B------:R-:W-:Y:S01]  /*70f0*/  ISETP.GT.U32.AND P2, PT, R251, R2, PT ;  /* 0x00000002fb00720c */ /* 0x000fe20003f44070 */
[--C-:B------:R-:W-:Y:S01]  /*7100*/  @!P5 IMAD.IADD R11, R11, 0x1, -R251.reuse ;  /* 0x000000010b0bd824 */ /* 0x100fe200078e0afb */
[C---:B------:R-:W-:Y:S02]  /*7110*/  ISETP.GT.U32.AND P0, PT, R251.reuse, R13, PT ;  /* 0x0000000dfb00720c */ /* 0x040fe40003f04070 */
[C---:B------:R-:W-:Y:S02]  /*7120*/  ISETP.GT.U32.AND P4, PT, R251.reuse, R8, PT ;  /* 0x00000008fb00720c */ /* 0x040fe40003f84070 */
[----:B------:R-:W-:Y:S02]  /*7130*/  ISETP.GT.U32.AND P5, PT, R251, R5, PT ;  /* 0x00000005fb00720c */ /* 0x000fe40003fa4070 */
[----:B------:R-:W-:Y:S01]  /*7140*/  @!P3 IADD3 R10, PT, PT, R10, -R251, RZ ;  /* 0x800000fb0a0ab210 */ /* 0x000fe20007ffe0ff */
[--C-:B------:R-:W-:Y:S01]  /*7150*/  @!P6 IMAD.IADD R9, R9, 0x1, -R251.reuse ;  /* 0x000000010909e824 */ /* 0x100fe200078e0afb */
[C---:B------:R-:W-:Y:S01]  /*7160*/  ISETP.GT.U32.AND P3, PT, R251.reuse, R12, PT ;  /* 0x0000000cfb00720c */ /* 0x040fe20003f64070 */
[--C-:B------:R-:W-:Y:S01]  /*7170*/  @!P1 IMAD.IADD R0, R0, 0x1, -R251.reuse ;  /* 0x0000000100009824 */ /* 0x100fe200078e0afb */
[C---:B------:R-:W-:Y:S01]  /*7180*/  ISETP.GT.U32.AND P1, PT, R251.reuse, R11, PT ;  /* 0x0000000bfb00720c */ /* 0x040fe20003f24070 */
[----:B------:R-:W-:Y:S01]  /*7190*/  @!P2 IMAD.IADD R2, R2, 0x1, -R251 ;  /* 0x000000010202a824 */ /* 0x000fe200078e0afb */
[----:B------:R-:W-:-:S03]  /*71a0*/  ISETP.GT.U32.AND P2, PT, R251, R10, PT ;  /* 0x0000000afb00720c */ /* 0x000fc60003f44070 */
[--C-:B------:R-:W-:Y:S01]  /*71b0*/  @!P4 IMAD.IADD R8, R8, 0x1, -R251.reuse ;  /* 0x000000010808c824 */ /* 0x100fe200078e0afb */
[----:B------:R-:W-:Y:S02]  /*71c0*/  ISETP.GT.U32.AND P4, PT, R251, R9, PT ;  /* 0x00000009fb00720c */ /* 0x000fe40003f84070 */
[----:B------:R-:W-:Y:S01]  /*71d0*/  @!P0 IADD3 R13, PT, PT, R13, -R251, RZ ;  /* 0x800000fb0d0d8210 */ /* 0x000fe20007ffe0ff */
[--C-:B------:R-:W-:Y:S01]  /*71e0*/  @!P5 IMAD.IADD R5, R5, 0x1, -R251.reuse ;  /* 0x000000010505d824 */ /* 0x100fe200078e0afb */
[C---:B------:R-:W-:Y:S02]  /*71f0*/  ISETP.GT.U32.AND P0, PT, R251.reuse, R0, PT ;  /* 0x00000000fb00720c */ /* 0x040fe40003f04070 */
[C---:B------:R-:W-:Y:S01]  /*7200*/  ISETP.GT.U32.AND P5, PT, R251.reuse, R2, PT ;  /* 0x00000002fb00720c */ /* 0x040fe20003fa4070 */
[--C-:B------:R-:W-:Y:S01]  /*7210*/  @!P3 IMAD.IADD R12, R12, 0x1, -R251.reuse ;  /* 0x000000010c0cb824 */ /* 0x100fe200078e0afb */
[----:B------:R-:W-:Y:S01]  /*7220*/  ISETP.GT.U32.AND P6, PT, R251, R8, PT ;  /* 0x00000008fb00720c */ /* 0x000fe20003fc4070 */
[--C-:B------:R-:W-:Y:S01]  /*7230*/  @!P1 IMAD.IADD R11, R11, 0x1, -R251.reuse ;  /* 0x000000010b0b9824 */ /* 0x100fe200078e0afb */
[----:B------:R1:W-:Y:S01]  /*7240*/  STL [R1+0x2c], R13 ;  /* 0x00002c0d01007387 */ /* 0x0003e20000100800 */
[----:B------:R-:W-:-:S02]  /*7250*/  @!P2 IMAD.IADD R10, R10, 0x1, -R251 ;  /* 0x000000010a0aa824 */ /* 0x000fc400078e0afb */
[----:B------:R-:W-:Y:S01]  /*7260*/  @!P4 IADD3 R9, PT, PT, R9, -R251, RZ ;  /* 0x800000fb0909c210 */ /* 0x000fe20007ffe0ff */
[----:B-1----:R-:W4:Y:S03]  /*7270*/  LDL.LU R13, [R1+0x1304] ;  /* 0x00130400010d7983 */ /* 0x002f260000300800 */
[--C-:B------:R-:W-:Y:S01]  /*7280*/  @!P0 IMAD.IADD R0, R0, 0x1, -R251.reuse ;  /* 0x0000000100008824 */ /* 0x100fe200078e0afb */
[----:B------:R1:W-:Y:S01]  /*7290*/  STL [R1+0x28], R12 ;  /* 0x0000280c01007387 */ /* 0x0003e20000100800 */
[--C-:B------:R-:W-:Y:S02]  /*72a0*/  @!P5 IMAD.IADD R2, R2, 0x1, -R251.reuse ;  /* 0x000000010202d824 */ /* 0x100fe400078e0afb */
[----:B------:R-:W-:Y:S01]  /*72b0*/  @!P6 IMAD.IADD R8, R8, 0x1, -R251 ;  /* 0x000000010808e824 */ /* 0x000fe200078e0afb */
[----:B-1----:R-:W3:Y:S04]  /*72c0*/  LDL.LU R12, [R1+0x1300] ;  /* 0x00130000010c7983 */ /* 0x002ee80000300800 */
[----:B------:R1:W-:Y:S04]  /*72d0*/  STL [R1+0x24], R11 ;  /* 0x0000240b01007387 */ /* 0x0003e80000100800 */
        /* <DEDUP_REMOVED lines=10> */
[----:B-1----:R-:W3:Y:S01]  /*7380*/  LDL.LU R8, [R1+0x12e8] ;  /* 0x0012e80001087983 */ /* 0x002ee20000300800 */
[----:B--2---:R-:W-:-:S13]  /*7390*/  ISETP.GT.U32.AND P3, PT, R251, R15, PT ;  /* 0x0000000ffb00720c */ /* 0x004fda0003f64070 */
[----:B------:R-:W-:Y:S01]  /*73a0*/  @!P3 IMAD.IADD R15, R15, 0x1, -R251 ;  /* 0x000000010f0fb824 */ /* 0x000fe200078e0afb */
[----:B---3--:R-:W-:-:S13]  /*73b0*/  ISETP.GT.U32.AND P6, PT, R251, R8, PT ;  /* 0x00000008fb00720c */ /* 0x008fda0003fc4070 */
[----:B------:R-:W-:Y:S02]  /*73c0*/  @!P6 IADD3 R8, PT, PT, R8, -R251, RZ ;  /* 0x800000fb0808e210 */ /* 0x000fe40007ffe0ff */
[----:B------:R-:W-:-:S13]  /*73d0*/  ISETP.GT.U32.AND P6, PT, R251, R15, PT ;  /* 0x0000000ffb00720c */ /* 0x000fda0003fc4070 */
[----:B------:R-:W-:-:S05]  /*73e0*/  @!P6 IMAD.IADD R15, R15, 0x1, -R251 ;  /* 0x000000010f0fe824 */ /* 0x000fca00078e0afb */
[----:B------:R1:W-:Y:S04]  /*73f0*/  STL [R1+0xc], R15 ;  /* 0x00000c0f01007387 */ /* 0x0003e80000100800 */
[----:B-1----:R-:W2:Y:S01]  /*7400*/  LDL.LU R15, [R1+0x12e4] ;  /* 0x0012e400010f7983 */ /* 0x002ea20000300800 */
[C---:B------:R-:W-:Y:S02]  /*7410*/  ISETP.GT.U32.AND P1, PT, R251.reuse, R6, PT ;  /* 0x00000006fb00720c */ /* 0x040fe40003f24070 */
[C---:B------:R-:W-:Y:S02]  /*7420*/  ISETP.GT.U32.AND P0, PT, R251.reuse, R0, PT ;  /* 0x00000000fb00720c */ /* 0x040fe40003f04070 */
[C---:B------:R-:W-:Y:S02]  /*7430*/  ISETP.GT.U32.AND P2, PT, R251.reuse, R7, PT ;  /* 0x00000007fb00720c */ /* 0x040fe40003f44070 */
[----:B------:R-:W-:-:S02]  /*7440*/  ISETP.GT.U32.AND P4, PT, R251, R250, PT ;  /* 0x000000fafb00720c */ /* 0x000fc40003f84070 */
[----:B------:R-:W-:-:S05]  /*7450*/  ISETP.GT.U32.AND P5, PT, R251, R2, PT ;  /* 0x00000002fb00720c */ /* 0x000fca0003fa4070 */
[----:B------:R-:W-:Y:S02]  /*7460*/  @!P1 IADD3 R6, PT, PT, R6, -R251, RZ ;  /* 0x800000fb06069210 */ /* 0x000fe40007ffe0ff */
[C---:B------:R-:W-:Y:S01]  /*7470*/  ISETP.GT.U32.AND P1, PT, R251.reuse, R10, PT ;  /* 0x0000000afb00720c */ /* 0x040fe20003f24070 */
[--C-:B------:R-:W-:Y:S01]  /*7480*/  @!P0 IMAD.IADD R0, R0, 0x1, -R251.reuse ;  /* 0x0000000100008824 */ /* 0x100fe200078e0afb */
[----:B----4-:R-:W-:Y:S01]  /*7490*/  ISETP.GT.U32.AND P0, PT, R251, R13, PT ;  /* 0x0000000dfb00720c */ /* 0x010fe20003f04070 */
[--C-:B------:R-:W-:Y:S01]  /*74a0*/  @!P2 IMAD.IADD R7, R7, 0x1, -R251.reuse ;  /* 0x000000010707a824 */ /* 0x100fe200078e0afb */
[C---:B------:R-:W-:Y:S02]  /*74b0*/  ISETP.GT.U32.AND P2, PT, R251.reuse, R11, PT ;  /* 0x0000000bfb00720c */ /* 0x040fe40003f44070 */
[C---:B------:R-:W-:Y:S01]  /*74c0*/  ISETP.GT.U32.AND P3, PT, R251.reuse, R9, PT ;  /* 0x00000009fb00720c */ /* 0x040fe20003f64070 */
[--C-:B------:R-:W-:Y:S01]  /*74d0*/  @!P4 IMAD.IADD R250, R250, 0x1, -R251.reuse ;  /* 0x00000001fafac824 */ /* 0x100fe200078e0afb */
[C---:B------:R-:W-:Y:S01]  /*74e0*/  ISETP.GT.U32.AND P4, PT, R251.reuse, R12, PT ;  /* 0x0000000cfb00720c */ /* 0x040fe20003f84070 */
[----:B------:R-:W-:Y:S01]  /*74f0*/  @!P5 IMAD.IADD R2, R2, 0x1, -R251 ;  /* 0x000000010202d824 */ /* 0x000fe200078e0afb */
[----:B------:R-:W-:-:S03]  /*7500*/  ISETP.GT.U32.AND P5, PT, R251, R14, PT ;  /* 0x0000000efb00720c */ /* 0x000fc60003fa4070 */
[--C-:B------:R-:W-:Y:S01]  /*7510*/  @!P1 IMAD.IADD R10, R10, 0x1, -R251.reuse ;  /* 0x000000010a0a9824 */ /* 0x100fe200078e0afb */
[----:B------:R-:W-:Y:S02]  /*7520*/  ISETP.GT.U32.AND P1, PT, R251, R7, PT ;  /* 0x00000007fb00720c */ /* 0x000fe40003f24070 */
[----:B------:R-:W-:Y:S02]  /*7530*/  @!P0 IADD3 R13, PT, PT, R13, -R251, RZ ;  /* 0x800000fb0d0d8210 */ /* 0x000fe40007ffe0ff */
[----:B------:R-:W-:Y:S01]  /*7540*/  ISETP.GT.U32.AND P0, PT, R251, R2, PT ;  /* 0x00000002fb00720c */ /* 0x000fe20003f04070 */
[--C-:B------:R-:W-:Y:S01]  /*7550*/  @!P2 IMAD.IADD R11, R11, 0x1, -R251.reuse ;  /* 0x000000010b0ba824 */ /* 0x100fe200078e0afb */
[----:B------:R-:W-:Y:S01]  /*7560*/  ISETP.GT.U32.AND P2, PT, R251, R250, PT ;  /* 0x000000fafb00720c */ /* 0x000fe20003f44070 */
[--C-:B------:R-:W-:Y:S01]  /*7570*/  @!P3 IMAD.IADD R9, R9, 0x1, -R251.reuse ;  /* 0x000000010909b824 */ /* 0x100fe200078e0afb */
[C---:B------:R-:W-:Y:S01]  /*7580*/  ISETP.GT.U32.AND P3, PT, R251.reuse, R6, PT ;  /* 0x00000006fb00720c */ /* 0x040fe20003f64070 */
[--C-:B------:R-:W-:Y:S01]  /*7590*/  @!P4 IMAD.IADD R12, R12, 0x1, -R251.reuse ;  /* 0x000000010c0cc824 */ /* 0x100fe200078e0afb */
[----:B------:R-:W-:Y:S01]  /*75a0*/  ISETP.GT.U32.AND P4, PT, R251, R0, PT ;  /* 0x00000000fb00720c */ /* 0x000fe20003f84070 */
[----:B------:R-:W-:-:S02]  /*75b0*/  @!P5 IMAD.IADD R14, R14, 0x1, -R251 ;  /* 0x000000010e0ed824 */ /* 0x000fc400078e0afb */
[--C-:B------:R-:W-:Y:S01]  /*75c0*/  @!P1 IMAD.IADD R7, R7, 0x1, -R251.reuse ;  /* 0x0000000107079824 */ /* 0x100fe200078e0afb */
[C---:B------:R-:W-:Y:S02]  /*75d0*/  ISETP.GT.U32.AND P1, PT, R251.reuse, R10, PT ;  /* 0x0000000afb00720c */ /* 0x040fe40003f24070 */
[C---:B------:R-:W-:Y:S01]  /*75e0*/  ISETP.GT.U32.AND P5, PT, R251.reuse, R8, PT ;  /* 0x00000008fb00720c */ /* 0x040fe20003fa4070 */
[--C-:B------:R-:W-:Y:S01]  /*75f0*/  @!P0 IMAD.IADD R2, R2, 0x1, -R251.reuse ;  /* 0x0000000102028824 */ /* 0x100fe200078e0afb */
[C---:B------:R-:W-:Y:S02]  /*7600*/  ISETP.GT.U32.AND P0, PT, R251.reuse, R13, PT ;  /* 0x0000000dfb00720c */ /* 0x040fe40003f04070 */
[----:B------:R-:W-:Y:S01]  /*7610*/  @!P2 IADD3 R250, PT, PT, R250, -R251, RZ ;  /* 0x800000fbfafaa210 */ /* 0x000fe20007ffe0ff */
[--C-:B------:R-:W-:Y:S01]  /*7620*/  @!P3 IMAD.IADD R6, R6, 0x1, -R251.reuse ;  /* 0x000000010606b824 */ /* 0x100fe200078e0afb */
[C---:B------:R-:W-:Y:S02]  /*7630*/  ISETP.GT.U32.AND P2, PT, R251.reuse, R11, PT ;  /* 0x0000000bfb00720c */ /* 0x040fe40003f44070 */
[----:B------:R-:W-:Y:S01]  /*7640*/  ISETP.GT.U32.AND P3, PT, R251, R9, PT ;  /* 0x00000009fb00720c */ /* 0x000fe20003f64070 */
[----:B------:R-:W-:-:S02]  /*7650*/  @!P4 IMAD.IADD R0, R0, 0x1, -R251 ;  /* 0x000000010000c824 */ /* 0x000fc400078e0afb */
[----:B------:R-:W-:Y:S02]  /*7660*/  @!P1 IADD3 R10, PT, PT, R10, -R251, RZ ;  /* 0x800000fb0a0a9210 */ /* 0x000fe40007ffe0ff */
[C---:B------:R-:W-:Y:S01]  /*7670*/  ISETP.GT.U32.AND P1, PT, R251.reuse, R17, PT ;  /* 0x00000011fb00720c */ /* 0x040fe20003f24070 */
[--C-:B------:R-:W-:Y:S01]  /*7680*/  @!P5 IMAD.IADD R8, R8, 0x1, -R251.reuse ;  /* 0x000000010808d824 */ /* 0x100fe200078e0afb */
[C---:B------:R-:W-:Y:S02]  /*7690*/  ISETP.GT.U32.AND P4, PT, R251.reuse, R12, PT ;  /* 0x0000000cfb00720c */ /* 0x040fe40003f84070 */
[----:B------:R-:W-:Y:S01]  /*76a0*/  ISETP.GT.U32.AND P6, PT, R251, R14, PT ;  /* 0x0000000efb00720c */ /* 0x000fe20003fc4070 */
[--C-:B------:R-:W-:Y:S01]  /*76b0*/  @!P0 IMAD.IADD R13, R13, 0x1, -R251.reuse ;  /* 0x000000010d0d8824 */ /* 0x100fe200078e0afb */
[----:B------:R-:W-:Y:S01]  /*76c0*/  ISETP.GT.U32.AND P0, PT, R251, R20, PT ;  /* 0x00000014fb00720c */ /* 0x000fe20003f04070 */
[--C-:B------:R-:W-:Y:S01]  /*76d0*/  @!P2 IMAD.IADD R11, R11, 0x1, -R251.reuse ;  /* 0x000000010b0ba824 */ /* 0x100fe200078e0afb */
[----:B------:R-:W-:Y:S01]  /*76e0*/  ISETP.GT.U32.AND P2, PT, R251, R18, PT ;  /* 0x00000012fb00720c */ /* 0x000fe20003f44070 */
[----:B------:R-:W-:Y:S01]  /*76f0*/  @!P3 IMAD.IADD R9, R9, 0x1, -R251 ;  /* 0x000000010909b824 */ /* 0x000fe200078e0afb */
[----:B------:R-:W-:-:S03]  /*7700*/  ISETP.GT.U32.AND P3, PT, R251, R16, PT ;  /* 0x00000010fb00720c */ /* 0x000fc60003f64070 */
[--C-:B------:R-:W-:Y:S01]  /*7710*/  @!P1 IMAD.IADD R17, R17, 0x1, -R251.reuse ;  /* 0x0000000111119824 */ /* 0x100fe200078e0afb */
[C---:B------:R-:W-:Y:S01]  /*7720*/  ISETP.GT.U32.AND P1, PT, R251.reuse, R24, PT ;  /* 0x00000018fb00720c */ /* 0x040fe20003f24070 */
[--C-:B------:R-:W-:Y:S01]  /*7730*/  @!P4 IMAD.IADD R12, R12, 0x1, -R251.reuse ;  /* 0x000000010c0cc824 */ /* 0x100fe200078e0afb */
[C---:B------:R-:W-:Y:S01]  /*7740*/  ISETP.GT.U32.AND P4, PT, R251.reuse, R19, PT ;  /* 0x00000013fb00720c */ /* 0x040fe20003f84070 */
[--C-:B------:R-:W-:Y:S01]  /*7750*/  @!P6 IMAD.IADD R14, R14, 0x1, -R251.reuse ;  /* 0x000000010e0ee824 */ /* 0x100fe200078e0afb */
[C---:B------:R-:W-:Y:S02]  /*7760*/  ISETP.GT.U32.AND P6, PT, R251.reuse, R21, PT ;  /* 0x00000015fb00720c */ /* 0x040fe40003fc4070 */
[----:B------:R-:W-:Y:S02]  /*7770*/  @!P0 IADD3 R20, PT, PT, R20, -R251, RZ ;  /* 0x800000fb14148210 */ /* 0x000fe40007ffe0ff */
[C---:B------:R-:W-:Y:S01]  /*7780*/  ISETP.GT.U32.AND P0, PT, R251.reuse, R27, PT ;  /* 0x0000001bfb00720c */ /* 0x040fe20003f04070 */
[--C-:B------:R-:W-:Y:S01]  /*7790*/  @!P2 IMAD.IADD R18, R18, 0x1, -R251.reuse ;  /* 0x000000011212a824 */ /* 0x100fe200078e0afb */
[C---:B------:R-:W-:Y:S01]  /*77a0*/  ISETP.GT.U32.AND P2, PT, R251.reuse, R25, PT ;  /* 0x00000019fb00720c */ /* 0x040fe20003f44070 */
[--C-:B------:R-:W-:Y:S01]  /*77b0*/  @!P3 IMAD.IADD R16, R16, 0x1, -R251.reuse ;  /* 0x000000011010b824 */ /* 0x100fe200078e0afb */
[C---:B------:R-:W-:Y:S01]  /*77c0*/  ISETP.GT.U32.AND P3, PT, R251.reuse, R23, PT ;  /* 0x00000017fb00720c */ /* 0x040fe20003f64070 */
[--C-:B------:R-:W-:Y:S01]  /*77d0*/  @!P1 IMAD.IADD R24, R24, 0x1, -R251.reuse ;  /* 0x0000000118189824 */ /* 0x100fe200078e0afb */
[----:B------:R-:W-:Y:S01]  /*77e0*/  ISETP.GT.U32.AND P1, PT, R251, R18, PT ;  /* 0x00000012fb00720c */ /* 0x000fe20003f24070 */
[--C-:B------:R-:W-:Y:S01]  /*77f0*/  @!P4 IMAD.IADD R19, R19, 0x1, -R251.reuse ;  /* 0x000000011313c824 */ /* 0x100fe200078e0afb */
[----:B------:R-:W-:Y:S01]  /*7800*/  ISETP.GT.U32.AND P4, PT, R251, R26, PT ;  /* 0x0000001afb00720c */ /* 0x000fe20003f84070 */
[----:B------:R-:W-:-:S04]  /*7810*/  @!P6 IMAD.IADD R21, R21, 0x1, -R251 ;  /* 0x000000011515e824 */ /* 0x000fc800078e0afb */
[--C-:B------:R-:W-:Y:S01]  /*7820*/  @!P0 IMAD.IADD R27, R27, 0x1, -R251.reuse ;  /* 0x000000011b1b8824 */ /* 0x100fe200078e0afb */
[----:B------:R-:W-:Y:S02]  /*7830*/  ISETP.GT.U32.AND P0, PT, R251, R21, PT ;  /* 0x00000015fb00720c */ /* 0x000fe40003f04070 */
[----:B------:R-:W-:Y:S01]  /*7840*/  @!P2 IADD3 R25, PT, PT, R25, -R251, RZ ;  /* 0x800000fb1919a210 */ /* 0x000fe20007ffe0ff */
[--C-:B------:R-:W-:Y:S01]  /*7850*/  @!P3 IMAD.IADD R23, R23, 0x1, -R251.reuse ;  /* 0x000000011717b824 */ /* 0x100fe200078e0afb */
[C---:B------:R-:W-:Y:S02]  /*7860*/  ISETP.GT.U32.AND P2, PT, R251.reuse, R19, PT ;  /* 0x00000013fb00720c */ /* 0x040fe40003f44070 */
[C---:B------:R-:W-:Y:S01]  /*7870*/  ISETP.GT.U32.AND P3, PT, R251.reuse, R17, PT ;  /* 0x00000011fb00720c */ /* 0x040fe20003f64070 */
[--C-:B------:R-:W-:Y:S01]  /*7880*/  @!P1 IMAD.IADD R18, R18, 0x1, -R251.reuse ;  /* 0x0000000112129824 */ /* 0x100fe200078e0afb */
[C---:B------:R-:W-:Y:S01]  /*7890*/  ISETP.GT.U32.AND P1, PT, R251.reuse, R24, PT ;  /* 0x00000018fb00720c */ /* 0x040fe20003f24070 */
[----:B------:R-:W-:Y:S01]  /*78a0*/  @!P4 IMAD.IADD R26, R26, 0x1, -R251 ;  /* 0x000000011a1ac824 */ /* 0x000fe200078e0afb */
[----:B------:R-:W-:-:S03]  /*78b0*/  ISETP.GT.U32.AND P4, PT, R251, R20, PT ;  /* 0x00000014fb00720c */ /* 0x000fc60003f84070 */
[----:B------:R-:W-:Y:S01]  /*78c0*/  @!P0 IMAD.IADD R21, R21, 0x1, -R251 ;  /* 0x0000000115158824 */ /* 0x000fe200078e0afb */
[----:B------:R-:W-:-:S03]  /*78d0*/  ISETP.GT.U32.AND P0, PT, R251, R28, PT ;  /* 0x0000001cfb00720c */ /* 0x000fc60003f04070 */
[--C-:B------:R-:W-:Y:S01]  /*78e0*/  @!P2 IMAD.IADD R19, R19, 0x1, -R251.reuse ;  /* 0x000000011313a824 */ /* 0x100fe200078e0afb */
[----:B------:R-:W-:Y:S02]  /*78f0*/  ISETP.GT.U32.AND P2, PT, R251, R25, PT ;  /* 0x00000019fb00720c */ /* 0x000fe40003f44070 */
[----:B------:R-:W-:Y:S02]  /*7900*/  @!P3 IADD3 R17, PT, PT, R17, -R251, RZ ;  /* 0x800000fb1111b210 */ /* 0x000fe40007ffe0ff */
[C---:B------:R-:W-:Y:S01]  /*7910*/  ISETP.GT.U32.AND P3, PT, R251.reuse, R23, PT ;  /* 0x00000017fb00720c */ /* 0x040fe20003f64070 */
[--C-:B------:R-:W-:Y:S01]  /*7920*/  @!P1 IMAD.IADD R24, R24, 0x1, -R251.reuse ;  /* 0x0000000118189824 */ /* 0x100fe200078e0afb */
        /* <DEDUP_REMOVED lines=8> */
[----:B------:R-:W-:Y:S01]  /*79b0*/  ISETP.GT.U32.AND P3, PT, R251, R30, PT ;  /* 0x0000001efb00720c */ /* 0x000fe20003f64070 */
[--C-:B------:R-:W-:Y:S01]  /*79c0*/  @!P1 IMAD.IADD R31, R31, 0x1, -R251.reuse ;  /* 0x000000011f1f9824 */ /* 0x100fe200078e0afb */
[C---:B------:R-:W-:Y:S01]  /*79d0*/  ISETP.GT.U32.AND P1, PT, R251.reuse, R38, PT ;  /* 0x00000026fb00720c */ /* 0x040fe20003f24070 */
[--C-:B------:R-:W-:Y:S01]  /*79e0*/  @!P4 IMAD.IADD R26, R26, 0x1, -R251.reuse ;  /* 0x000000011a1ac824 */ /* 0x100fe200078e0afb */
[----:B------:R-:W-:Y:S01]  /*79f0*/  ISETP.GT.U32.AND P4, PT, R251, R33, PT ;  /* 0x00000021fb00720c */ /* 0x000fe20003f84070 */
[----:B------:R-:W-:-:S04]  /*7a00*/  @!P0 IMAD.IADD R35, R35, 0x1, -R251 ;  /* 0x0000000123238824 */ /* 0x000fc800078e0afb */
[----:B------:R-:W-:Y:S02]  /*7a10*/  @!P2 IADD3 R32, PT, PT, R32, -R251, RZ ;  /* 0x800000fb2020a210 */ /* 0x000fe40007ffe0ff */
[C---:B------:R-:W-:Y:S02]  /*7a20*/  ISETP.GT.U32.AND P2, PT, R251.reuse, R39, PT ;  /* 0x00000027fb00720c */ /* 0x040fe40003f44070 */
[--C-:B------:R-:W-:Y:S01]  /*7a30*/  @!P3 IMAD.IADD R30, R30, 0x1, -R251.reuse ;  /* 0x000000011e1eb824 */ /* 0x100fe200078e0afb */
[C---:B------:R-:W-:Y:S01]  /*7a40*/  ISETP.GT.U32.AND P3, PT, R251.reuse, R37, PT ;  /* 0x00000025fb00720c */ /* 0x040fe20003f64070 */
[--C-:B------:R-:W-:Y:S01]  /*7a50*/  @!P1 IMAD.IADD R38, R38, 0x1, -R251.reuse ;  /* 0x0000000126269824 */ /* 0x100fe200078e0afb */
[----:B------:R-:W-:Y:S01]  /*7a60*/  ISETP.GT.U32.AND P1, PT, R251, R32, PT ;  /* 0x00000020fb00720c */ /* 0x000fe20003f24070 */
[----:B------:R-:W-:Y:S01]  /*7a70*/  @!P4 IMAD.IADD R33, R33, 0x1, -R251 ;  /* 0x000000012121c824 */ /* 0x000fe200078e0afb */
[----:B------:R-:W-:-:S06]  /*7a80*/  ISETP.GT.U32.AND P4, PT, R251, R40, PT ;  /* 0x00000028fb00720c */ /* 0x000fcc0003f84070 */
[--C-:B------:R-:W-:Y:S01]  /*7a90*/  @!P2 IMAD.IADD R39, R39, 0x1, -R251.reuse ;  /* 0x000000012727a824 */ /* 0x100fe200078e0afb */
[----:B------:R-:W-:Y:S02]  /*7aa0*/  ISETP.GT.U32.AND P2, PT, R251, R33, PT ;  /* 0x00000021fb00720c */ /* 0x000fe40003f44070 */
[----:B------:R-:W-:Y:S02]  /*7ab0*/  @!P3 IADD3 R37, PT, PT, R37, -R251, RZ ;  /* 0x800000fb2525b210 */ /* 0x000fe40007ffe0ff */
[C---:B------:R-:W-:Y:S01]  /*7ac0*/  ISETP.GT.U32.AND P3, PT, R251.reuse, R31, PT ;  /* 0x0000001ffb00720c */ /* 0x040fe20003f64070 */
[--C-:B------:R-:W-:Y:S01]  /*7ad0*/  @!P1 IMAD.IADD R32, R32, 0x1, -R251.reuse ;  /* 0x0000000120209824 */ /* 0x100fe200078e0afb */
[----:B------:R-:W-:Y:S01]  /*7ae0*/  ISETP.GT.U32.AND P1, PT, R251, R38, PT ;  /* 0x00000026fb00720c */ /* 0x000fe20003f24070 */
[----:B------:R-:W-:-:S06]  /*7af0*/  @!P4 IMAD.IADD R40, R40, 0x1, -R251 ;  /* 0x000000012828c824 */ /* 0x000fcc00078e0afb */
[----:B------:R-:W-:Y:S01]  /*7b00*/  @!P2 IMAD.IADD R33, R33, 0x1, -R251 ;  /* 0x000000012121a824 */ /* 0x000fe200078e0afb */
[----:B------:R-:W-:-:S03]  /*7b10*/  ISETP.GT.U32.AND P2, PT, R251, R39, PT ;  /* 0x00000027fb00720c */ /* 0x000fc60003f44070 */
[--C-:B------:R-:W-:Y:S01]  /*7b20*/  @!P3 IMAD.IADD R31, R31, 0x1, -R251.reuse ;  /* 0x000000011f1fb824 */ /* 0x100fe200078e0afb */
[C---:B------:R-:W-:Y:S01]  /*7b30*/  ISETP.GT.U32.AND P3, PT, R251.reuse, R37, PT ;  /* 0x00000025fb00720c */ /* 0x040fe20003f64070 */
[----:B------:R-:W-:Y:S01]  /*7b40*/  @!P1 IMAD.IADD R38, R38, 0x1, -R251 ;  /* 0x0000000126269824 */ /* 0x000fe200078e0afb */
[C---:B------:R-:W-:Y:S02]  /*7b50*/  ISETP.GT.U32.AND P1, PT, R251.reuse, R45, PT ;  /* 0x0000002dfb00720c */ /* 0x040fe40003f24070 */
[----:B--2---:R-:W-:-:S13]  /*7b60*/  ISETP.GT.U32.AND P5, PT, R251, R15, PT ;  /* 0x0000000ffb00720c */ /* 0x004fda0003fa4070 */
[----:B------:R-:W-:Y:S02]  /*7b70*/  @!P5 IADD3 R15, PT, PT, R15, -R251, RZ ;  /* 0x800000fb0f0fd210 */ /* 0x000fe40007ffe0ff */
[----:B------:R-:W-:-:S13]  /*7b80*/  ISETP.GT.U32.AND P5, PT, R251, R22, PT ;  /* 0x00000016fb00720c */ /* 0x000fda0003fa4070 */
[----:B------:R-:W-:Y:S01]  /*7b90*/  @!P5 IMAD.IADD R22, R22, 0x1, -R251 ;  /* 0x000000011616d824 */ /* 0x000fe200078e0afb */
[C---:B------:R-:W-:Y:S02]  /*7ba0*/  ISETP.GT.U32.AND P5, PT, R251.reuse, R16, PT ;  /* 0x00000010fb00720c */ /* 0x040fe40003fa4070 */
[----:B------:R-:W-:-:S11]  /*7bb0*/  ISETP.GT.U32.AND P6, PT, R251, R15, PT ;  /* 0x0000000ffb00720c */ /* 0x000fd60003fc4070 */
[--C-:B------:R-:W-:Y:S01]  /*7bc0*/  @!P5 IMAD.IADD R16, R16, 0x1, -R251.reuse ;  /* 0x000000011010d824 */ /* 0x100fe200078e0afb */
[----:B------:R-:W-:Y:S01]  /*7bd0*/  ISETP.GT.U32.AND P5, PT, R251, R22, PT ;  /* 0x00000016fb00720c */ /* 0x000fe20003fa4070 */
[----:B------:R-:W-:Y:S01]  /*7be0*/  @!P6 IMAD.IADD R15, R15, 0x1, -R251 ;  /* 0x000000010f0fe824 */ /* 0x000fe200078e0afb */
[----:B------:R-:W-:-:S11]  /*7bf0*/  ISETP.GT.U32.AND P6, PT, R251, R27, PT ;  /* 0x0000001bfb00720c */ /* 0x000fd60003fc4070 */
[----:B------:R-:W-:Y:S02]  /*7c00*/  @!P5 IADD3 R22, PT, PT, R22, -R251, RZ ;  /* 0x800000fb1616d210 */ /* 0x000fe40007ffe0ff */
[----:B------:R-:W-:Y:S02]  /*7c10*/  ISETP.GT.U32.AND P5, PT, R251, R29, PT ;  /* 0x0000001dfb00720c */ /* 0x000fe40003fa4070 */
[----:B------:R-:W-:-:S11]  /*7c20*/  @!P6 IADD3 R27, PT, PT, R27, -R251, RZ ;  /* 0x800000fb1b1be210 */ /* 0x000fd60007ffe0ff */
[----:B------:R-:W-:Y:S01]  /*7c30*/  @!P5 IMAD.IADD R29, R29, 0x1, -R251 ;  /* 0x000000011d1dd824 */ /* 0x000fe200078e0afb */
[----:B------:R-:W-:-:S04]  /*7c40*/  ISETP.GT.U32.AND P5, PT, R251, R36, PT ;  /* 0x00000024fb00720c */ /* 0x000fc80003fa4070 */
[C---:B------:R-:W-:Y:S02]  /*7c50*/  ISETP.GT.U32.AND P0, PT, R251.reuse, R29, PT ;  /* 0x0000001dfb00720c */ /* 0x040fe40003f04070 */
[----:B------:R-:W-:-:S07]  /*7c60*/  ISETP.GT.U32.AND P6, PT, R251, R34, PT ;  /* 0x00000022fb00720c */ /* 0x000fce0003fc4070 */
[----:B------:R-:W-:Y:S01]  /*7c70*/  @!P5 IMAD.IADD R36, R36, 0x1, -R251 ;  /* 0x000000012424d824 */ /* 0x000fe200078e0afb */
[----:B------:R-:W-:-:S03]  /*7c80*/  ISETP.GT.U32.AND P5, PT, R251, R30, PT ;  /* 0x0000001efb00720c */ /* 0x000fc60003fa4070 */
[----:B------:R-:W-:Y:S02]  /*7c90*/  @!P0 IADD3 R29, PT, PT, R29, -R251, RZ ;  /* 0x800000fb1d1d8210 */ /* 0x000fe40007ffe0ff */
[C---:B------:R-:W-:Y:S01]  /*7ca0*/  ISETP.GT.U32.AND P0, PT, R251.reuse, R35, PT ;  /* 0x00000023fb00720c */ /* 0x040fe20003f04070 */
[----:B------:R-:W-:Y:S01]  /*7cb0*/  @!P6 IMAD.IADD R34, R34, 0x1, -R251 ;  /* 0x000000012222e824 */ /* 0x000fe200078e0afb */
[----:B------:R-:W-:-:S04]  /*7cc0*/  ISETP.GT.U32.AND P6, PT, R251, R28, PT ;  /* 0x0000001cfb00720c */ /* 0x000fc80003fc4070 */
[C---:B------:R-:W-:Y:S02]  /*7cd0*/  ISETP.GT.U32.AND P4, PT, R251.reuse, R34, PT ;  /* 0x00000022fb00720c */ /* 0x040fe40003f84070 */
[----:B------:R-:W-:Y:S01]  /*7ce0*/  @!P5 IMAD.IADD R30, R30, 0x1, -R251 ;  /* 0x000000011e1ed824 */ /* 0x000fe200078e0afb */
[----:B------:R-:W-:-:S04]  /*7cf0*/  ISETP.GT.U32.AND P5, PT, R251, R36, PT ;  /* 0x00000024fb00720c */ /* 0x000fc80003fa4070 */
[--C-:B------:R-:W-:Y:S01]  /*7d00*/  @!P0 IMAD.IADD R35, R35, 0x1, -R251.reuse ;  /* 0x0000000123238824 */ /* 0x100fe200078e0afb */
[----:B------:R-:W-:Y:S01]  /*7d10*/  ISETP.GT.U32.AND P0, PT, R251, R42, PT ;  /* 0x0000002afb00720c */ /* 0x000fe20003f04070 */
[----:B------:R-:W-:-:S04]  /*7d20*/  @!P6 IMAD.IADD R28, R28, 0x1, -R251 ;  /* 0x000000011c1ce824 */ /* 0x000fc800078e0afb */
[----:B------:R-:W-:Y:S02]  /*7d30*/  @!P4 IADD3 R34, PT, PT, R34, -R251, RZ ;  /* 0x800000fb2222c210 */ /* 0x000fe40007ffe0ff */
[C---:B------:R-:W-:Y:S01]  /*7d40*/  ISETP.GT.U32.AND P4, PT, R251.reuse, R41, PT ;  /* 0x00000029fb00720c */ /* 0x040fe20003f84070 */
[--C-:B------:R-:W-:Y:S01]  /*7d50*/  @!P5 IMAD.IADD R36, R36, 0x1, -R251.reuse ;  /* 0x000000012424d824 */ /* 0x100fe200078e0afb */
[C---:B------:R-:W-:Y:S02]  /*7d60*/  ISETP.GT.U32.AND P5, PT, R251.reuse, R43, PT ;  /* 0x0000002bfb00720c */ /* 0x040fe40003fa4070 */
[C---:B------:R-:W-:Y:S02]  /*7d70*/  ISETP.GT.U32.AND P6, PT, R251.reuse, R40, PT ;  /* 0x00000028fb00720c */ /* 0x040fe40003fc4070 */
[--C-:B------:R-:W-:Y:S01]  /*7d80*/  @!P0 IMAD.IADD R42, R42, 0x1, -R251.reuse ;  /* 0x000000012a2a8824 */ /* 0x100fe200078e0afb */
[----:B------:R-:W-:Y:S01]  /*7d90*/  ISETP.GT.U32.AND P0, PT, R251, R49, PT ;  /* 0x00000031fb00720c */ /* 0x000fe20003f04070 */
[----:B------:R-:W-:Y:S01]  /*7da0*/  @!P3 IMAD.IADD R37, R37, 0x1, -R251 ;  /* 0x000000012525b824 */ /* 0x000fe200078e0afb */
[----:B------:R-:W-:-:S02]  /*7db0*/  @!P2 IADD3 R39, PT, PT, R39, -R251, RZ ;  /* 0x800000fb2727a210 */ /* 0x000fc40007ffe0ff */
[C---:B------:R-:W-:Y:S02]  /*7dc0*/  ISETP.GT.U32.AND P2, PT, R251.reuse, R46, PT ;  /* 0x0000002efb00720c */ /* 0x040fe40003f44070 */
[----:B------:R-:W-:Y:S01]  /*7dd0*/  ISETP.GT.U32.AND P3, PT, R251, R44, PT ;  /* 0x0000002cfb00720c */ /* 0x000fe20003f64070 */
[--C-:B------:R-:W-:Y:S01]  /*7de0*/  @!P1 IMAD.IADD R45, R45, 0x1, -R251.reuse ;  /* 0x000000012d2d9824 */ /* 0x100fe200078e0afb */
[----:B------:R-:W-:Y:S01]  /*7df0*/  ISETP.GT.U32.AND P1, PT, R251, R52, PT ;  /* 0x00000034fb00720c */ /* 0x000fe20003f24070 */
[--C-:B------:R-:W-:Y:S01]  /*7e00*/  @!P4 IMAD.IADD R41, R41, 0x1, -R251.reuse ;  /* 0x000000012929c824 */ /* 0x100fe200078e0afb */
[----:B------:R-:W-:Y:S01]  /*7e10*/  ISETP.GT.U32.AND P4, PT, R251, R48, PT ;  /* 0x00000030fb00720c */ /* 0x000fe20003f84070 */
[--C-:B------:R-:W-:Y:S01]  /*7e20*/  @!P5 IMAD.IADD R43, R43, 0x1, -R251.reuse ;  /* 0x000000012b2bd824 */ /* 0x100fe200078e0afb */
[----:B------:R-:W-:Y:S01]  /*7e30*/  ISETP.GT.U32.AND P5, PT, R251, R50, PT ;  /* 0x00000032fb00720c */ /* 0x000fe20003fa4070 */
[----:B------:R-:W-:Y:S01]  /*7e40*/  @!P6 IMAD.IADD R40, R40, 0x1, -R251 ;  /* 0x000000012828e824 */ /* 0x000fe200078e0afb */
[----:B------:R-:W-:-:S02]  /*7e50*/  @!P0 IADD3 R49, PT, PT, R49, -R251, RZ ;  /* 0x800000fb31318210 */ /* 0x000fc40007ffe0ff */
[C---:B------:R-:W-:Y:S02]  /*7e60*/  ISETP.GT.U32.AND P6, PT, R251.reuse, R47, PT ;  /* 0x0000002ffb00720c */ /* 0x040fe40003fc4070 */
[C---:B------:R-:W-:Y:S01]  /*7e70*/  ISETP.GT.U32.AND P0, PT, R251.reuse, R43, PT ;  /* 0x0000002bfb00720c */ /* 0x040fe20003f04070 */
[--C-:B------:R-:W-:Y:S01]  /*7e80*/  @!P2 IMAD.IADD R46, R46, 0x1, -R251.reuse ;  /* 0x000000012e2ea824 */ /* 0x100fe200078e0afb */
[----:B------:R-:W-:Y:S02]  /*7e90*/  @!P3 IADD3 R44, PT, PT, R44, -R251, RZ ;  /* 0x800000fb2c2cb210 */ /* 0x000fe40007ffe0ff */
[C---:B------:R-:W-:Y:S02]  /*7ea0*/  ISETP.GT.U32.AND P2, PT, R251.reuse, R53, PT ;  /* 0x00000035fb00720c */ /* 0x040fe40003f44070 */
[C---:B------:R-:W-:Y:S01]  /*7eb0*/  ISETP.GT.U32.AND P3, PT, R251.reuse, R51, PT ;  /* 0x00000033fb00720c */ /* 0x040fe20003f64070 */
[--C-:B------:R-:W-:Y:S01]  /*7ec0*/  @!P1 IMAD.IADD R52, R52, 0x1, -R251.reuse ;  /* 0x0000000134349824 */ /* 0x100fe200078e0afb */
[C---:B------:R-:W-:Y:S01]  /*7ed0*/  ISETP.GT.U32.AND P1, PT, R251.reuse, R46, PT ;  /* 0x0000002efb00720c */ /* 0x040fe20003f24070 */
[--C-:B------:R-:W-:Y:S01]  /*7ee0*/  @!P4 IMAD.IADD R48, R48, 0x1, -R251.reuse ;  /* 0x000000013030c824 */ /* 0x100fe200078e0afb */
[C---:B------:R-:W-:Y:S01]  /*7ef0*/  ISETP.GT.U32.AND P4, PT, R251.reuse, R42, PT ;  /* 0x0000002afb00720c */ /* 0x040fe20003f84070 */
[--C-:B------:R-:W-:Y:S01]  /*7f00*/  @!P5 IMAD.IADD R50, R50, 0x1, -R251.reuse ;  /* 0x000000013232d824 */ /* 0x100fe200078e0afb */
[----:B------:R-:W-:Y:S01]  /*7f10*/  ISETP.GT.U32.AND P5, PT, R251, R44, PT ;  /* 0x0000002cfb00720c */ /* 0x000fe20003fa4070 */
[----:B------:R-:W-:-:S02]  /*7f20*/  @!P6 IMAD.IADD R47, R47, 0x1, -R251 ;  /* 0x000000012f2fe824 */ /* 0x000fc400078e0afb */
[--C-:B------:R-:W-:Y:S01]  /*7f30*/  @!P0 IMAD.IADD R43, R43, 0x1, -R251.reuse ;  /* 0x000000012b2b8824 */ /* 0x100fe200078e0afb */
[----:B------:R-:W-:Y:S01]  /*7f40*/  ISETP.GT.U32.AND P0, PT, R251, R49, PT ;  /* 0x00000031fb00720c */ /* 0x000fe20003f04070 */
[--C-:B------:R-:W-:Y:S01]  /*7f50*/  @!P2 IMAD.IADD R53, R53, 0x1, -R251.reuse ;  /* 0x000000013535a824 */ /* 0x100fe200078e0afb */
[----:B------:R-:W-:Y:S01]  /*7f60*/  ISETP.GT.U32.AND P6, PT, R251, R41, PT ;  /* 0x00000029fb00720c */ /* 0x000fe20003fc4070 */
[--C-:B------:R-:W-:Y:S01]  /*7f70*/  @!P3 IMAD.IADD R51, R51, 0x1, -R251.reuse ;  /* 0x000000013333b824 */ /* 0x100fe200078e0afb */
[C---:B------:R-:W-:Y:S02]  /*7f80*/  ISETP.GT.U32.AND P2, PT, R251.reuse, R47, PT ;  /* 0x0000002ffb00720c */ /* 0x040fe40003f44070 */
[C---:B------:R-:W-:Y:S02]  /*7f90*/  ISETP.GT.U32.AND P3, PT, R251.reuse, R45, PT ;  /* 0x0000002dfb00720c */ /* 0x040fe40003f64070 */
[----:B------:R-:W-:Y:S01]  /*7fa0*/  @!P1 IADD3 R46, PT, PT, R46, -R251, RZ ;  /* 0x800000fb2e2e9210 */ /* 0x000fe20007ffe0ff */
[--C-:B------:R-:W-:Y:S01]  /*7fb0*/  @!P4 IMAD.IADD R42, R42, 0x1, -R251.reuse ;  /* 0x000000012a2ac824 */ /* 0x100fe200078e0afb */
[C---:B------:R-:W-:Y:S01]  /*7fc0*/  ISETP.GT.U32.AND P1, PT, R251.reuse, R52, PT ;  /* 0x00000034fb00720c */ /* 0x040fe20003f24070 */
[----:B------:R-:W-:Y:S01]  /*7fd0*/  @!P5 IMAD.IADD R44, R44, 0x1, -R251 ;  /* 0x000000012c2cd824 */ /* 0x000fe200078e0afb */
[----:B------:R-:W-:-:S02]  /*7fe0*/  ISETP.GT.U32.AND P4, PT, R251, R48, PT ;  /* 0x00000030fb00720c */ /* 0x000fc40003f84070 */
[----:B------:R-:W-:Y:S01]  /*7ff0*/  ISETP.GT.U32.AND P5, PT, R251, R50, PT ;  /* 0x00000032fb00720c */ /* 0x000fe20003fa4070 */
[--C-:B------:R-:W-:Y:S01]  /*8000*/  @!P0 IMAD.IADD R49, R49, 0x1, -R251.reuse ;  /* 0x0000000131318824 */ /* 0x100fe200078e0afb */
[----:B------:R-:W-:Y:S01]  /*8010*/  ISETP.GT.U32.AND P0, PT, R251, R56, PT ;  /* 0x00000038fb00720c */ /* 0x000fe20003f04070 */
[--C-:B------:R-:W-:Y:S01]  /*8020*/  @!P2 IMAD.IADD R47, R47, 0x1, -R251.reuse ;  /* 0x000000012f2fa824 */ /* 0x100fe200078e0afb */
[----:B------:R-:W-:Y:S01]  /*8030*/  @!P6 IADD3 R41, PT, PT, R41, -R251, RZ ;  /* 0x800000fb2929e210 */ /* 0x000fe20007ffe0ff */
[--C-:B------:R-:W-:Y:S01]  /*8040*/  @!P3 IMAD.IADD R45, R45, 0x1, -R251.reuse ;  /* 0x000000012d2db824 */ /* 0x100fe200078e0afb */
[C---:B------:R-:W-:Y:S02]  /*8050*/  ISETP.GT.U32.AND P6, PT, R251.reuse, R53, PT ;  /* 0x00000035fb00720c */ /* 0x040fe40003fc4070 */
[C---:B------:R-:W-:Y:S02]  /*8060*/  ISETP.GT.U32.AND P2, PT, R251.reuse, R54, PT ;  /* 0x00000036fb00720c */ /* 0x040fe40003f44070 */
[C---:B------:R-:W-:Y:S01]  /*8070*/  ISETP.GT.U32.AND P3, PT, R251.reuse, R51, PT ;  /* 0x00000033fb00720c */ /* 0x040fe20003f64070 */
[--C-:B------:R-:W-:Y:S01]  /*8080*/  @!P1 IMAD.IADD R52, R52, 0x1, -R251.reuse ;  /* 0x0000000134349824 */ /* 0x100fe200078e0afb */
[C---:B------:R-:W-:Y:S01]  /*8090*/  ISETP.GT.U32.AND P1, PT, R251.reuse, R59, PT ;  /* 0x0000003bfb00720c */ /* 0x040fe20003f24070 */
[--C-:B------:R-:W-:Y:S01]  /*80a0*/  @!P4 IMAD.IADD R48, R48, 0x1, -R251.reuse ;  /* 0x000000013030c824 */ /* 0x100fe200078e0afb */
[C---:B------:R-:W-:Y:S01]  /*80b0*/  ISETP.GT.U32.AND P4, PT, R251.reuse, R55, PT ;  /* 0x00000037fb00720c */ /* 0x040fe20003f84070 */
[----:B------:R-:W-:Y:S01]  /*80c0*/  @!P5 IMAD.IADD R50, R50, 0x1, -R251 ;  /* 0x000000013232d824 */ /* 0x000fe200078e0afb */
[----:B------:R-:W-:-:S02]  /*80d0*/  ISETP.GT.U32.AND P5, PT, R251, R57, PT ;  /* 0x00000039fb00720c */ /* 0x000fc40003fa4070 */
[----:B------:R-:W-:Y:S02]  /*80e0*/  @!P0 IADD3 R56, PT, PT, R56, -R251, RZ ;  /* 0x800000fb38388210 */ /* 0x000fe40007ffe0ff */
[----:B------:R-:W-:Y:S01]  /*80f0*/  ISETP.GT.U32.AND P0, PT, R251, R63, PT ;  /* 0x0000003ffb00720c */ /* 0x000fe20003f04070 */
[--C-:B------:R-:W-:Y:S01]  /*8100*/  @!P6 IMAD.IADD R53, R53, 0x1, -R251.reuse ;  /* 0x000000013535e824 */ /* 0x100fe200078e0afb */
[----:B------:R-:W-:Y:S01]  /*8110*/  ISETP.GT.U32.AND P6, PT, R251, R60, PT ;  /* 0x0000003cfb00720c */ /* 0x000fe20003fc4070 */
[--C-:B------:R-:W-:Y:S01]  /*8120*/  @!P2 IMAD.IADD R54, R54, 0x1, -R251.reuse ;  /* 0x000000013636a824 */ /* 0x100fe200078e0afb */
[----:B------:R-:W-:Y:S02]  /*8130*/  @!P3 IADD3 R51, PT, PT, R51, -R251, RZ ;  /* 0x800000fb3333b210 */ /* 0x000fe40007ffe0ff */
        /* <DEDUP_REMOVED lines=8> */
[----:B------:R-:W-:-:S03]  /*81c0*/  @!P0 IMAD.IADD R63, R63, 0x1, -R251 ;  /* 0x000000013f3f8824 */ /* 0x000fc600078e0afb */
[----:B------:R-:W-:Y:S01]  /*81d0*/  ISETP.GT.U32.AND P0, PT, R251, R57, PT ;  /* 0x00000039fb00720c */ /* 0x000fe20003f04070 */
[--C-:B------:R-:W-:Y:S01]  /*81e0*/  @!P6 IMAD.IADD R60, R60, 0x1, -R251.reuse ;  /* 0x000000013c3ce824 */ /* 0x100fe200078e0afb */
[----:B------:R-:W-:Y:S01]  /*81f0*/  @!P2 IADD3 R61, PT, PT, R61, -R251, RZ ;  /* 0x800000fb3d3da210 */ /* 0x000fe20007ffe0ff */
        /* <DEDUP_REMOVED lines=18> */
[C---:B------:R-:W-:Y:S02]  /*8320*/  ISETP.GT.U32.AND P4, PT, R251.reuse, R62, PT ;  /* 0x0000003efb00720c */ /* 0x040fe40003f84070 */
[-C--:B------:R-:W-:Y:S02]  /*8330*/  @!P5 IADD3 R58, PT, PT, R58, -R251.reuse, RZ ;  /* 0x800000fb3a3ad210 */ /* 0x080fe40007ffe0ff */
[----:B------:R-:W-:Y:S02]  /*8340*/  ISETP.GT.U32.AND P5, PT, R251, R64, PT ;  /* 0x00000040fb00720c */ /* 0x000fe40003fa4070 */
[----:B------:R-:W-:Y:S02]  /*8350*/  @!P0 IADD3 R63, PT, PT, R63, -R251, RZ ;  /* 0x800000fb3f3f8210 */ /* 0x000fe40007ffe0ff */
[----:B------:R-:W-:Y:S01]  /*8360*/  ISETP.GT.U32.AND P0, PT, R251, R70, PT ;  /* 0x00000046fb00720c */ /* 0x000fe20003f04070 */
[--C-:B------:R-:W-:Y:S01]  /*8370*/  @!P2 IMAD.IADD R61, R61, 0x1, -R251.reuse ;  /* 0x000000013d3da824 */ /* 0x100fe200078e0afb */
[----:B------:R-:W-:Y:S01]  /*8380*/  ISETP.GT.U32.AND P6, PT, R251, R54, PT ;  /* 0x00000036fb00720c */ /* 0x000fe20003fc4070 */
[----:B------:R-:W-:Y:S01]  /*8390*/  @!P3 IMAD.IADD R59, R59, 0x1, -R251 ;  /* 0x000000013b3bb824 */ /* 0x000fe200078e0afb */
[----:B------:R-:W-:-:S02]  /*83a0*/  ISETP.GT.U32.AND P2, PT, R251, R68, PT ;  /* 0x00000044fb00720c */ /* 0x000fc40003f44070 */
[----:B------:R-:W-:Y:S01]  /*83b0*/  ISETP.GT.U32.AND P3, PT, R251, R65, PT ;  /* 0x00000041fb00720c */ /* 0x000fe20003f64070 */
[--C-:B------:R-:W-:Y:S01]  /*83c0*/  @!P1 IMAD.IADD R67, R67, 0x1, -R251.reuse ;  /* 0x0000000143439824 */ /* 0x100fe200078e0afb */
[C---:B------:R-:W-:Y:S01]  /*83d0*/  ISETP.GT.U32.AND P1, PT, R251.reuse, R74, PT ;  /* 0x0000004afb00720c */ /* 0x040fe20003f24070 */
[--C-:B------:R-:W-:Y:S01]  /*83e0*/  @!P4 IMAD.IADD R62, R62, 0x1, -R251.reuse ;  /* 0x000000013e3ec824 */ /* 0x100fe200078e0afb */
[C---:B------:R-:W-:Y:S01]  /*83f0*/  ISETP.GT.U32.AND P4, PT, R251.reuse, R69, PT ;  /* 0x00000045fb00720c */ /* 0x040fe20003f84070 */
[--C-:B------:R-:W-:Y:S01]  /*8400*/  @!P5 IMAD.IADD R64, R64, 0x1, -R251.reuse ;  /* 0x000000014040d824 */ /* 0x100fe200078e0afb */
[C---:B------:R-:W-:Y:S01]  /*8410*/  ISETP.GT.U32.AND P5, PT, R251.reuse, R71, PT ;  /* 0x00000047fb00720c */ /* 0x040fe20003fa4070 */
[--C-:B------:R-:W-:Y:S01]  /*8420*/  @!P0 IMAD.IADD R70, R70, 0x1, -R251.reuse ;  /* 0x0000000146468824 */ /* 0x100fe200078e0afb */
[C---:B------:R-:W-:Y:S01]  /*8430*/  ISETP.GT.U32.AND P0, PT, R251.reuse, R77, PT ;  /* 0x0000004dfb00720c */ /* 0x040fe20003f04070 */
[----:B------:R-:W-:Y:S01]  /*8440*/  @!P6 IMAD.IADD R54, R54, 0x1, -R251 ;  /* 0x000000013636e824 */ /* 0x000fe200078e0afb */
[----:B------:R-:W-:-:S02]  /*8450*/  ISETP.GT.U32.AND P6, PT, R251, R66, PT ;  /* 0x00000042fb00720c */ /* 0x000fc40003fc4070 */
[----:B------:R-:W-:Y:S01]  /*8460*/  @!P2 IADD3 R68, PT, PT, R68, -R251, RZ ;  /* 0x800000fb4444a210 */ /* 0x000fe20007ffe0ff */
[--C-:B------:R-:W-:Y:S01]  /*8470*/  @!P3 IMAD.IADD R65, R65, 0x1, -R251.reuse ;  /* 0x000000014141b824 */ /* 0x100fe200078e0afb */
[C---:B------:R-:W-:Y:S02]  /*8480*/  ISETP.GT.U32.AND P2, PT, R251.reuse, R75, PT ;  /* 0x0000004bfb00720c */ /* 0x040fe40003f44070 */
[C---:B------:R-:W-:Y:S01]  /*8490*/  ISETP.GT.U32.AND P3, PT, R251.reuse, R72, PT ;  /* 0x00000048fb00720c */ /* 0x040fe20003f64070 */
[--C-:B------:R-:W-:Y:S01]  /*84a0*/  @!P1 IMAD.IADD R74, R74, 0x1, -R251.reuse ;  /* 0x000000014a4a9824 */ /* 0x100fe200078e0afb */
[----:B------:R-:W-:Y:S01]  /*84b0*/  ISETP.GT.U32.AND P1, PT, R251, R68, PT ;  /* 0x00000044fb00720c */ /* 0x000fe20003f24070 */
[--C-:B------:R-:W-:Y:S01]  /*84c0*/  @!P4 IMAD.IADD R69, R69, 0x1, -R251.reuse ;  /* 0x000000014545c824 */ /* 0x100fe200078e0afb */
[----:B------:R-:W-:Y:S01]  /*84d0*/  ISETP.GT.U32.AND P4, PT, R251, R76, PT ;  /* 0x0000004cfb00720c */ /* 0x000fe20003f84070 */
[--C-:B------:R-:W-:Y:S01]  /*84e0*/  @!P5 IMAD.IADD R71, R71, 0x1, -R251.reuse ;  /* 0x000000014747d824 */ /* 0x100fe200078e0afb */
[----:B------:R-:W-:Y:S01]  /*84f0*/  ISETP.GT.U32.AND P5, PT, R251, R78, PT ;  /* 0x0000004efb00720c */ /* 0x000fe20003fa4070 */
[----:B------:R-:W-:-:S02]  /*8500*/  @!P0 IMAD.IADD R77, R77, 0x1, -R251 ;  /* 0x000000014d4d8824 */ /* 0x000fc400078e0afb */
[--C-:B------:R-:W-:Y:S01]  /*8510*/  @!P6 IMAD.IADD R66, R66, 0x1, -R251.reuse ;  /* 0x000000014242e824 */ /* 0x100fe200078e0afb */
[----:B------:R-:W-:Y:S01]  /*8520*/  ISETP.GT.U32.AND P0, PT, R251, R71, PT ;  /* 0x00000047fb00720c */ /* 0x000fe20003f04070 */
[--C-:B------:R-:W-:Y:S01]  /*8530*/  @!P2 IMAD.IADD R75, R75, 0x1, -R251.reuse ;  /* 0x000000014b4ba824 */ /* 0x100fe200078e0afb */
[C---:B------:R-:W-:Y:S01]  /*8540*/  ISETP.GT.U32.AND P6, PT, R251.reuse, R73, PT ;  /* 0x00000049fb00720c */ /* 0x040fe20003fc4070 */
[--C-:B------:R-:W-:Y:S01]  /*8550*/  @!P3 IMAD.IADD R72, R72, 0x1, -R251.reuse ;  /* 0x000000014848b824 */ /* 0x100fe200078e0afb */
[C---:B------:R-:W-:Y:S02]  /*8560*/  ISETP.GT.U32.AND P2, PT, R251.reuse, R69, PT ;  /* 0x00000045fb00720c */ /* 0x040fe40003f44070 */
[C---:B------:R-:W-:Y:S01]  /*8570*/  ISETP.GT.U32.AND P3, PT, R251.reuse, R79, PT ;  /* 0x0000004ffb00720c */ /* 0x040fe20003f64070 */
[--C-:B------:R-:W-:Y:S01]  /*8580*/  @!P1 IMAD.IADD R68, R68, 0x1, -R251.reuse ;  /* 0x0000000144449824 */ /* 0x100fe200078e0afb */
[----:B------:R-:W-:Y:S01]  /*8590*/  ISETP.GT.U32.AND P1, PT, R251, R74, PT ;  /* 0x0000004afb00720c */ /* 0x000fe20003f24070 */
[----:B------:R-:W-:Y:S01]  /*85a0*/  @!P4 IMAD.IADD R76, R76, 0x1, -R251 ;  /* 0x000000014c4cc824 */ /* 0x000fe200078e0afb */
[----:B------:R-:W-:-:S02]  /*85b0*/  @!P5 IADD3 R78, PT, PT, R78, -R251, RZ ;  /* 0x800000fb4e4ed210 */ /* 0x000fc40007ffe0ff */
[C---:B------:R-:W-:Y:S02]  /*85c0*/  ISETP.GT.U32.AND P4, PT, R251.reuse, R70, PT ;  /* 0x00000046fb00720c */ /* 0x040fe40003f84070 */
[----:B------:R-:W-:Y:S01]  /*85d0*/  ISETP.GT.U32.AND P5, PT, R251, R72, PT ;  /* 0x00000048fb00720c */ /* 0x000fe20003fa4070 */
[--C-:B------:R-:W-:Y:S01]  /*85e0*/  @!P0 IMAD.IADD R71, R71, 0x1, -R251.reuse ;  /* 0x0000000147478824 */ /* 0x100fe200078e0afb */
[----:B------:R-:W-:Y:S02]  /*85f0*/  ISETP.GT.U32.AND P0, PT, R251, R77, PT ;  /* 0x0000004dfb00720c */ /* 0x000fe40003f04070 */
[----:B------:R-:W-:Y:S01]  /*8600*/  @!P6 IADD3 R73, PT, PT, R73, -R251, RZ ;  /* 0x800000fb4949e210 */ /* 0x000fe20007ffe0ff */
[--C-:B------:R-:W-:Y:S01]  /*8610*/  @!P2 IMAD.IADD R69, R69, 0x1, -R251.reuse ;  /* 0x000000014545a824 */ /* 0x100fe200078e0afb */
[----:B------:R-:W-:Y:S01]  /*8620*/  ISETP.GT.U32.AND P2, PT, R251, R75, PT ;  /* 0x0000004bfb00720c */ /* 0x000fe20003f44070 */
[--C-:B------:R-:W-:Y:S01]  /*8630*/  @!P3 IMAD.IADD R79, R79, 0x1, -R251.reuse ;  /* 0x000000014f4fb824 */ /* 0x100fe200078e0afb */
[C---:B------:R-:W-:Y:S01]  /*8640*/  ISETP.GT.U32.AND P3, PT, R251.reuse, R73, PT ;  /* 0x00000049fb00720c */ /* 0x040fe20003f64070 */
[----:B------:R-:W-:Y:S01]  /*8650*/  @!P1 IMAD.IADD R74, R74, 0x1, -R251 ;  /* 0x000000014a4a9824 */ /* 0x000fe200078e0afb */
[----:B------:R-:W-:-:S02]  /*8660*/  ISETP.GT.U32.AND P6, PT, R251, R67, PT ;  /* 0x00000043fb00720c */ /* 0x000fc40003fc4070 */
[C---:B------:R-:W-:Y:S01]  /*8670*/  ISETP.GT.U32.AND P1, PT, R251.reuse, R81, PT ;  /* 0x00000051fb00720c */ /* 0x040fe20003f24070 */
[--C-:B------:R-:W-:Y:S01]  /*8680*/  @!P5 IMAD.IADD R72, R72, 0x1, -R251.reuse ;  /* 0x000000014848d824 */ /* 0x100fe200078e0afb */
[-C--:B------:R-:W-:Y:S02]  /*8690*/  @!P4 IADD3 R70, PT, PT, R70, -R251.reuse, RZ ;  /* 0x800000fb4646c210 */ /* 0x080fe40007ffe0ff */
[C---:B------:R-:W-:Y:S02]  /*86a0*/  ISETP.GT.U32.AND P4, PT, R251.reuse, R76, PT ;  /* 0x0000004cfb00720c */ /* 0x040fe40003f84070 */
[----:B------:R-:W-:Y:S01]  /*86b0*/  ISETP.GT.U32.AND P5, PT, R251, R78, PT ;  /* 0x0000004efb00720c */ /* 0x000fe20003fa4070 */
[--C-:B------:R-:W-:Y:S01]  /*86c0*/  @!P0 IMAD.IADD R77, R77, 0x1, -R251.reuse ;  /* 0x000000014d4d8824 */ /* 0x100fe200078e0afb */
[----:B------:R-:W-:Y:S01]  /*86d0*/  ISETP.GT.U32.AND P0, PT, R251, R84, PT ;  /* 0x00000054fb00720c */ /* 0x000fe20003f04070 */
[--C-:B------:R-:W-:Y:S01]  /*86e0*/  @!P3 IMAD.IADD R73, R73, 0x1, -R251.reuse ;  /* 0x000000014949b824 */ /* 0x100fe200078e0afb */
[----:B------:R-:W-:Y:S01]  /*86f0*/  @!P2 IADD3 R75, PT, PT, R75, -R251, RZ ;  /* 0x800000fb4b4ba210 */ /* 0x000fe20007ffe0ff */
        /* <DEDUP_REMOVED lines=8> */
[C---:B------:R-:W-:Y:S02]  /*8780*/  ISETP.GT.U32.AND P4, PT, R251.reuse, R83, PT ;  /* 0x00000053fb00720c */ /* 0x040fe40003f84070 */
[C---:B------:R-:W-:Y:S01]  /*8790*/  ISETP.GT.U32.AND P5, PT, R251.reuse, R85, PT ;  /* 0x00000055fb00720c */ /* 0x040fe20003fa4070 */
[--C-:B------:R-:W-:Y:S01]  /*87a0*/  @!P0 IMAD.IADD R84, R84, 0x1, -R251.reuse ;  /* 0x0000000154548824 */ /* 0x100fe200078e0afb */
[C---:B------:R-:W-:Y:S01]  /*87b0*/  ISETP.GT.U32.AND P0, PT, R251.reuse, R91, PT ;  /* 0x0000005bfb00720c */ /* 0x040fe20003f04070 */
[----:B------:R-:W-:Y:S01]  /*87c0*/  @!P2 IMAD.IADD R82, R82, 0x1, -R251 ;  /* 0x000000015252a824 */ /* 0x000fe200078e0afb */
[----:B------:R-:W-:-:S02]  /*87d0*/  ISETP.GT.U32.AND P2, PT, R251, R89, PT ;  /* 0x00000059fb00720c */ /* 0x000fc40003f44070 */
[----:B------:R-:W-:Y:S01]  /*87e0*/  @!P3 IADD3 R80, PT, PT, R80, -R251, RZ ;  /* 0x800000fb5050b210 */ /* 0x000fe20007ffe0ff */
[--C-:B------:R-:W-:Y:S01]  /*87f0*/  @!P6 IMAD.IADD R79, R79, 0x1, -R251.reuse ;  /* 0x000000014f4fe824 */ /* 0x100fe200078e0afb */
[C---:B------:R-:W-:Y:S01]  /*8800*/  ISETP.GT.U32.AND P3, PT, R251.reuse, R87, PT ;  /* 0x00000057fb00720c */ /* 0x040fe20003f64070 */
[--C-:B------:R-:W-:Y:S01]  /*8810*/  @!P1 IMAD.IADD R88, R88, 0x1, -R251.reuse ;  /* 0x0000000158589824 */ /* 0x100fe200078e0afb */
[----:B------:R-:W-:Y:S01]  /*8820*/  ISETP.GT.U32.AND P6, PT, R251, R86, PT ;  /* 0x00000056fb00720c */ /* 0x000fe20003fc4070 */
[----:B------:R-:W-:Y:S01]  /*8830*/  @!P4 IMAD.IADD R83, R83, 0x1, -R251 ;  /* 0x000000015353c824 */ /* 0x000fe200078e0afb */
[----:B------:R-:W-:Y:S02]  /*8840*/  ISETP.GT.U32.AND P1, PT, R251, R82, PT ;  /* 0x00000052fb00720c */ /* 0x000fe40003f24070 */
[----:B------:R-:W-:Y:S02]  /*8850*/  @!P5 IADD3 R85, PT, PT, R85, -R251, RZ ;  /* 0x800000fb5555d210 */ /* 0x000fe40007ffe0ff */
[----:B------:R-:W-:-:S02]  /*8860*/  ISETP.GT.U32.AND P4, PT, R251, R90, PT ;  /* 0x0000005afb00720c */ /* 0x000fc40003f84070 */
[----:B------:R-:W-:Y:S01]  /*8870*/  ISETP.GT.U32.AND P5, PT, R251, R92, PT ;  /* 0x0000005cfb00720c */ /* 0x000fe20003fa4070 */
[--C-:B------:R-:W-:Y:S01]  /*8880*/  @!P0 IMAD.IADD R91, R91, 0x1, -R251.reuse ;  /* 0x000000015b5b8824 */ /* 0x100fe200078e0afb */
[----:B------:R-:W-:Y:S01]  /*8890*/  ISETP.GT.U32.AND P0, PT, R251, R85, PT ;  /* 0x00000055fb00720c */ /* 0x000fe20003f04070 */
[--C-:B------:R-:W-:Y:S01]  /*88a0*/  @!P2 IMAD.IADD R89, R89, 0x1, -R251.reuse ;  /* 0x000000015959a824 */ /* 0x100fe200078e0afb */
[----:B------:R-:W-:Y:S01]  /*88b0*/  ISETP.GT.U32.AND P2, PT, R251, R83, PT ;  /* 0x00000053fb00720c */ /* 0x000fe20003f44070 */
[--C-:B------:R-:W-:Y:S01]  /*88c0*/  @!P3 IMAD.IADD R87, R87, 0x1, -R251.reuse ;  /* 0x000000015757b824 */ /* 0x100fe200078e0afb */
[C---:B------:R-:W-:Y:S01]  /*88d0*/  ISETP.GT.U32.AND P3, PT, R251.reuse, R81, PT ;  /* 0x00000051fb00720c */ /* 0x040fe20003f64070 */
[----:B------:R-:W-:Y:S01]  /*88e0*/  @!P6 IMAD.IADD R86, R86, 0x1, -R251 ;  /* 0x000000015656e824 */ /* 0x000fe200078e0afb */
[----:B------:R-:W-:Y:S02]  /*88f0*/  @!P1 IADD3 R82, PT, PT, R82, -R251, RZ ;  /* 0x800000fb52529210 */ /* 0x000fe40007ffe0ff */
[----:B------:R-:W-:-:S02]  /*8900*/  ISETP.GT.U32.AND P1, PT, R251, R88, PT ;  /* 0x00000058fb00720c */ /* 0x000fc40003f24070 */
[----:B------:R-:W-:Y:S01]  /*8910*/  @!P4 IADD3 R90, PT, PT, R90, -R251, RZ ;  /* 0x800000fb5a5ac210 */ /* 0x000fe20007ffe0ff */
[--C-:B------:R-:W-:Y:S01]  /*8920*/  @!P5 IMAD.IADD R92, R92, 0x1, -R251.reuse ;  /* 0x000000015c5cd824 */ /* 0x100fe200078e0afb */
[C---:B------:R-:W-:Y:S02]  /*8930*/  ISETP.GT.U32.AND P6, PT, R251.reuse, R80, PT ;  /* 0x00000050fb00720c */ /* 0x040fe40003fc4070 */
[C---:B------:R-:W-:Y:S02]  /*8940*/  ISETP.GT.U32.AND P4, PT, R251.reuse, R84, PT ;  /* 0x00000054fb00720c */ /* 0x040fe40003f84070 */
[----:B------:R-:W-:Y:S01]  /*8950*/  ISETP.GT.U32.AND P5, PT, R251, R86, PT ;  /* 0x00000056fb00720c */ /* 0x000fe20003fa4070 */
[--C-:B------:R-:W-:Y:S01]  /*8960*/  @!P0 IMAD.IADD R85, R85, 0x1, -R251.reuse ;  /* 0x0000000155558824 */ /* 0x100fe200078e0afb */
[----:B------:R-:W-:Y:S01]  /*8970*/  ISETP.GT.U32.AND P0, PT, R251, R91, PT ;  /* 0x0000005bfb00720c */ /* 0x000fe20003f04070 */
[--C-:B------:R-:W-:Y:S01]  /*8980*/  @!P2 IMAD.IADD R83, R83, 0x1, -R251.reuse ;  /* 0x000000015353a824 */ /* 0x100fe200078e0afb */
        /* <DEDUP_REMOVED lines=13> */
[----:B------:R-:W-:Y:S01]  /*8a60*/  @!P2 IMAD.IADD R89, R89, 0x1, -R251 ;  /* 0x000000015959a824 */ /* 0x000fe200078e0afb */
[----:B------:R-:W-:-:S02]  /*8a70*/  ISETP.GT.U32.AND P2, PT, R251, R96, PT ;  /* 0x00000060fb00720c */ /* 0x000fc40003f44070 */
[-C--:B------:R-:W-:Y:S02]  /*8a80*/  @!P3 IADD3 R87, PT, PT, R87, -R251.reuse, RZ ;  /* 0x800000fb5757b210 */ /* 0x080fe40007ffe0ff */
[----:B------:R-:W-:Y:S01]  /*8a90*/  ISETP.GT.U32.AND P3, PT, R251, R94, PT ;  /* 0x0000005efb00720c */ /* 0x000fe20003f64070 */
[--C-:B------:R-:W-:Y:S01]  /*8aa0*/  @!P1 IMAD.IADD R95, R95, 0x1, -R251.reuse ;  /* 0x000000015f5f9824 */ /* 0x100fe200078e0afb */
[----:B------:R-:W-:Y:S01]  /*8ab0*/  ISETP.GT.U32.AND P1, PT, R251, R102, PT ;  /* 0x00000066fb00720c */ /* 0x000fe20003f24070 */
[--C-:B------:R-:W-:Y:S01]  /*8ac0*/  @!P4 IMAD.IADD R90, R90, 0x1, -R251.reuse ;  /* 0x000000015a5ac824 */ /* 0x100fe200078e0afb */
[----:B------:R-:W-:Y:S01]  /*8ad0*/  @!P6 IADD3 R92, PT, PT, R92, -R251, RZ ;  /* 0x800000fb5c5ce210 */ /* 0x000fe20007ffe0ff */
[----:B------:R-:W-:Y:S01]  /*8ae0*/  @!P5 IMAD.IADD R93, R93, 0x1, -R251 ;  /* 0x000000015d5dd824 */ /* 0x000fe200078e0afb */
[C---:B------:R-:W-:Y:S02]  /*8af0*/  ISETP.GT.U32.AND P4, PT, R251.reuse, R97, PT ;  /* 0x00000061fb00720c */ /* 0x040fe40003f84070 */
[----:B------:R-:W-:-:S02]  /*8b00*/  ISETP.GT.U32.AND P6, PT, R251, R99, PT ;  /* 0x00000063fb00720c */ /* 0x000fc40003fc4070 */
[C---:B------:R-:W-:Y:S01]  /*8b10*/  ISETP.GT.U32.AND P5, PT, R251.reuse, R100, PT ;  /* 0x00000064fb00720c */ /* 0x040fe20003fa4070 */
[--C-:B------:R-:W-:Y:S01]  /*8b20*/  @!P0 IMAD.IADD R98, R98, 0x1, -R251.reuse ;  /* 0x0000000162628824 */ /* 0x100fe200078e0afb */
[C---:B------:R-:W-:Y:S01]  /*8b30*/  ISETP.GT.U32.AND P0, PT, R251.reuse, R105, PT ;  /* 0x00000069fb00720c */ /* 0x040fe20003f04070 */
[--C-:B------:R-:W-:Y:S01]  /*8b40*/  @!P2 IMAD.IADD R96, R96, 0x1, -R251.reuse ;  /* 0x000000016060a824 */ /* 0x100fe200078e0afb */
[C---:B------:R-:W-:Y:S01]  /*8b50*/  ISETP.GT.U32.AND P2, PT, R251.reuse, R103, PT ;  /* 0x00000067fb00720c */ /* 0x040fe20003f44070 */
[--C-:B------:R-:W-:Y:S01]  /*8b60*/  @!P3 IMAD.IADD R94, R94, 0x1, -R251.reuse ;  /* 0x000000015e5eb824 */ /* 0x100fe200078e0afb */
[C---:B------:R-:W-:Y:S02]  /*8b70*/  ISETP.GT.U32.AND P3, PT, R251.reuse, R101, PT ;  /* 0x00000065fb00720c */ /* 0x040fe40003f64070 */
[-C--:B------:R-:W-:Y:S02]  /*8b80*/  @!P1 IADD3 R102, PT, PT, R102, -R251.reuse, RZ ;  /* 0x800000fb66669210 */ /* 0x080fe40007ffe0ff */
[----:B------:R-:W-:Y:S01]  /*8b90*/  ISETP.GT.U32.AND P1, PT, R251, R96, PT ;  /* 0x00000060fb00720c */ /* 0x000fe20003f24070 */
[--C-:B------:R-:W-:Y:S01]  /*8ba0*/  @!P6 IMAD.IADD R99, R99, 0x1, -R251.reuse ;  /* 0x000000016363e824 */ /* 0x100fe200078e0afb */
[----:B------:R-:W-:Y:S01]  /*8bb0*/  @!P4 IADD3 R97, PT, PT, R97, -R251, RZ ;  /* 0x800000fb6161c210 */ /* 0x000fe20007ffe0ff */
[----:B------:R-:W-:Y:S01]  /*8bc0*/  @!P5 IMAD.IADD R100, R100, 0x1, -R251 ;  /* 0x000000016464d824 */ /* 0x000fe200078e0afb */
        /* <DEDUP_REMOVED lines=9> */
[----:B------:R-:W-:-:S03]  /*8c60*/  ISETP.GT.U32.AND P1, PT, R251, R102, PT ;  /* 0x00000066fb00720c */ /* 0x000fc60003f24070 */
        /* <DEDUP_REMOVED lines=16> */
[C---:B------:R-:W-:Y:S01]  /*8d70*/  ISETP.GT.U32.AND P5, PT, R251.reuse, R107, PT ;  /* 0x0000006bfb00720c */ /* 0x040fe20003fa4070 */
[--C-:B------:R-:W-:Y:S01]  /*8d80*/  @!P0 IMAD.IADD R106, R106, 0x1, -R251.reuse ;  /* 0x000000016a6a8824 */ /* 0x100fe200078e0afb */
[----:B------:R-:W-:Y:S01]  /*8d90*/  ISETP.GT.U32.AND P0, PT, R251, R113, PT ;  /* 0x00000071fb00720c */ /* 0x000fe20003f04070 */
[--C-:B------:R-:W-:Y:S01]  /*8da0*/  @!P2 IMAD.IADD R103, R103, 0x1, -R251.reuse ;  /* 0x000000016767a824 */ /* 0x100fe200078e0afb */
[----:B------:R-:W-:Y:S01]  /*8db0*/  ISETP.GT.U32.AND P2, PT, R251, R110, PT ;  /* 0x0000006efb00720c */ /* 0x000fe20003f44070 */
[--C-:B------:R-:W-:Y:S01]  /*8dc0*/  @!P3 IMAD.IADD R101, R101, 0x1, -R251.reuse ;  /* 0x000000016565b824 */ /* 0x100fe200078e0afb */
[----:B------:R-:W-:Y:S01]  /*8dd0*/  ISETP.GT.U32.AND P3, PT, R251, R108, PT ;  /* 0x0000006cfb00720c */ /* 0x000fe20003f64070 */
[----:B------:R-:W-:Y:S01]  /*8de0*/  @!P6 IMAD.IADD R93, R93, 0x1, -R251 ;  /* 0x000000015d5de824 */ /* 0x000fe200078e0afb */
[----:B------:R-:W-:Y:S02]  /*8df0*/  ISETP.GT.U32.AND P6, PT, R251, R105, PT ;  /* 0x00000069fb00720c */ /* 0x000fe40003fc4070 */
[----:B------:R-:W-:-:S02]  /*8e00*/  @!P1 IADD3 R109, PT, PT, R109, -R251, RZ ;  /* 0x800000fb6d6d9210 */ /* 0x000fc40007ffe0ff */
[----:B------:R-:W-:Y:S01]  /*8e10*/  ISETP.GT.U32.AND P1, PT, R251, R116, PT ;  /* 0x00000074fb00720c */ /* 0x000fe20003f24070 */
[--C-:B------:R-:W-:Y:S01]  /*8e20*/  @!P5 IMAD.IADD R107, R107, 0x1, -R251.reuse ;  /* 0x000000016b6bd824 */ /* 0x100fe200078e0afb */
[----:B------:R-:W-:Y:S02]  /*8e30*/  @!P4 IADD3 R104, PT, PT, R104, -R251, RZ ;  /* 0x800000fb6868c210 */ /* 0x000fe40007ffe0ff */
[C---:B------:R-:W-:Y:S02]  /*8e40*/  ISETP.GT.U32.AND P4, PT, R251.reuse, R111, PT ;  /* 0x0000006ffb00720c */ /* 0x040fe40003f84070 */
[----:B------:R-:W-:Y:S01]  /*8e50*/  ISETP.GT.U32.AND P5, PT, R251, R114, PT ;  /* 0x00000072fb00720c */ /* 0x000fe20003fa4070 */
[--C-:B------:R-:W-:Y:S01]  /*8e60*/  @!P0 IMAD.IADD R113, R113, 0x1, -R251.reuse ;  /* 0x0000000171718824 */ /* 0x100fe200078e0afb */
[C---:B------:R-:W-:Y:S01]  /*8e70*/  ISETP.GT.U32.AND P0, PT, R251.reuse, R107, PT ;  /* 0x0000006bfb00720c */ /* 0x040fe20003f04070 */
[--C-:B------:R-:W-:Y:S01]  /*8e80*/  @!P2 IMAD.IADD R110, R110, 0x1, -R251.reuse ;  /* 0x000000016e6ea824 */ /* 0x100fe200078e0afb */
[C---:B------:R-:W-:Y:S01]  /*8e90*/  ISETP.GT.U32.AND P2, PT, R251.reuse, R117, PT ;  /* 0x00000075fb00720c */ /* 0x040fe20003f44070 */
[--C-:B------:R-:W-:Y:S01]  /*8ea0*/  @!P3 IMAD.IADD R108, R108, 0x1, -R251.reuse ;  /* 0x000000016c6cb824 */ /* 0x100fe200078e0afb */
[----:B------:R-:W-:Y:S01]  /*8eb0*/  ISETP.GT.U32.AND P3, PT, R251, R115, PT ;  /* 0x00000073fb00720c */ /* 0x000fe20003f64070 */
[--C-:B------:R-:W-:Y:S01]  /*8ec0*/  @!P6 IMAD.IADD R105, R105, 0x1, -R251.reuse ;  /* 0x000000016969e824 */ /* 0x100fe200078e0afb */
[C---:B------:R-:W-:Y:S01]  /*8ed0*/  ISETP.GT.U32.AND P6, PT, R251.reuse, R112, PT ;  /* 0x00000070fb00720c */ /* 0x040fe20003fc4070 */
[--C-:B------:R-:W-:Y:S01]  /*8ee0*/  @!P1 IMAD.IADD R116, R116, 0x1, -R251.reuse ;  /* 0x0000000174749824 */ /* 0x100fe200078e0afb */
[----:B------:R-:W-:Y:S01]  /*8ef0*/  ISETP.GT.U32.AND P1, PT, R251, R110, PT ;  /* 0x0000006efb00720c */ /* 0x000fe20003f24070 */
[----:B------:R-:W-:Y:S01]  /*8f00*/  @!P4 IMAD.IADD R111, R111, 0x1, -R251 ;  /* 0x000000016f6fc824 */ /* 0x000fe200078e0afb */
[----:B------:R-:W-:-:S02]  /*8f10*/  ISETP.GT.U32.AND P4, PT, R251, R118, PT ;  /* 0x00000076fb00720c */ /* 0x000fc40003f84070 */
[----:B------:R-:W-:Y:S02]  /*8f20*/  @!P5 IADD3 R114, PT, PT, R114, -R251, RZ ;  /* 0x800000fb7272d210 */ /* 0x000fe40007ffe0ff */
[----:B------:R-:W-:Y:S01]  /*8f30*/  ISETP.GT.U32.AND P5, PT, R251, R108, PT ;  /* 0x0000006cfb00720c */ /* 0x000fe20003fa4070 */
[--C-:B------:R-:W-:Y:S01]  /*8f40*/  @!P0 IMAD.IADD R107, R107, 0x1, -R251.reuse ;  /* 0x000000016b6b8824 */ /* 0x100fe200078e0afb */
[----:B------:R-:W-:Y:S01]  /*8f50*/  ISETP.GT.U32.AND P0, PT, R251, R113, PT ;  /* 0x00000071fb00720c */ /* 0x000fe20003f04070 */
[--C-:B------:R-:W-:Y:S01]  /*8f60*/  @!P2 IMAD.IADD R117, R117, 0x1, -R251.reuse ;  /* 0x000000017575a824 */ /* 0x100fe200078e0afb */
[----:B------:R-:W-:Y:S01]  /*8f70*/  ISETP.GT.U32.AND P2, PT, R251, R111, PT ;  /* 0x0000006ffb00720c */ /* 0x000fe20003f44070 */
[--C-:B------:R-:W-:Y:S01]  /*8f80*/  @!P3 IMAD.IADD R115, R115, 0x1, -R251.reuse ;  /* 0x000000017373b824 */ /* 0x100fe200078e0afb */
[C---:B------:R-:W-:Y:S01]  /*8f90*/  ISETP.GT.U32.AND P3, PT, R251.reuse, R109, PT ;  /* 0x0000006dfb00720c */ /* 0x040fe20003f64070 */
[--C-:B------:R-:W-:Y:S02]  /*8fa0*/  @!P6 IMAD.IADD R112, R112, 0x1, -R251.reuse ;  /* 0x000000017070e824 */ /* 0x100fe400078e0afb */
[--C-:B------:R-:W-:Y:S01]  /*8fb0*/  @!P1 IMAD.IADD R110, R110, 0x1, -R251.reuse ;  /* 0x000000016e6e9824 */ /* 0x100fe200078e0afb */
[C---:B------:R-:W-:Y:S01]  /*8fc0*/  ISETP.GT.U32.AND P1, PT, R251.reuse, R116, PT ;  /* 0x00000074fb00720c */ /* 0x040fe20003f24070 */
        /* <DEDUP_REMOVED lines=8> */
[----:B------:R-:W-:Y:S02]  /*9050*/  @!P2 IADD3 R111, PT, PT, R111, -R251, RZ ;  /* 0x800000fb6f6fa210 */ /* 0x000fe40007ffe0ff */
[C---:B------:R-:W-:Y:S02]  /*9060*/  ISETP.GT.U32.AND P2, PT, R251.reuse, R117, PT ;  /* 0x00000075fb00720c */ /* 0x040fe40003f44070 */
[C---:B------:R-:W-:Y:S02]  /*9070*/  ISETP.GT.U32.AND P3, PT, R251.reuse, R115, PT ;  /* 0x00000073fb00720c */ /* 0x040fe40003f64070 */
[----:B------:R-:W-:Y:S01]  /*9080*/  @!P1 IADD3 R116, PT, PT, R116, -R251, RZ ;  /* 0x800000fb74749210 */ /* 0x000fe20007ffe0ff */
[--C-:B------:R-:W-:Y:S01]  /*9090*/  @!P4 IMAD.IADD R112, R112, 0x1, -R251.reuse ;  /* 0x000000017070c824 */ /* 0x100fe200078e0afb */
[----:B------:R-:W-:Y:S01]  /*90a0*/  ISETP.GT.U32.AND P1, PT, R251, R123, PT ;  /* 0x0000007bfb00720c */ /* 0x000fe20003f24070 */
[----:B------:R-:W-:Y:S01]  /*90b0*/  @!P5 IMAD.IADD R114, R114, 0x1, -R251 ;  /* 0x000000017272d824 */ /* 0x000fe200078e0afb */
[----:B------:R-:W-:-:S02]  /*90c0*/  @!P6 IADD3 R106, PT, PT, R106, -R251, RZ ;  /* 0x800000fb6a6ae210 */ /* 0x000fc40007ffe0ff */
[C---:B------:R-:W-:Y:S02]  /*90d0*/  ISETP.GT.U32.AND P6, PT, R251.reuse, R118, PT ;  /* 0x00000076fb00720c */ /* 0x040fe40003fc4070 */
        /* <DEDUP_REMOVED lines=14> */
[----:B------:R-:W-:Y:S01]  /*91c0*/  @!P5 IADD3 R121, PT, PT, R121, -R251, RZ ;  /* 0x800000fb7979d210 */ /* 0x000fe20007ffe0ff */
[----:B------:R-:W-:-:S03]  /*91d0*/  @!P0 IMAD.IADD R127, R127, 0x1, -R251 ;  /* 0x000000017f7f8824 */ /* 0x000fc600078e0afb */
[C---:B------:R-:W-:Y:S01]  /*91e0*/  ISETP.GT.U32.AND P0, PT, R251.reuse, R121, PT ;  /* 0x00000079fb00720c */ /* 0x040fe20003f04070 */
[--C-:B------:R-:W-:Y:S01]  /*91f0*/  @!P2 IMAD.IADD R124, R124, 0x1, -R251.reuse ;  /* 0x000000017c7ca824 */ /* 0x100fe200078e0afb */
[C---:B------:R-:W-:Y:S01]  /*9200*/  ISETP.GT.U32.AND P2, PT, R251.reuse, R131, PT ;  /* 0x00000083fb00720c */ /* 0x040fe20003f44070 */
[--C-:B------:R-:W-:Y:S01]  /*9210*/  @!P3 IMAD.IADD R122, R122, 0x1, -R251.reuse ;  /* 0x000000017a7ab824 */ /* 0x100fe200078e0afb */
[C---:B------:R-:W-:Y:S01]  /*9220*/  ISETP.GT.U32.AND P3, PT, R251.reuse, R129, PT ;  /* 0x00000081fb00720c */ /* 0x040fe20003f64070 */
[--C-:B------:R-:W-:Y:S01]  /*9230*/  @!P1 IMAD.IADD R130, R130, 0x1, -R251.reuse ;  /* 0x0000000182829824 */ /* 0x100fe200078e0afb */
[----:B------:R-:W-:Y:S01]  /*9240*/  ISETP.GT.U32.AND P5, PT, R251, R128, PT ;  /* 0x00000080fb00720c */ /* 0x000fe20003fa4070 */
[----:B------:R-:W-:Y:S01]  /*9250*/  @!P6 IMAD.IADD R125, R125, 0x1, -R251 ;  /* 0x000000017d7de824 */ /* 0x000fe200078e0afb */
[----:B------:R-:W-:Y:S02]  /*9260*/  ISETP.GT.U32.AND P1, PT, R251, R124, PT ;  /* 0x0000007cfb00720c */ /* 0x000fe40003f24070 */
[----:B------:R-:W-:-:S02]  /*9270*/  @!P4 IADD3 R126, PT, PT, R126, -R251, RZ ;  /* 0x800000fb7e7ec210 */ /* 0x000fc40007ffe0ff */
[C---:B------:R-:W-:Y:S02]  /*9280*/  ISETP.GT.U32.AND P6, PT, R251.reuse, R119, PT ;  /* 0x00000077fb00720c */ /* 0x040fe40003fc4070 */
[----:B------:R-:W-:Y:S01]  /*9290*/  ISETP.GT.U32.AND P4, PT, R251, R120, PT ;  /* 0x00000078fb00720c */ /* 0x000fe20003f84070 */
[--C-:B------:R-:W-:Y:S01]  /*92a0*/  @!P0 IMAD.IADD R121, R121, 0x1, -R251.reuse ;  /* 0x0000000179798824 */ /* 0x100fe200078e0afb */
[----:B------:R-:W-:Y:S01]  /*92b0*/  ISETP.GT.U32.AND P0, PT, R251, R127, PT ;  /* 0x0000007ffb00720c */ /* 0x000fe20003f04070 */
[--C-:B------:R-:W-:Y:S01]  /*92c0*/  @!P3 IMAD.IADD R129, R129, 0x1, -R251.reuse ;  /* 0x000000018181b824 */ /* 0x100fe200078e0afb */
[----:B------:R-:W-:Y:S01]  /*92d0*/  @!P2 IADD3 R131, PT, PT, R131, -R251, RZ ;  /* 0x800000fb8383a210 */ /* 0x000fe20007ffe0ff */
[--C-:B------:R-:W-:Y:S01]  /*92e0*/  @!P5 IMAD.IADD R128, R128, 0x1, -R251.reuse ;  /* 0x000000018080d824 */ /* 0x100fe200078e0afb */
[C---:B------:R-:W-:Y:S02]  /*92f0*/  ISETP.GT.U32.AND P2, PT, R251.reuse, R125, PT ;  /* 0x0000007dfb00720c */ /* 0x040fe40003f44070 */
[C---:B------:R-:W-:Y:S01]  /*9300*/  ISETP.GT.U32.AND P3, PT, R251.reuse, R123, PT ;  /* 0x0000007bfb00720c */ /* 0x040fe20003f64070 */
[--C-:B------:R-:W-:Y:S01]  /*9310*/  @!P1 IMAD.IADD R124, R124, 0x1, -R251.reuse ;  /* 0x000000017c7c9824 */ /* 0x100fe200078e0afb */
[----:B------:R-:W-:Y:S01]  /*9320*/  ISETP.GT.U32.AND P5, PT, R251, R122, PT ;  /* 0x0000007afb00720c */ /* 0x000fe20003fa4070 */
        /* <DEDUP_REMOVED lines=8> */
[----:B------:R-:W-:Y:S02]  /*93b0*/  ISETP.GT.U32.AND P2, PT, R251, R132, PT ;  /* 0x00000084fb00720c */ /* 0x000fe40003f44070 */
[----:B------:R-:W-:Y:S01]  /*93c0*/  @!P3 IADD3 R123, PT, PT, R123, -R251, RZ ;  /* 0x800000fb7b7bb210 */ /* 0x000fe20007ffe0ff */
[--C-:B------:R-:W-:Y:S01]  /*93d0*/  @!P5 IMAD.IADD R122, R122, 0x1, -R251.reuse ;  /* 0x000000017a7ad824 */ /* 0x100fe200078e0afb */
[C---:B------:R-:W-:Y:S01]  /*93e0*/  ISETP.GT.U32.AND P3, PT, R251.reuse, R131, PT ;  /* 0x00000083fb00720c */ /* 0x040fe20003f64070 */
[--C-:B------:R-:W-:Y:S01]  /*93f0*/  @!P1 IMAD.IADD R130, R130, 0x1, -R251.reuse ;  /* 0x0000000182829824 */ /* 0x100fe200078e0afb */
[C---:B------:R-:W-:Y:S01]  /*9400*/  ISETP.GT.U32.AND P5, PT, R251.reuse, R129, PT ;  /* 0x00000081fb00720c */ /* 0x040fe20003fa4070 */
[----:B------:R-:W-:Y:S01]  /*9410*/  @!P4 IMAD.IADD R126, R126, 0x1, -R251 ;  /* 0x000000017e7ec824 */ /* 0x000fe200078e0afb */
[----:B------:R-:W-:-:S02]  /*9420*/  ISETP.GT.U32.AND P1, PT, R251, R138, PT ;  /* 0x0000008afb00720c */ /* 0x000fc40003f24070 */
[----:B------:R-:W-:Y:S02]  /*9430*/  @!P6 IADD3 R128, PT, PT, R128, -R251, RZ ;  /* 0x800000fb8080e210 */ /* 0x000fe40007ffe0ff */
[C---:B------:R-:W-:Y:S02]  /*9440*/  ISETP.GT.U32.AND P4, PT, R251.reuse, R134, PT ;  /* 0x00000086fb00720c */ /* 0x040fe40003f84070 */
[----:B------:R-:W-:Y:S01]  /*9450*/  ISETP.GT.U32.AND P6, PT, R251, R136, PT ;  /* 0x00000088fb00720c */ /* 0x000fe20003fc4070 */
[--C-:B------:R-:W-:Y:S01]  /*9460*/  @!P0 IMAD.IADD R135, R135, 0x1, -R251.reuse ;  /* 0x0000000187878824 */ /* 0x100fe200078e0afb */
[C---:B------:R-:W-:Y:S01]  /*9470*/  ISETP.GT.U32.AND P0, PT, R251.reuse, R142, PT ;  /* 0x0000008efb00720c */ /* 0x040fe20003f04070 */
[--C-:B------:R-:W-:Y:S01]  /*9480*/  @!P2 IMAD.IADD R132, R132, 0x1, -R251.reuse ;  /* 0x000000018484a824 */ /* 0x100fe200078e0afb */
[----:B------:R-:W-:Y:S01]  /*9490*/  ISETP.GT.U32.AND P2, PT, R251, R140, PT ;  /* 0x0000008cfb00720c */ /* 0x000fe20003f44070 */
[--C-:B------:R-:W-:Y:S01]  /*94a0*/  @!P3 IMAD.IADD R131, R131, 0x1, -R251.reuse ;  /* 0x000000018383b824 */ /* 0x100fe200078e0afb */
[----:B------:R-:W-:Y:S01]  /*94b0*/  ISETP.GT.U32.AND P3, PT, R251, R139, PT ;  /* 0x0000008bfb00720c */ /* 0x000fe20003f64070 */
[--C-:B------:R-:W-:Y:S01]  /*94c0*/  @!P5 IMAD.IADD R129, R129, 0x1, -R251.reuse ;  /* 0x000000018181d824 */ /* 0x100fe200078e0afb */
[C---:B------:R-:W-:Y:S01]  /*94d0*/  ISETP.GT.U32.AND P5, PT, R251.reuse, R137, PT ;  /* 0x00000089fb00720c */ /* 0x040fe20003fa4070 */
[----:B------:R-:W-:Y:S01]  /*94e0*/  @!P1 IMAD.IADD R138, R138, 0x1, -R251 ;  /* 0x000000018a8a9824 */ /* 0x000fe200078e0afb */
[----:B------:R-:W-:-:S02]  /*94f0*/  ISETP.GT.U32.AND P1, PT, R251, R145, PT ;  /* 0x00000091fb00720c */ /* 0x000fc40003f24070 */
[----:B------:R-:W-:Y:S01]  /*9500*/  @!P4 IADD3 R134, PT, PT, R134, -R251, RZ ;  /* 0x800000fb8686c210 */ /* 0x000fe20007ffe0ff */
[--C-:B------:R-:W-:Y:S01]  /*9510*/  @!P6 IMAD.IADD R136, R136, 0x1, -R251.reuse ;  /* 0x000000018888e824 */ /* 0x100fe200078e0afb */
[----:B------:R-:W-:Y:S01]  /*9520*/  ISETP.GT.U32.AND P4, PT, R251, R141, PT ;  /* 0x0000008dfb00720c */ /* 0x000fe20003f84070 */
[----:B------:R-:W-:-:S03]  /*9530*/  @!P0 IMAD.IADD R142, R142, 0x1, -R251 ;  /* 0x000000018e8e8824 */ /* 0x000fc600078e0afb */
[----:B------:R-:W-:Y:S01]  /*9540*/  ISETP.GT.U32.AND P0, PT, R251, R136, PT ;  /* 0x00000088fb00720c */ /* 0x000fe20003f04070 */
[--C-:B------:R-:W-:Y:S01]  /*9550*/  @!P2 IMAD.IADD R140, R140, 0x1, -R251.reuse ;  /* 0x000000018c8ca824 */ /* 0x100fe200078e0afb */
[----:B------:R-:W-:Y:S01]  /*9560*/  @!P3 IADD3 R139, PT, PT, R139, -R251, RZ ;  /* 0x800000fb8b8bb210 */ /* 0x000fe20007ffe0ff */
[--C-:B------:R-:W-:Y:S01]  /*9570*/  @!P5 IMAD.IADD R137, R137, 0x1, -R251.reuse ;  /* 0x000000018989d824 */ /* 0x100fe200078e0afb */
[----:B------:R-:W-:Y:S01]  /*9580*/  ISETP.GT.U32.AND P2, PT, R251, R134, PT ;  /* 0x00000086fb00720c */ /* 0x000fe20003f44070 */
[--C-:B------:R-:W-:Y:S01]  /*9590*/  @!P1 IMAD.IADD R145, R145, 0x1, -R251.reuse ;  /* 0x0000000191919824 */ /* 0x100fe200078e0afb */
[C---:B------:R-:W-:Y:S02]  /*95a0*/  ISETP.GT.U32.AND P6, PT, R251.reuse, R143, PT ;  /* 0x0000008ffb00720c */ /* 0x040fe40003fc4070 */
[----:B------:R-:W-:Y:S01]  /*95b0*/  ISETP.GT.U32.AND P5, PT, R251, R144, PT ;  /* 0x00000090fb00720c */ /* 0x000fe20003fa4070 */
[----:B------:R-:W-:Y:S01]  /*95c0*/  @!P4 IMAD.IADD R141, R141, 0x1, -R251 ;  /* 0x000000018d8dc824 */ /* 0x000fe200078e0afb */
[----:B------:R-:W-:-:S02]  /*95d0*/  ISETP.GT.U32.AND P1, PT, R251, R139, PT ;  /* 0x0000008bfb00720c */ /* 0x000fc40003f24070 */
[C---:B------:R-:W-:Y:S02]  /*95e0*/  ISETP.GT.U32.AND P4, PT, R251.reuse, R135, PT ;  /* 0x00000087fb00720c */ /* 0x040fe40003f84070 */
[-C--:B------:R-:W-:Y:S02]  /*95f0*/  @!P0 IADD3 R136, PT, PT, R136, -R251.reuse, RZ ;  /* 0x800000fb88888210 */ /* 0x080fe40007ffe0ff */
[C---:B------:R-:W-:Y:S02]  /*9600*/  ISETP.GT.U32.AND P3, PT, R251.reuse, R132, PT ;  /* 0x00000084fb00720c */ /* 0x040fe40003f64070 */
[C---:B------:R-:W-:Y:S01]  /*9610*/  ISETP.GT.U32.AND P0, PT, R251.reuse, R142, PT ;  /* 0x0000008efb00720c */ /* 0x040fe20003f04070 */
        /* <DEDUP_REMOVED lines=8> */
[C---:B------:R-:W-:Y:S02]  /*96a0*/  ISETP.GT.U32.AND P1, PT, R251.reuse, R146, PT ;  /* 0x00000092fb00720c */ /* 0x040fe40003f24070 */
        /* <DEDUP_REMOVED lines=10> */
[----:B------:R-:W-:-:S02]  /*9750*/  ISETP.GT.U32.AND P6, PT, R251, R144, PT ;  /* 0x00000090fb00720c */ /* 0x000fc40003fc4070 */
[----:B------:R-:W-:Y:S01]  /*9760*/  @!P1 IADD3 R146, PT, PT, R146, -R251, RZ ;  /* 0x800000fb92929210 */ /* 0x000fe20007ffe0ff */
[--C-:B------:R-:W-:Y:S01]  /*9770*/  @!P4 IMAD.IADD R143, R143, 0x1, -R251.reuse ;  /* 0x000000018f8fc824 */ /* 0x100fe200078e0afb */
[C---:B------:R-:W-:Y:S02]  /*9780*/  ISETP.GT.U32.AND P1, PT, R251.reuse, R153, PT ;  /* 0x00000099fb00720c */ /* 0x040fe40003f24070 */
        /* <DEDUP_REMOVED lines=8> */
[C---:B------:R-:W-:Y:S01]  /*9810*/  ISETP.GT.U32.AND P5, PT, R251.reuse, R152, PT ;  /* 0x00000098fb00720c */ /* 0x040fe20003fa4070 */
[--C-:B------:R-:W-:Y:S01]  /*9820*/  @!P6 IMAD.IADD R144, R144, 0x1, -R251.reuse ;  /* 0x000000019090e824 */ /* 0x100fe200078e0afb */
[----:B------:R-:W-:Y:S01]  /*9830*/  ISETP.GT.U32.AND P6, PT, R251, R151, PT ;  /* 0x00000097fb00720c */ /* 0x000fe20003fc4070 */
[--C-:B------:R-:W-:Y:S01]  /*9840*/  @!P1 IMAD.IADD R153, R153, 0x1, -R251.reuse ;  /* 0x0000000199999824 */ /* 0x100fe200078e0afb */
[C---:B------:R-:W-:Y:S01]  /*9850*/  ISETP.GT.U32.AND P1, PT, R251.reuse, R147, PT ;  /* 0x00000093fb00720c */ /* 0x040fe20003f24070 */
[--C-:B------:R-:W-:Y:S01]  /*9860*/  @!P4 IMAD.IADD R150, R150, 0x1, -R251.reuse ;  /* 0x000000019696c824 */ /* 0x100fe200078e0afb */
[C---:B------:R-:W-:Y:S01]  /*9870*/  ISETP.GT.U32.AND P4, PT, R251.reuse, R157, PT ;  /* 0x0000009dfb00720c */ /* 0x040fe20003f84070 */
[----:B------:R-:W-:Y:S01]  /*9880*/  @!P3 IMAD.IADD R148, R148, 0x1, -R251 ;  /* 0x000000019494b824 */ /* 0x000fe200078e0afb */
[----:B------:R-:W-:-:S02]  /*9890*/  ISETP.GT.U32.AND P3, PT, R251, R155, PT ;  /* 0x0000009bfb00720c */ /* 0x000fc40003f64070 */
[-C--:B------:R-:W-:Y:S02]  /*98a0*/  @!P0 IADD3 R156, PT, PT, R156, -R251.reuse, RZ ;  /* 0x800000fb9c9c8210 */ /* 0x080fe40007ffe0ff */
[C---:B------:R-:W-:Y:S01]  /*98b0*/  ISETP.GT.U32.AND P0, PT, R251.reuse, R150, PT ;  /* 0x00000096fb00720c */ /* 0x040fe20003f04070 */
[--C-:B------:R-:W-:Y:S01]  /*98c0*/  @!P2 IMAD.IADD R154, R154, 0x1, -R251.reuse ;  /* 0x000000019a9aa824 */ /* 0x100fe200078e0afb */
[----:B------:R-:W-:Y:S01]  /*98d0*/  ISETP.GT.U32.AND P2, PT, R251, R148, PT ;  /* 0x00000094fb00720c */ /* 0x000fe20003f44070 */
[--C-:B------:R-:W-:Y:S01]  /*98e0*/  @!P5 IMAD.IADD R152, R152, 0x1, -R251.reuse ;  /* 0x000000019898d824 */ /* 0x100fe200078e0afb */
[----:B------:R-:W-:Y:S01]  /*98f0*/  @!P6 IADD3 R151, PT, PT, R151, -R251, RZ ;  /* 0x800000fb9797e210 */ /* 0x000fe20007ffe0ff */
        /* <DEDUP_REMOVED lines=8> */
[C---:B------:R-:W-:Y:S02]  /*9980*/  ISETP.GT.U32.AND P0, PT, R251.reuse, R156, PT ;  /* 0x0000009cfb00720c */ /* 0x040fe40003f04070 */
[C---:B------:R-:W-:Y:S02]  /*9990*/  ISETP.GT.U32.AND P6, PT, R251.reuse, R158, PT ;  /* 0x0000009efb00720c */ /* 0x040fe40003fc4070 */
[----:B------:R-:W-:Y:S01]  /*99a0*/  @!P2 IADD3 R148, PT, PT, R148, -R251, RZ ;  /* 0x800000fb9494a210 */ /* 0x000fe20007ffe0ff */
[----:B------:R-:W-:Y:S01]  /*99b0*/  @!P5 IMAD.IADD R146, R146, 0x1, -R251 ;  /* 0x000000019292d824 */ /* 0x000fe200078e0afb */
[----:B------:R-:W-:-:S02]  /*99c0*/  ISETP.GT.U32.AND P2, PT, R251, R154, PT ;  /* 0x0000009afb00720c */ /* 0x000fc40003f44070 */
[----:B------:R-:W-:Y:S02]  /*99d0*/  ISETP.GT.U32.AND P5, PT, R251, R152, PT ;  /* 0x00000098fb00720c */ /* 0x000fe40003fa4070 */
[----:B------:R-:W-:Y:S01]  /*99e0*/  @!P1 IADD3 R153, PT, PT, R153, -R251, RZ ;  /* 0x800000fb99999210 */ /* 0x000fe20007ffe0ff */
[--C-:B------:R-:W-:Y:S01]  /*99f0*/  @!P4 IMAD.IADD R151, R151, 0x1, -R251.reuse ;  /* 0x000000019797c824 */ /* 0x100fe200078e0afb */
[C---:B------:R-:W-:Y:S02]  /*9a00*/  ISETP.GT.U32.AND P1, PT, R251.reuse, R160, PT ;  /* 0x000000a0fb00720c */ /* 0x040fe40003f24070 */
[----:B------:R-:W-:Y:S01]  /*9a10*/  ISETP.GT.U32.AND P4, PT, R251, R157, PT ;  /* 0x0000009dfb00720c */ /* 0x000fe20003f84070 */
[--C-:B------:R-:W-:Y:S01]  /*9a20*/  @!P3 IMAD.IADD R149, R149, 0x1, -R251.reuse ;  /* 0x000000019595b824 */ /* 0x100fe200078e0afb */
[C---:B------:R-:W-:Y:S01]  /*9a30*/  ISETP.GT.U32.AND P3, PT, R251.reuse, R155, PT ;  /* 0x0000009bfb00720c */ /* 0x040fe20003f64070 */
[--C-:B------:R-:W-:Y:S01]  /*9a40*/  @!P0 IMAD.IADD R156, R156, 0x1, -R251.reuse ;  /* 0x000000019c9c8824 */ /* 0x100fe200078e0afb */
[----:B------:R-:W-:Y:S01]  /*9a50*/  ISETP.GT.U32.AND P0, PT, R251, R163, PT ;  /* 0x000000a3fb00720c */ /* 0x000fe20003f04070 */
[----:B------:R-:W-:-:S02]  /*9a60*/  @!P6 IMAD.IADD R158, R158, 0x1, -R251 ;  /* 0x000000019e9ee824 */ /* 0x000fc400078e0afb */
[--C-:B------:R-:W-:Y:S01]  /*9a70*/  @!P2 IMAD.IADD R154, R154, 0x1, -R251.reuse ;  /* 0x000000019a9aa824 */ /* 0x100fe200078e0afb */
[C---:B------:R-:W-:Y:S01]  /*9a80*/  ISETP.GT.U32.AND P2, PT, R251.reuse, R161, PT ;  /* 0x000000a1fb00720c */ /* 0x040fe20003f44070 */
[--C-:B------:R-:W-:Y:S01]  /*9a90*/  @!P5 IMAD.IADD R152, R152, 0x1, -R251.reuse ;  /* 0x000000019898d824 */ /* 0x100fe200078e0afb */
[C---:B------:R-:W-:Y:S01]  /*9aa0*/  ISETP.GT.U32.AND P6, PT, R251.reuse, R158, PT ;  /* 0x0000009efb00720c */ /* 0x040fe20003fc4070 */
[--C-:B------:R-:W-:Y:S01]  /*9ab0*/  @!P1 IMAD.IADD R160, R160, 0x1, -R251.reuse ;  /* 0x00000001a0a09824 */ /* 0x100fe200078e0afb */
[----:B------:R-:W-:Y:S01]  /*9ac0*/  ISETP.GT.U32.AND P5, PT, R251, R159, PT ;  /* 0x0000009ffb00720c */ /* 0x000fe20003fa4070 */
[--C-:B------:R-:W-:Y:S01]  /*9ad0*/  @!P4 IMAD.IADD R157, R157, 0x1, -R251.reuse ;  /* 0x000000019d9dc824 */ /* 0x100fe200078e0afb */
[C---:B------:R-:W-:Y:S02]  /*9ae0*/  ISETP.GT.U32.AND P1, PT, R251.reuse, R167, PT ;  /* 0x000000a7fb00720c */ /* 0x040fe40003f24070 */
        /* <DEDUP_REMOVED lines=12> */
[----:B------:R-:W-:Y:S01]  /*9bb0*/  @!P4 IMAD.IADD R164, R164, 0x1, -R251 ;  /* 0x00000001a4a4c824 */ /* 0x000fe200078e0afb */
[----:B------:R-:W-:-:S02]  /*9bc0*/  ISETP.GT.U32.AND P1, PT, R251, R161, PT ;  /* 0x000000a1fb00720c */ /* 0x000fc40003f24070 */
[C---:B------:R-:W-:Y:S01]  /*9bd0*/  ISETP.GT.U32.AND P4, PT, R251.reuse, R171, PT ;  /* 0x000000abfb00720c */ /* 0x040fe20003f84070 */
[--C-:B------:R-:W-:Y:S01]  /*9be0*/  @!P3 IMAD.IADD R162, R162, 0x1, -R251.reuse ;  /* 0x00000001a2a2b824 */ /* 0x100fe200078e0afb */
[C---:B------:R-:W-:Y:S01]  /*9bf0*/  ISETP.GT.U32.AND P3, PT, R251.reuse, R169, PT ;  /* 0x000000a9fb00720c */ /* 0x040fe20003f64070 */
[--C-:B------:R-:W-:Y:S01]  /*9c00*/  @!P0 IMAD.IADD R170, R170, 0x1, -R251.reuse ;  /* 0x00000001aaaa8824 */ /* 0x100fe200078e0afb */
[----:B------:R-:W-:Y:S02]  /*9c10*/  ISETP.GT.U32.AND P0, PT, R251, R164, PT ;  /* 0x000000a4fb00720c */ /* 0x000fe40003f04070 */
[----:B------:R-:W-:Y:S01]  /*9c20*/  @!P2 IADD3 R168, PT, PT, R168, -R251, RZ ;  /* 0x800000fba8a8a210 */ /* 0x000fe20007ffe0ff */
[--C-:B------:R-:W-:Y:S01]  /*9c30*/  @!P6 IMAD.IADD R165, R165, 0x1, -R251.reuse ;  /* 0x00000001a5a5e824 */ /* 0x100fe200078e0afb */
        /* <DEDUP_REMOVED lines=12> */
[----:B------:R-:W-:Y:S02]  /*9d00*/  ISETP.GT.U32.AND P2, PT, R251, R168, PT ;  /* 0x000000a8fb00720c */ /* 0x000fe40003f44070 */
[-C--:B------:R-:W-:Y:S01]  /*9d10*/  @!P5 IADD3 R160, PT, PT, R160, -R251.reuse, RZ ;  /* 0x800000fba0a0d210 */ /* 0x080fe20007ffe0ff */
[----:B------:R-:W-:Y:S01]  /*9d20*/  @!P1 IMAD.IADD R167, R167, 0x1, -R251 ;  /* 0x00000001a7a79824 */ /* 0x000fe200078e0afb */
[C---:B------:R-:W-:Y:S02]  /*9d30*/  ISETP.GT.U32.AND P5, PT, R251.reuse, R166, PT ;  /* 0x000000a6fb00720c */ /* 0x040fe40003fa4070 */
[----:B------:R-:W-:Y:S02]  /*9d40*/  ISETP.GT.U32.AND P1, PT, R251, R174, PT ;  /* 0x000000aefb00720c */ /* 0x000fe40003f24070 */
[----:B------:R-:W-:Y:S02]  /*9d50*/  @!P4 IADD3 R165, PT, PT, R165, -R251, RZ ;  /* 0x800000fba5a5c210 */ /* 0x000fe40007ffe0ff */
[----:B------:R-:W-:-:S02]  /*9d60*/  ISETP.GT.U32.AND P6, PT, R251, R159, PT ;  /* 0x0000009ffb00720c */ /* 0x000fc40003fc4070 */
[----:B------:R-:W-:Y:S01]  /*9d70*/  ISETP.GT.U32.AND P4, PT, R251, R172, PT ;  /* 0x000000acfb00720c */ /* 0x000fe20003f84070 */
[----:B------:R-:W-:Y:S01]  /*9d80*/  STL [R1+0x8], R6 ;  /* 0x0000080601007387 */ /* 0x000fe20000100800 */
[--C-:B------:R-:W-:Y:S01]  /*9d90*/  @!P3 IMAD.IADD R163, R163, 0x1, -R251.reuse ;  /* 0x00000001a3a3b824 */ /* 0x100fe200078e0afb */
[----:B------:R-:W-:Y:S01]  /*9da0*/  ISETP.GT.U32.AND P3, PT, R251, R169, PT ;  /* 0x000000a9fb00720c */ /* 0x000fe20003f64070 */
[--C-:B------:R-:W-:Y:S01]  /*9db0*/  @!P0 IMAD.IADD R171, R171, 0x1, -R251.reuse ;  /* 0x00000001abab8824 */ /* 0x100fe200078e0afb */
[----:B------:R1:W-:Y:S01]  /*9dc0*/  STL [R1+0x4], R7 ;  /* 0x0000040701007387 */ /* 0x0003e20000100800 */
[C---:B------:R-:W-:Y:S01]  /*9dd0*/  ISETP.GT.U32.AND P0, PT, R251.reuse, R178, PT ;  /* 0x000000b2fb00720c */ /* 0x040fe20003f04070 */
[--C-:B------:R-:W-:Y:S02]  /*9de0*/  @!P2 IMAD.IADD R168, R168, 0x1, -R251.reuse ;  /* 0x00000001a8a8a824 */ /* 0x100fe400078e0afb */
[----:B------:R-:W-:Y:S01]  /*9df0*/  STL [R1], R250 ;  /* 0x000000fa01007387 */ /* 0x000fe20000100800 */
[----:B------:R-:W-:Y:S01]  /*9e00*/  ISETP.GT.U32.AND P2, PT, R251, R175, PT ;  /* 0x000000affb00720c */ /* 0x000fe20003f44070 */
[----:B------:R-:W-:-:S02]  /*9e10*/  @!P5 IMAD.IADD R166, R166, 0x1, -R251 ;  /* 0x00000001a6a6d824 */ /* 0x000fc400078e0afb */
[----:B------:R2:W-:Y:S01]  /*9e20*/  STL [R1+0x12e0], R124 ;  /* 0x0012e07c01007387 */ /* 0x0005e20000100800 */
[----:B-1----:R-:W1:Y:S03]  /*9e30*/  LDC.64 R6, c[0x0][0x3a8] ;  /* 0x0000ea00ff067b82 */ /* 0x002e660000000a00 */
[----:B------:R-:W-:Y:S01]  /*9e40*/  STL [R1+0x12dc], R125 ;  /* 0x0012dc7d01007387 */ /* 0x000fe20000100800 */
[C---:B------:R-:W-:Y:S01]  /*9e50*/  ISETP.GT.U32.AND P5, PT, R251.reuse, R173, PT ;  /* 0x000000adfb00720c */ /* 0x040fe20003fa4070 */
[----:B------:R-:W-:Y:S02]  /*9e60*/  @!P1 IMAD.IADD R174, R174, 0x1, -R251 ;  /* 0x00000001aeae9824 */ /* 0x000fe400078e0afb */
[----:B------:R-:W-:Y:S01]  /*9e70*/  STL [R1+0x12d8], R126 ;  /* 0x0012d87e01007387 */ /* 0x000fe20000100800 */
[----:B------:R-:W-:-:S03]  /*9e80*/  ISETP.GT.U32.AND P1, PT, R251, R181, PT ;  /* 0x000000b5fb00720c */ /* 0x000fc60003f24070 */
[----:B------:R3:W-:Y:S01]  /*9e90*/  STL [R1+0x12d4], R127 ;  /* 0x0012d47f01007387 */ /* 0x0007e20000100800 */
[----:B------:R-:W-:-:S03]  /*9ea0*/  @!P6 IMAD.IADD R159, R159, 0x1, -R251 ;  /* 0x000000019f9fe824 */ /* 0x000fc600078e0afb */
[----:B------:R-:W-:Y:S01]  /*9eb0*/  STL [R1+0x12d0], R128 ;  /* 0x0012d08001007387 */ /* 0x000fe20000100800 */
[----:B------:R-:W-:Y:S01]  /*9ec0*/  @!P4 IMAD.IADD R172, R172, 0x1, -R251 ;  /* 0x00000001acacc824 */ /* 0x000fe200078e0afb */
[C---:B------:R-:W-:Y:S02]  /*9ed0*/  ISETP.GT.U32.AND P6, PT, R251.reuse, R170, PT ;  /* 0x000000aafb00720c */ /* 0x040fe40003fc4070 */
[----:B------:R-:W-:Y:S01]  /*9ee0*/  STL [R1+0x12cc], R129 ;  /* 0x0012cc8101007387 */ /* 0x000fe20000100800 */
[----:B------:R-:W-:-:S03]  /*9ef0*/  ISETP.GT.U32.AND P4, PT, R251, R179, PT ;  /* 0x000000b3fb00720c */ /* 0x000fc60003f84070 */
[----:B------:R4:W-:Y:S01]  /*9f00*/  STL [R1+0x12c8], R130 ;  /* 0x0012c88201007387 */ /* 0x0009e20000100800 */
[----:B------:R-:W-:-:S03]  /*9f10*/  @!P3 IMAD.IADD R169, R169, 0x1, -R251 ;  /* 0x00000001a9a9b824 */ /* 0x000fc600078e0afb */
[----:B------:R-:W-:Y:S01]  /*9f20*/  STL [R1+0x12c4], R131 ;  /* 0x0012c48301007387 */ /* 0x000fe20000100800 */
[----:B------:R-:W-:-:S03]  /*9f30*/  @!P0 IMAD.IADD R178, R178, 0x1, -R251 ;  /* 0x00000001b2b28824 */ /* 0x000fc600078e0afb */
[----:B------:R-:W-:Y:S01]  /*9f40*/  STL [R1+0x12bc], R134 ;  /* 0x0012bc8601007387 */ /* 0x000fe20000100800 */
[----:B------:R-:W-:-:S03]  /*9f50*/  ISETP.GT.U32.AND P3, PT, R251, R176, PT ;  /* 0x000000b0fb00720c */ /* 0x000fc60003f64070 */
[----:B------:R-:W-:Y:S01]  /*9f60*/  STL [R1+0x12c0], R135 ;  /* 0x0012c08701007387 */ /* 0x000fe20000100800 */
[----:B------:R-:W-:-:S03]  /*9f70*/  ISETP.GT.U32.AND P0, PT, R251, R172, PT ;  /* 0x000000acfb00720c */ /* 0x000fc60003f04070 */
[----:B------:R-:W-:Y:S01]  /*9f80*/  STL [R1+0x12a0], R137 ;  /* 0x0012a08901007387 */ /* 0x000fe20000100800 */
[----:B------:R-:W-:-:S03]  /*9f90*/  @!P2 IADD3 R175, PT, PT, R175, -R251, RZ ;  /* 0x800000fbafafa210 */ /* 0x000fc60007ffe0ff */
[----:B------:R-:W-:Y:S01]  /*9fa0*/  STL [R1+0x12a4], R138 ;  /* 0x0012a48a01007387 */ /* 0x000fe20000100800 */
[----:B------:R-:W-:-:S03]  /*9fb0*/  ISETP.GT.U32.AND P2, PT, R251, R182, PT ;  /* 0x000000b6fb00720c */ /* 0x000fc60003f44070 */
[----:B------:R-:W-:Y:S01]  /*9fc0*/  STL [R1+0x12a8], R139 ;  /* 0x0012a88b01007387 */ /* 0x000fe20000100800 */
[----:B------:R-:W-:-:S03]  /*9fd0*/  @!P5 IMAD.IADD R173, R173, 0x1, -R251 ;  /* 0x00000001adadd824 */ /* 0x000fc600078e0afb */
[----:B------:R-:W-:Y:S01]  /*9fe0*/  STL [R1+0x12ac], R140 ;  /* 0x0012ac8c01007387 */ /* 0x000fe20000100800 */
[----:B------:R-:W-:-:S03]  /*9ff0*/  ISETP.GT.U32.AND P5, PT, R251, R180, PT ;  /* 0x000000b4fb00720c */ /* 0x000fc60003fa4070 */
[----:B------:R-:W-:Y:S01]  /*a000*/  STL [R1+0x12b0], R141 ;  /* 0x0012b08d01007387 */ /* 0x000fe20000100800 */
[----:B------:R-:W-:-:S03]  /*a010*/  @!P1 IMAD.IADD R181, R181, 0x1, -R251 ;  /* 0x00000001b5b59824 */ /* 0x000fc600078e0afb */
[----:B------:R-:W-:Y:S01]  /*a020*/  STL [R1+0x12b4], R142 ;  /* 0x0012b48e01007387 */ /* 0x000fe20000100800 */
[----:B------:R-:W-:-:S03]  /*a030*/  ISETP.GT.U32.AND P1, PT, R251, R175, PT ;  /* 0x000000affb00720c */ /* 0x000fc60003f24070 */
[----:B------:R-:W-:Y:S01]  /*a040*/  STL [R1+0x12b8], R143 ;  /* 0x0012b88f01007387 */ /* 0x000fe20000100800 */
[----:B------:R-:W-:-:S03]  /*a050*/  @!P6 IADD3 R170, PT, PT, R170, -R251, RZ ;  /* 0x800000fbaaaae210 */ /* 0x000fc60007ffe0ff */
[----:B--2---:R-:W2:Y:S01]  /*a060*/  LDL R124, [R1+0xe74] ;  /* 0x000e7400017c7983 */ /* 0x004ea20000100800 */
[--C-:B------:R-:W-:Y:S01]  /*a070*/  @!P4 IMAD.IADD R179, R179, 0x1, -R251.reuse ;  /* 0x00000001b3b3c824 */ /* 0x100fe200078e0afb */
[C---:B------:R-:W-:Y:S02]  /*a080*/  ISETP.GT.U32.AND P6, PT, R251.reuse, R177, PT ;  /* 0x000000b1fb00720c */ /* 0x040fe40003fc4070 */
[----:B---3--:R-:W3:Y:S01]  /*a090*/  LDL.LU R127, [R1+0x34] ;  /* 0x00003400017f7983 */ /* 0x008ee20000300800 */
[----:B------:R-:W-:Y:S01]  /*a0a0*/  ISETP.GT.U32.AND P4, PT, R251, R173, PT ;  /* 0x000000adfb00720c */ /* 0x000fe20003f84070 */
[----:B------:R-:W-:Y:S02]  /*a0b0*/  @!P3 IMAD.IADD R176, R176, 0x1, -R251 ;  /* 0x00000001b0b0b824 */ /* 0x000fe400078e0afb */
[----:B-1----:R1:W-:Y:S01]  /*a0c0*/  STL [R1+0x1270], R6 ;  /* 0x0012700601007387 */ /* 0x0023e20000100800 */
[----:B------:R-:W-:-:S03]  /*a0d0*/  @!P0 IADD3 R172, PT, PT, R172, -R251, RZ ;  /* 0x800000fbacac8210 */ /* 0x000fc60007ffe0ff */
[----:B----4-:R-:W4:Y:S01]  /*a0e0*/  LDL R130, [R1+0xe84] ;  /* 0x000e840001827983 */ /* 0x010f220000100800 */
[C---:B------:R-:W-:Y:S02]  /*a0f0*/  ISETP.GT.U32.AND P3, PT, R251.reuse, R183, PT ;  /* 0x000000b7fb00720c */ /* 0x040fe40003f64070 */
[C---:B------:R-:W-:Y:S01]  /*a100*/  ISETP.GT.U32.AND P0, PT, R251.reuse, R178, PT ;  /* 0x000000b2fb00720c */ /* 0x040fe20003f04070 */
[--C-:B------:R-:W-:Y:S01]  /*a110*/  @!P2 IMAD.IADD R182, R182, 0x1, -R251.reuse ;  /* 0x00000001b6b6a824 */ /* 0x100fe200078e0afb */
[----:B------:R-:W-:Y:S02]  /*a120*/  ISETP.GT.U32.AND P2, PT, R251, R176, PT ;  /* 0x000000b0fb00720c */ /* 0x000fe40003f44070 */
[----:B------:R-:W-:Y:S01]  /*a130*/  @!P5 IADD3 R180, PT, PT, R180, -R251, RZ ;  /* 0x800000fbb4b4d210 */ /* 0x000fe20007ffe0ff */
        /* <DEDUP_REMOVED lines=10> */
[----:B------:R-:W-:Y:S01]  /*a1e0*/  ULEA UR9, UR6, UR9, 0x18 ;  /* 0x0000000906097291 */ /* 0x000fe2000f8ec0ff */
[C---:B------:R-:W-:Y:S01]  /*a1f0*/  ISETP.GT.U32.AND P0, PT, R251.reuse, R185, PT ;  /* 0x000000b9fb00720c */ /* 0x040fe20003f04070 */
        /* <DEDUP_REMOVED lines=9> */
[----:B------:R-:W2:Y:S01]  /*a290*/  LDS R250, [UR9] ;  /* 0x00000009fffa7984 */ /* 0x000ea20008000800 */
[----:B------:R-:W-:-:S02]  /*a2a0*/  @!P3 IADD3 R177, PT, PT, R177, -R251, RZ ;  /* 0x800000fbb1b1b210 */ /* 0x000fc40007ffe0ff */
[----:B------:R-:W-:Y:S01]  /*a2b0*/  @!P0 IMAD.IADD R185, R185, 0x1, -R251 ;  /* 0x00000001b9b98824 */ /* 0x000fe200078e0afb */
[C---:B------:R-:W-:Y:S01]  /*a2c0*/  ISETP.GT.U32.AND P3, PT, R251.reuse, R183, PT ;  /* 0x000000b7fb00720c */ /* 0x040fe20003f64070 */
[----:B------:R-:W-:Y:S01]  /*a2d0*/  IMAD R126, R4, UR29, RZ ;  /* 0x0000001d047e7c24 */ /* 0x000fe2000f8e02ff */
[C---:B------:R-:W-:Y:S01]  /*a2e0*/  ISETP.GT.U32.AND P0, PT, R251.reuse, R192, PT ;  /* 0x000000c0fb00720c */ /* 0x040fe20003f04070 */
[----:B-1----:R-:W-:Y:S01]  /*a2f0*/  IMAD.MOV.U32 R6, RZ, RZ, R5 ;  /* 0x000000ffff067224 */ /* 0x002fe200078e0005 */
[----:B------:R-:W-:Y:S01]  /*a300*/  @!P2 IADD3 R182, PT, PT, R182, -R251, RZ ;  /* 0x800000fbb6b6a210 */ /* 0x000fe20007ffe0ff */
[--C-:B------:R-:W-:Y:S01]  /*a310*/  @!P5 IMAD.IADD R180, R180, 0x1, -R251.reuse ;  /* 0x00000001b4b4d824 */ /* 0x100fe200078e0afb */
[C---:B------:R-:W-:Y:S01]  /*a320*/  ISETP.GT.U32.AND P6, PT, R251.reuse, R184, PT ;  /* 0x000000b8fb00720c */ /* 0x040fe20003fc4070 */
[--C-:B------:R-:W-:Y:S01]  /*a330*/  @!P1 IMAD.IADD R188, R188, 0x1, -R251.reuse ;  /* 0x00000001bcbc9824 */ /* 0x100fe200078e0afb */
[C---:B------:R-:W-:Y:S01]  /*a340*/  ISETP.GT.U32.AND P2, PT, R251.reuse, R189, PT ;  /* 0x000000bdfb00720c */ /* 0x040fe20003f44070 */
[--C-:B------:R-:W-:Y:S01]  /*a350*/  @!P4 IMAD.IADD R186, R186, 0x1, -R251.reuse ;  /* 0x00000001babac824 */ /* 0x100fe200078e0afb */
[C---:B------:R-:W-:Y:S01]  /*a360*/  ISETP.GT.U32.AND P5, PT, R251.reuse, R187, PT ;  /* 0x000000bbfb00720c */ /* 0x040fe20003fa4070 */
[----:B------:R-:W4:Y:S01]  /*a370*/  LDL R134, [R1+0xe80] ;  /* 0x000e800001867983 */ /* 0x000f220000100800 */
[----:B------:R-:W-:Y:S01]  /*a380*/  ISETP.GT.U32.AND P1, PT, R251, R195, PT ;  /* 0x000000c3fb00720c */ /* 0x000fe20003f24070 */
[--C-:B------:R-:W-:Y:S01]  /*a390*/  @!P3 IMAD.IADD R183, R183, 0x1, -R251.reuse ;  /* 0x00000001b7b7b824 */ /* 0x100fe200078e0afb */
[C---:B------:R-:W-:Y:S01]  /*a3a0*/  ISETP.GT.U32.AND P4, PT, R251.reuse, R193, PT ;  /* 0x000000c1fb00720c */ /* 0x040fe20003f84070 */
[----:B------:R-:W4:Y:S01]  /*a3b0*/  LDL R128, [R1+0xe7c] ;  /* 0x000e7c0001807983 */ /* 0x000f220000100800 */
[----:B------:R-:W-:Y:S01]  /*a3c0*/  @!P0 IADD3 R192, PT, PT, R192, -R251, RZ ;  /* 0x800000fbc0c08210 */ /* 0x000fe20007ffe0ff */
[----:B------:R-:W1:Y:S01]  /*a3d0*/  LDCU UR29, c[0x0][0x3b0] ;  /* 0x00007600ff1d77ac */ /* 0x000e620008000800 */
[C---:B------:R-:W-:Y:S01]  /*a3e0*/  ISETP.GT.U32.AND P3, PT, R251.reuse, R190, PT ;  /* 0x000000befb00720c */ /* 0x040fe20003f64070 */
[----:B------:R-:W4:Y:S01]  /*a3f0*/  LDL R125, [R1+0xe78] ;  /* 0x000e7800017d7983 */ /* 0x000f220000100800 */
[C---:B------:R-:W-:Y:S01]  /*a400*/  ISETP.GT.U32.AND P0, PT, R251.reuse, R186, PT ;  /* 0x000000bafb00720c */ /* 0x040fe20003f04070 */
[--C-:B------:R-:W-:Y:S01]  /*a410*/  @!P6 IMAD.IADD R184, R184, 0x1, -R251.reuse ;  /* 0x00000001b8b8e824 */ /* 0x100fe200078e0afb */
[----:B------:R-:W-:Y:S01]  /*a420*/  ISETP.GT.U32.AND P6, PT, R251, R191, PT ;  /* 0x000000bffb00720c */ /* 0x000fe20003fc4070 */
[----:B------:R-:W-:Y:S01]  /*a430*/  @!P2 IMAD.IADD R189, R189, 0x1, -R251 ;  /* 0x00000001bdbda824 */ /* 0x000fe200078e0afb */
[----:B------:R-:W-:-:S02]  /*a440*/  ISETP.GT.U32.AND P2, PT, R251, R196, PT ;  /* 0x000000c4fb00720c */ /* 0x000fc40003f44070 */
[----:B------:R-:W-:Y:S01]  /*a450*/  @!P5 IADD3 R187, PT, PT, R187, -R251, RZ ;  /* 0x800000fbbbbbd210 */ /* 0x000fe20007ffe0ff */
[--C-:B------:R-:W-:Y:S01]  /*a460*/  @!P1 IMAD.IADD R195, R195, 0x1, -R251.reuse ;  /* 0x00000001c3c39824 */ /* 0x100fe200078e0afb */
[----:B------:R-:W-:Y:S01]  /*a470*/  ISETP.GT.U32.AND P5, PT, R251, R194, PT ;  /* 0x000000c2fb00720c */ /* 0x000fe20003fa4070 */
[--C-:B------:R-:W-:Y:S01]  /*a480*/  @!P4 IMAD.IADD R193, R193, 0x1, -R251.reuse ;  /* 0x00000001c1c1c824 */ /* 0x100fe200078e0afb */
[C---:B------:R-:W-:Y:S02]  /*a490*/  ISETP.GT.U32.AND P1, PT, R251.reuse, R189, PT ;  /* 0x000000bdfb00720c */ /* 0x040fe40003f24070 */
        /* <DEDUP_REMOVED lines=30> */
[----:B------:R-:W-:-:S02]  /*a680*/  ISETP.GT.U32.AND P3, PT, R251, R198, PT ;  /* 0x000000c6fb00720c */ /* 0x000fc40003f64070 */
[----:B------:R-:W-:Y:S02]  /*a690*/  @!P0 IADD3 R199, PT, PT, R199, -R251, RZ ;  /* 0x800000fbc7c78210 */ /* 0x000fe40007ffe0ff */
[C---:B------:R-:W-:Y:S01]  /*a6a0*/  ISETP.GT.U32.AND P0, PT, R251.reuse, R206, PT ;  /* 0x000000cefb00720c */ /* 0x040fe20003f04070 */
[--C-:B------:R-:W-:Y:S01]  /*a6b0*/  @!P6 IMAD.IADD R196, R196, 0x1, -R251.reuse ;  /* 0x00000001c4c4e824 */ /* 0x100fe200078e0afb */
[----:B------:R-:W-:Y:S01]  /*a6c0*/  ISETP.GT.U32.AND P6, PT, R251, R203, PT ;  /* 0x000000cbfb00720c */ /* 0x000fe20003fc4070 */
[--C-:B------:R-:W-:Y:S01]  /*a6d0*/  @!P2 IMAD.IADD R197, R197, 0x1, -R251.reuse ;  /* 0x00000001c5c5a824 */ /* 0x100fe200078e0afb */
[C---:B------:R-:W-:Y:S02]  /*a6e0*/  ISETP.GT.U32.AND P2, PT, R251.reuse, R204, PT ;  /* 0x000000ccfb00720c */ /* 0x040fe40003f44070 */
[----:B------:R-:W-:Y:S01]  /*a6f0*/  @!P5 IADD3 R194, PT, PT, R194, -R251, RZ ;  /* 0x800000fbc2c2d210 */ /* 0x000fe20007ffe0ff */
[--C-:B------:R-:W-:Y:S01]  /*a700*/  @!P1 IMAD.IADD R202, R202, 0x1, -R251.reuse ;  /* 0x00000001caca9824 */ /* 0x100fe200078e0afb */
[C---:B------:R-:W-:Y:S01]  /*a710*/  ISETP.GT.U32.AND P5, PT, R251.reuse, R201, PT ;  /* 0x000000c9fb00720c */ /* 0x040fe20003fa4070 */
[----:B------:R-:W-:Y:S01]  /*a720*/  @!P4 IMAD.IADD R200, R200, 0x1, -R251 ;  /* 0x00000001c8c8c824 */ /* 0x000fe200078e0afb */
[----:B------:R-:W-:-:S02]  /*a730*/  ISETP.GT.U32.AND P1, PT, R251, R209, PT ;  /* 0x000000d1fb00720c */ /* 0x000fc40003f24070 */
[C---:B------:R-:W-:Y:S01]  /*a740*/  ISETP.GT.U32.AND P4, PT, R251.reuse, R207, PT ;  /* 0x000000cffb00720c */ /* 0x040fe20003f84070 */
[--C-:B------:R-:W-:Y:S01]  /*a750*/  @!P3 IMAD.IADD R198, R198, 0x1, -R251.reuse ;  /* 0x00000001c6c6b824 */ /* 0x100fe200078e0afb */
[C---:B------:R-:W-:Y:S01]  /*a760*/  ISETP.GT.U32.AND P3, PT, R251.reuse, R205, PT ;  /* 0x000000cdfb00720c */ /* 0x040fe20003f64070 */
[--C-:B------:R-:W-:Y:S01]  /*a770*/  @!P0 IMAD.IADD R206, R206, 0x1, -R251.reuse ;  /* 0x00000001cece8824 */ /* 0x100fe200078e0afb */
[----:B------:R-:W-:Y:S01]  /*a780*/  ISETP.GT.U32.AND P0, PT, R251, R200, PT ;  /* 0x000000c8fb00720c */ /* 0x000fe20003f04070 */
[--C-:B------:R-:W-:Y:S01]  /*a790*/  @!P6 IMAD.IADD R203, R203, 0x1, -R251.reuse ;  /* 0x00000001cbcbe824 */ /* 0x100fe200078e0afb */
[----:B------:R-:W-:Y:S02]  /*a7a0*/  @!P2 IADD3 R204, PT, PT, R204, -R251, RZ ;  /* 0x800000fbcccca210 */ /* 0x000fe40007ffe0ff */
        /* <DEDUP_REMOVED lines=8> */
[C---:B------:R-:W-:Y:S01]  /*a830*/  ISETP.GT.U32.AND P6, PT, R251.reuse, R210, PT ;  /* 0x000000d2fb00720c */ /* 0x040fe20003fc4070 */
[--C-:B------:R-:W-:Y:S01]  /*a840*/  @!P0 IMAD.IADD R200, R200, 0x1, -R251.reuse ;  /* 0x00000001c8c88824 */ /* 0x100fe200078e0afb */
[C---:B------:R-:W-:Y:S02]  /*a850*/  ISETP.GT.U32.AND P3, PT, R251.reuse, R199, PT ;  /* 0x000000c7fb00720c */ /* 0x040fe40003f64070 */
[C---:B------:R-:W-:Y:S01]  /*a860*/  ISETP.GT.U32.AND P0, PT, R251.reuse, R206, PT ;  /* 0x000000cefb00720c */ /* 0x040fe20003f04070 */
        /* <DEDUP_REMOVED lines=8> */
[--C-:B------:R-:W-:Y:S02]  /*a8f0*/  @!P6 IMAD.IADD R210, R210, 0x1, -R251.reuse ;  /* 0x00000001d2d2e824 */ /* 0x100fe400078e0afb */
[--C-:B------:R-:W-:Y:S01]  /*a900*/  @!P3 IMAD.IADD R199, R199, 0x1, -R251.reuse ;  /* 0x00000001c7c7b824 */ /* 0x100fe200078e0afb */
[----:B------:R-:W-:Y:S02]  /*a910*/  @!P0 IADD3 R206, PT, PT, R206, -R251, RZ ;  /* 0x800000fbcece8210 */ /* 0x000fe40007ffe0ff */
[C---:B------:R-:W-:Y:S02]  /*a920*/  ISETP.GT.U32.AND P3, PT, R251.reuse, R205, PT ;  /* 0x000000cdfb00720c */ /* 0x040fe40003f64070 */
        /* <DEDUP_REMOVED lines=9> */
[----:B------:R-:W-:Y:S01]  /*a9c0*/  ISETP.GT.U32.AND P4, PT, R251, R214, PT ;  /* 0x000000d6fb00720c */ /* 0x000fe20003f84070 */
[--C-:B------:R-:W-:Y:S01]  /*a9d0*/  @!P3 IMAD.IADD R205, R205, 0x1, -R251.reuse ;  /* 0x00000001cdcdb824 */ /* 0x100fe200078e0afb */
[----:B------:R-:W-:Y:S01]  /*a9e0*/  ISETP.GT.U32.AND P3, PT, R251, R212, PT ;  /* 0x000000d4fb00720c */ /* 0x000fe20003f64070 */
[--C-:B------:R-:W-:Y:S01]  /*a9f0*/  @!P0 IMAD.IADD R213, R213, 0x1, -R251.reuse ;  /* 0x00000001d5d58824 */ /* 0x100fe200078e0afb */
[C---:B------:R-:W-:Y:S01]  /*aa00*/  ISETP.GT.U32.AND P0, PT, R251.reuse, R220, PT ;  /* 0x000000dcfb00720c */ /* 0x040fe20003f04070 */
[--C-:B------:R-:W-:Y:S01]  /*aa10*/  @!P6 IMAD.IADD R210, R210, 0x1, -R251.reuse ;  /* 0x00000001d2d2e824 */ /* 0x100fe200078e0afb */
[----:B------:R-:W-:Y:S02]  /*aa20*/  ISETP.GT.U32.AND P6, PT, R251, R217, PT ;  /* 0x000000d9fb00720c */ /* 0x000fe40003fc4070 */
[----:B------:R-:W-:Y:S01]  /*aa30*/  @!P2 IADD3 R211, PT, PT, R211, -R251, RZ ;  /* 0x800000fbd3d3a210 */ /* 0x000fe20007ffe0ff */
[----:B------:R-:W-:Y:S01]  /*aa40*/  @!P5 IMAD.IADD R208, R208, 0x1, -R251 ;  /* 0x00000001d0d0d824 */ /* 0x000fe200078e0afb */
[----:B------:R-:W-:-:S02]  /*aa50*/  ISETP.GT.U32.AND P2, PT, R251, R218, PT ;  /* 0x000000dafb00720c */ /* 0x000fc40003f44070 */
[C---:B------:R-:W-:Y:S02]  /*aa60*/  ISETP.GT.U32.AND P5, PT, R251.reuse, R215, PT ;  /* 0x000000d7fb00720c */ /* 0x040fe40003fa4070 */
[----:B------:R-:W-:Y:S01]  /*aa70*/  @!P1 IADD3 R216, PT, PT, R216, -R251, RZ ;  /* 0x800000fbd8d89210 */ /* 0x000fe20007ffe0ff */
[--C-:B------:R-:W-:Y:S01]  /*aa80*/  @!P4 IMAD.IADD R214, R214, 0x1, -R251.reuse ;  /* 0x00000001d6d6c824 */ /* 0x100fe200078e0afb */
[C---:B------:R-:W-:Y:S02]  /*aa90*/  ISETP.GT.U32.AND P1, PT, R251.reuse, R223, PT ;  /* 0x000000dffb00720c */ /* 0x040fe40003f24070 */
        /* <DEDUP_REMOVED lines=8> */
[--C-:B------:R-:W-:Y:S02]  /*ab20*/  @!P5 IMAD.IADD R215, R215, 0x1, -R251.reuse ;  /* 0x00000001d7d7d824 */ /* 0x100fe400078e0afb */
[--C-:B------:R-:W-:Y:S01]  /*ab30*/  @!P1 IMAD.IADD R223, R223, 0x1, -R251.reuse ;  /* 0x00000001dfdf9824 */ /* 0x100fe200078e0afb */
[----:B------:R-:W-:Y:S02]  /*ab40*/  ISETP.GT.U32.AND P1, PT, R251, R217, PT ;  /* 0x000000d9fb00720c */ /* 0x000fe40003f24070 */
[----:B------:R-:W-:Y:S02]  /*ab50*/  @!P4 IADD3 R221, PT, PT, R221, -R251, RZ ;  /* 0x800000fbddddc210 */ /* 0x000fe40007ffe0ff */
[----:B------:R-:W-:Y:S01]  /*ab60*/  ISETP.GT.U32.AND P4, PT, R251, R215, PT ;  /* 0x000000d7fb00720c */ /* 0x000fe20003f84070 */
        /* <DEDUP_REMOVED lines=8> */
[C---:B------:R-:W-:Y:S02]  /*abf0*/  ISETP.GT.U32.AND P6, PT, R251.reuse, R211, PT ;  /* 0x000000d3fb00720c */ /* 0x040fe40003fc4070 */
[----:B------:R-:W-:Y:S01]  /*ac00*/  ISETP.GT.U32.AND P1, PT, R251, R224, PT ;  /* 0x000000e0fb00720c */ /* 0x000fe20003f24070 */
[--C-:B------:R-:W-:Y:S01]  /*ac10*/  @!P4 IMAD.IADD R215, R215, 0x1, -R251.reuse ;  /* 0x00000001d7d7c824 */ /* 0x100fe200078e0afb */
[C---:B------:R-:W-:Y:S01]  /*ac20*/  ISETP.GT.U32.AND P4, PT, R251.reuse, R221, PT ;  /* 0x000000ddfb00720c */ /* 0x040fe20003f84070 */
[----:B------:R-:W-:Y:S01]  /*ac30*/  @!P5 IMAD.IADD R222, R222, 0x1, -R251 ;  /* 0x00000001deded824 */ /* 0x000fe200078e0afb */
[----:B------:R-:W-:-:S02]  /*ac40*/  ISETP.GT.U32.AND P5, PT, R251, R216, PT ;  /* 0x000000d8fb00720c */ /* 0x000fc40003fa4070 */
[----:B------:R-:W-:Y:S01]  /*ac50*/  @!P3 IADD3 R213, PT, PT, R213, -R251, RZ ;  /* 0x800000fbd5d5b210 */ /* 0x000fe20007ffe0ff */
[--C-:B------:R-:W-:Y:S01]  /*ac60*/  @!P0 IMAD.IADD R220, R220, 0x1, -R251.reuse ;  /* 0x00000001dcdc8824 */ /* 0x100fe200078e0afb */
[C---:B------:R-:W-:Y:S02]  /*ac70*/  ISETP.GT.U32.AND P3, PT, R251.reuse, R219, PT ;  /* 0x000000dbfb00720c */ /* 0x040fe40003f64070 */
[----:B------:R-:W-:Y:S02]  /*ac80*/  ISETP.GT.U32.AND P0, PT, R251, R227, PT ;  /* 0x000000e3fb00720c */ /* 0x000fe40003f04070 */
[----:B------:R-:W-:Y:S01]  /*ac90*/  @!P2 IADD3 R218, PT, PT, R218, -R251, RZ ;  /* 0x800000fbdadaa210 */ /* 0x000fe20007ffe0ff */
[--C-:B------:R-:W-:Y:S01]  /*aca0*/  @!P6 IMAD.IADD R211, R211, 0x1, -R251.reuse ;  /* 0x00000001d3d3e824 */ /* 0x100fe200078e0afb */
[C---:B------:R-:W-:Y:S01]  /*acb0*/  ISETP.GT.U32.AND P2, PT, R251.reuse, R225, PT ;  /* 0x000000e1fb00720c */ /* 0x040fe20003f44070 */
[--C-:B------:R-:W-:Y:S01]  /*acc0*/  @!P1 IMAD.IADD R224, R224, 0x1, -R251.reuse ;  /* 0x00000001e0e09824 */ /* 0x100fe200078e0afb */
[----:B------:R-:W-:Y:S01]  /*acd0*/  ISETP.GT.U32.AND P6, PT, R251, R222, PT ;  /* 0x000000defb00720c */ /* 0x000fe20003fc4070 */
        /* <DEDUP_REMOVED lines=18> */
[-C--:B------:R-:W-:Y:S01]  /*ae00*/  @!P5 IADD3 R223, PT, PT, R223, -R251.reuse, RZ ;  /* 0x800000fbdfdfd210 */ /* 0x080fe20007ffe0ff */
[--C-:B------:R-:W-:Y:S01]  /*ae10*/  @!P0 IMAD.IADD R234, R234, 0x1, -R251.reuse ;  /* 0x00000001eaea8824 */ /* 0x100fe200078e0afb */
[C---:B------:R-:W-:Y:S02]  /*ae20*/  ISETP.GT.U32.AND P5, PT, R251.reuse, R230, PT ;  /* 0x000000e6fb00720c */ /* 0x040fe40003fa4070 */
[C---:B------:R-:W-:Y:S01]  /*ae30*/  ISETP.GT.U32.AND P0, PT, R251.reuse, R228, PT ;  /* 0x000000e4fb00720c */ /* 0x040fe20003f04070 */
[--C-:B------:R-:W-:Y:S01]  /*ae40*/  @!P2 IMAD.IADD R232, R232, 0x1, -R251.reuse ;  /* 0x00000001e8e8a824 */ /* 0x100fe200078e0afb */
[----:B------:R-:W-:Y:S01]  /*ae50*/  ISETP.GT.U32.AND P2, PT, R251, R226, PT ;  /* 0x000000e2fb00720c */ /* 0x000fe20003f44070 */
[----:B------:R-:W-:Y:S01]  /*ae60*/  @!P6 IMAD.IADD R229, R229, 0x1, -R251 ;  /* 0x00000001e5e5e824 */ /* 0x000fe200078e0afb */
[----:B------:R-:W-:-:S02]  /*ae70*/  @!P1 IADD3 R225, PT, PT, R225, -R251, RZ ;  /* 0x800000fbe1e19210 */ /* 0x000fc40007ffe0ff */
        /* <DEDUP_REMOVED lines=8> */
[----:B------:R-:W-:Y:S01]  /*af00*/  @!P2 IMAD.IADD R226, R226, 0x1, -R251 ;  /* 0x00000001e2e2a824 */ /* 0x000fe200078e0afb */
[----:B------:R-:W-:-:S03]  /*af10*/  ISETP.GT.U32.AND P2, PT, R251, R232, PT ;  /* 0x000000e8fb00720c */ /* 0x000fc60003f44070 */
        /* <DEDUP_REMOVED lines=13> */
[----:B------:R-:W-:Y:S02]  /*aff0*/  ISETP.GT.U32.AND P1, PT, R251, R245, PT ;  /* 0x000000f5fb00720c */ /* 0x000fe40003f24070 */
[-C--:B------:R-:W-:Y:S02]  /*b000*/  @!P4 IADD3 R235, PT, PT, R235, -R251.reuse, RZ ;  /* 0x800000fbebebc210 */ /* 0x080fe40007ffe0ff */
[----:B------:R-:W-:Y:S02]  /*b010*/  ISETP.GT.U32.AND P4, PT, R251, R242, PT ;  /* 0x000000f2fb00720c */ /* 0x000fe40003f84070 */
[----:B------:R-:W-:Y:S01]  /*b020*/  @!P5 IADD3 R230, PT, PT, R230, -R251, RZ ;  /* 0x800000fbe6e6d210 */ /* 0x000fe20007ffe0ff */
[----:B------:R-:W-:Y:S01]  /*b030*/  @!P0 IMAD.IADD R241, R241, 0x1, -R251 ;  /* 0x00000001f1f18824 */ /* 0x000fe200078e0afb */
[----:B------:R-:W-:-:S02]  /*b040*/  ISETP.GT.U32.AND P5, PT, R251, R237, PT ;  /* 0x000000edfb00720c */ /* 0x000fc40003fa4070 */
[C---:B------:R-:W-:Y:S01]  /*b050*/  ISETP.GT.U32.AND P0, PT, R251.reuse, R248, PT ;  /* 0x000000f8fb00720c */ /* 0x040fe20003f04070 */
[--C-:B------:R-:W-:Y:S01]  /*b060*/  @!P6 IMAD.IADD R236, R236, 0x1, -R251.reuse ;  /* 0x00000001ecece824 */ /* 0x100fe200078e0afb */
[----:B------:R-:W-:Y:S01]  /*b070*/  ISETP.GT.U32.AND P6, PT, R251, R243, PT ;  /* 0x000000f3fb00720c */ /* 0x000fe20003fc4070 */
[----:B------:R-:W-:Y:S01]  /*b080*/  @!P2 IMAD.IADD R239, R239, 0x1, -R251 ;  /* 0x00000001efefa824 */ /* 0x000fe200078e0afb */
[----:B------:R-:W-:-:S03]  /*b090*/  @!P1 IADD3 R245, PT, PT, R245, -R251, RZ ;  /* 0x800000fbf5f59210 */ /* 0x000fc60007ffe0ff */
[--C-:B------:R-:W-:Y:S01]  /*b0a0*/  @!P4 IMAD.IADD R242, R242, 0x1, -R251.reuse ;  /* 0x00000001f2f2c824 */ /* 0x100fe200078e0afb */
[C---:B------:R-:W-:Y:S02]  /*b0b0*/  ISETP.GT.U32.AND P1, PT, R251.reuse, R239, PT ;  /* 0x000000effb00720c */ /* 0x040fe40003f24070 */
[----:B------:R-:W-:Y:S01]  /*b0c0*/  ISETP.GT.U32.AND P4, PT, R251, R249, PT ;  /* 0x000000f9fb00720c */ /* 0x000fe20003f84070 */
[--C-:B------:R-:W-:Y:S02]  /*b0d0*/  @!P5 IMAD.IADD R237, R237, 0x1, -R251.reuse ;  /* 0x00000001ededd824 */ /* 0x100fe400078e0afb */
[--C-:B------:R-:W-:Y:S01]  /*b0e0*/  @!P0 IMAD.IADD R248, R248, 0x1, -R251.reuse ;  /* 0x00000001f8f88824 */ /* 0x100fe200078e0afb */
[----:B------:R-:W-:Y:S01]  /*b0f0*/  ISETP.GT.U32.AND P0, PT, R251, R242, PT ;  /* 0x000000f2fb00720c */ /* 0x000fe20003f04070 */
[----:B------:R-:W-:Y:S01]  /*b100*/  @!P6 IMAD.IADD R243, R243, 0x1, -R251 ;  /* 0x00000001f3f3e824 */ /* 0x000fe200078e0afb */
[----:B------:R-:W-:-:S05]  /*b110*/  ISETP.GT.U32.AND P6, PT, R251, R237, PT ;  /* 0x000000edfb00720c */ /* 0x000fca0003fc4070 */
[--C-:B------:R-:W-:Y:S01]  /*b120*/  @!P1 IMAD.IADD R239, R239, 0x1, -R251.reuse ;  /* 0x00000001efef9824 */ /* 0x100fe200078e0afb */
[----:B------:R-:W-:Y:S01]  /*b130*/  ISETP.GT.U32.AND P1, PT, R251, R245, PT ;  /* 0x000000f5fb00720c */ /* 0x000fe20003f24070 */
[----:B------:R-:W-:Y:S01]  /*b140*/  @!P4 IMAD.IADD R249, R249, 0x1, -R251 ;  /* 0x00000001f9f9c824 */ /* 0x000fe200078e0afb */
[----:B------:R-:W-:-:S03]  /*b150*/  ISETP.GT.U32.AND P4, PT, R251, R243, PT ;  /* 0x000000f3fb00720c */ /* 0x000fc60003f84070 */
[----:B------:R-:W-:Y:S02]  /*b160*/  @!P0 IADD3 R242, PT, PT, R242, -R251, RZ ;  /* 0x800000fbf2f28210 */ /* 0x000fe40007ffe0ff */
[----:B------:R-:W-:Y:S02]  /*b170*/  ISETP.GT.U32.AND P0, PT, R251, R249, PT ;  /* 0x000000f9fb00720c */ /* 0x000fe40003f04070 */
[----:B------:R-:W-:Y:S02]  /*b180*/  @!P6 IADD3 R237, PT, PT, R237, -R251, RZ ;  /* 0x800000fbedede210 */ /* 0x000fe40007ffe0ff */
[----:B------:R-:W-:Y:S02]  /*b190*/  ISETP.GT.U32.AND P6, PT, R251, R248, PT ;  /* 0x000000f8fb00720c */ /* 0x000fe40003fc4070 */
[--C-:B------:R-:W-:Y:S01]  /*b1a0*/  @!P1 IMAD.IADD R245, R245, 0x1, -R251.reuse ;  /* 0x00000001f5f59824 */ /* 0x100fe200078e0afb */
[----:B------:R-:W-:Y:S01]  /*b1b0*/  LEA R4, P1, R126, UR24, 0x2 ;  /* 0x000000187e047c11 */ /* 0x000fe2000f8210ff */
[--C-:B------:R-:W-:Y:S01]  /*b1c0*/  @!P4 IMAD.IADD R243, R243, 0x1, -R251.reuse ;  /* 0x00000001f3f3c824 */ /* 0x100fe200078e0afb */
[----:B--2---:R-:W-:Y:S01]  /*b1d0*/  ISETP.GE.AND P4, PT, R124, RZ, PT ;  /* 0x000000ff7c00720c */ /* 0x004fe20003f86270 */
[----:B------:R-:W2:Y:S01]  /*b1e0*/  LDCU UR24, c[0x0][0x3b0] ;  /* 0x00007600ff1877ac */ /* 0x000ea20008000800 */
[----:B------:R-:W-:Y:S01]  /*b1f0*/  LEA.HI.X.SX32 R5, R126, UR25, 0x2, P1 ;  /* 0x000000197e057c11 */ /* 0x000fe200088f16ff */
[----:B------:R-:W2:Y:S01]  /*b200*/  LDL R124, [R1+0xe8c] ;  /* 0x000e8c00017c7983 */ /* 0x000ea20000100800 */
[----:B------:R-:W-:Y:S01]  /*b210*/  R2UR UR10, R250 ;  /* 0x00000000fa0a72ca */ /* 0x000fe200000e0000 */
[--C-:B------:R-:W-:Y:S01]  /*b220*/  @!P0 IMAD.IADD R249, R249, 0x1, -R251.reuse ;  /* 0x00000001f9f98824 */ /* 0x100fe200078e0afb */
[----:B---3--:R-:W-:Y:S01]  /*b230*/  ISETP.NE.AND P0, PT, R127, RZ, PT ;  /* 0x000000ff7f00720c */ /* 0x008fe20003f05270 */
[----:B------:R-:W-:Y:S01]  /*b240*/  STL [R1+0x1274], R7 ;  /* 0x0012740701007387 */ /* 0x000fe20000100800 */
[----:B------:R-:W-:Y:S01]  /*b250*/  LOP3.LUT R250, RZ, R127, RZ, 0x33, !PT ;  /* 0x0000007ffffa7212 */ /* 0x000fe200078e33ff */
[----:B------:R-:W-:Y:S01]  /*b260*/  @!P6 IMAD.IADD R248, R248, 0x1, -R251 ;  /* 0x00000001f8f8e824 */ /* 0x000fe200078e0afb */
[----:B------:R-:W-:Y:S01]  /*b270*/  ISETP.GT.U32.AND P3, PT, R251, R233, PT ;  /* 0x000000e9fb00720c */ /* 0x000fe20003f64070 */
[----:B------:R-:W3:Y:S01]  /*b280*/  LDL R131, [R1+0xea8] ;  /* 0x000ea80001837983 */ /* 0x000ee20000100800 */
[----:B----4-:R-:W-:-:S02]  /*b290*/  ISETP.GE.AND P6, PT, R130, RZ, PT ;  /* 0x000000ff8200720c */ /* 0x010fc40003fc6270 */
[C---:B------:R-:W-:Y:S01]  /*b2a0*/  ISETP.GT.U32.AND P5, PT, R251.reuse, R244, PT ;  /* 0x000000f4fb00720c */ /* 0x040fe20003fa4070 */
[----:B------:R-:W4:Y:S01]  /*b2b0*/  LDL R126, [R1+0xeac] ;  /* 0x000eac00017e7983 */ /* 0x000f220000100800 */
[----:B------:R-:W-:Y:S01]  /*b2c0*/  @!P4 IMAD.MOV R6, RZ, RZ, -R6 ;  /* 0x000000ffff06c224 */ /* 0x000fe200078e0a06 */
[----:B------:R-:W-:Y:S01]  /*b2d0*/  ISETP.GT.U32.AND P2, PT, R251, R246, PT ;  /* 0x000000f6fb00720c */ /* 0x000fe20003f44070 */
[----:B------:R-:W1:Y:S01]  /*b2e0*/  LDCU UR25, c[0x0][0x3b0] ;  /* 0x00007600ff1977ac */ /* 0x000e620008000800 */
[----:B------:R-:W3:Y:S04]  /*b2f0*/  LDL R127, [R1+0xebc] ;  /* 0x000ebc00017f7983 */ /* 0x000ee80000100800 */
[----:B------:R-:W3:Y:S04]  /*b300*/  LDL R129, [R1+0xec0] ;  /* 0x000ec00001817983 */ /* 0x000ee80000100800 */
[----:B------:R-:W-:Y:S04]  /*b310*/  STL [R1+0x127c], R4 ;  /* 0x00127c0401007387 */ /* 0x000fe80000100800 */
[----:B------:R-:W-:Y:S04]  /*b320*/  STL [R1+0x1278], R5 ;  /* 0x0012780501007387 */ /* 0x000fe80000100800 */
[----:B------:R1:W-:Y:S04]  /*b330*/  STL [R1+0x1280], R3 ;  /* 0x0012800301007387 */ /* 0x0003e80000100800 */
[----:B------:R-:W3:Y:S04]  /*b340*/  LDL R130, [R1+0xed4] ;  /* 0x000ed40001827983 */ /* 0x000ee80000100800 */
[----:B------:R-:W3:Y:S01]  /*b350*/  LDL.LU R142, [R1+0x2c] ;  /* 0x00002c00018e7983 */ /* 0x000ee20000300800 */
[----:B------:R-:W-:Y:S01]  /*b360*/  @!P3 IADD3 R233, PT, PT, R233, -R251, RZ ;  /* 0x800000fbe9e9b210 */ /* 0x000fe20007ffe0ff */
[----:B------:R-:W-:Y:S01]  /*b370*/  BAR.SYNC.DEFER_BLOCKING 0x0 ;  /* 0x0000000000007b1d */ /* 0x000fe20000010000 */
[----:B------:R-:W-:-:S13]  /*b380*/  ISETP.GT.U32.AND P3, PT, R251, R227, PT ;  /* 0x000000e3fb00720c */ /* 0x000fda0003f64070 */
[----:B------:R-:W-:Y:S01]  /*b390*/  @!P3 IMAD.IADD R227, R227, 0x1, -R251 ;  /* 0x00000001e3e3b824 */ /* 0x000fe200078e0afb */
[----:B------:R-:W-:-:S13]  /*b3a0*/  ISETP.GT.U32.AND P3, PT, R251, R233, PT ;  /* 0x000000e9fb00720c */ /* 0x000fda0003f64070 */
[----:B------:R-:W-:Y:S01]  /*b3b0*/  @!P3 IMAD.IADD R233, R233, 0x1, -R251 ;  /* 0x00000001e9e9b824 */ /* 0x000fe200078e0afb */
[----:B------:R-:W-:-:S13]  /*b3c0*/  ISETP.GT.U32.AND P3, PT, R251, R240, PT ;  /* 0x000000f0fb00720c */ /* 0x000fda0003f64070 */
[----:B------:R-:W-:Y:S02]  /*b3d0*/  @!P3 IADD3 R240, PT, PT, R240, -R251, RZ ;  /* 0x800000fbf0f0b210 */ /* 0x000fe40007ffe0ff */
[C---:B------:R-:W-:Y:S01]  /*b3e0*/  ISETP.GT.U32.AND P3, PT, R251.reuse, R247, PT ;  /* 0x000000f7fb00720c */ /* 0x040fe20003f64070 */
[----:B------:R-:W-:Y:S01]  /*b3f0*/  @!P5 IMAD.IADD R244, R244, 0x1, -R251 ;  /* 0x00000001f4f4d824 */ /* 0x000fe200078e0afb */
[----:B------:R-:W-:-:S11]  /*b400*/  ISETP.GT.U32.AND P5, PT, R251, R238, PT ;  /* 0x000000eefb00720c */ /* 0x000fd60003fa4070 */
[--C-:B------:R-:W-:Y:S01]  /*b410*/  @!P3 IMAD.IADD R247, R247, 0x1, -R251.reuse ;  /* 0x00000001f7f7b824 */ /* 0x100fe200078e0afb */
[C---:B------:R-:W-:Y:S01]  /*b420*/  ISETP.GT.U32.AND P3, PT, R251.reuse, R241, PT ;  /* 0x000000f1fb00720c */ /* 0x040fe20003f64070 */
[----:B------:R-:W-:Y:S01]  /*b430*/  @!P5 IMAD.IADD R238, R238, 0x1, -R251 ;  /* 0x00000001eeeed824 */ /* 0x000fe200078e0afb */
[----:B------:R-:W-:Y:S02]  /*b440*/  ISETP.GT.U32.AND P5, PT, R251, R244, PT ;  /* 0x000000f4fb00720c */ /* 0x000fe40003fa4070 */
[----:B------:R-:W-:Y:S02]  /*b450*/  ISETP.GE.AND P1, PT, R3, RZ, PT ;  /* 0x000000ff0300720c */ /* 0x000fe40003f26270 */
[----:B-1----:R-:W-:-:S07]  /*b460*/  SEL R3, R250, R6, !P0 ;  /* 0x00000006fa037207 */ /* 0x002fce0004000000 */
[--C-:B------:R-:W-:Y:S01]  /*b470*/  @!P3 IMAD.IADD R241, R241, 0x1, -R251.reuse ;  /* 0x00000001f1f1b824 */ /* 0x100fe200078e0afb */
[----:B------:R-:W-:Y:S01]  /*b480*/  ISETP.GT.U32.AND P3, PT, R251, R247, PT ;  /* 0x000000f7fb00720c */ /* 0x000fe20003f64070 */
[----:B------:R-:W-:Y:S01]  /*b490*/  IMAD R3, R3, UR75, RZ ;  /* 0x0000004b03037c24 */ /* 0x000fe2000f8e02ff */
[----:B------:R-:W-:Y:S01]  /*b4a0*/  SHF.R.U32.HI R252, RZ, 0x5, R252 ;  /* 0x00000005fffc7819 */ /* 0x000fe200000116fc */
[--C-:B------:R-:W-:Y:S01]  /*b4b0*/  @!P5 IMAD.IADD R244, R244, 0x1, -R251.reuse ;  /* 0x00000001f4f4d824 */ /* 0x100fe200078e0afb */
[----:B------:R-:W-:Y:S02]  /*b4c0*/  ISETP.GE.AND P5, PT, R125, RZ, PT ;  /* 0x000000ff7d00720c */ /* 0x000fe40003fa6270 */
[----:B--2---:R-:W-:Y:S01]  /*b4d0*/  ISETP.GE.AND P4, PT, R124, RZ, PT ;  /* 0x000000ff7c00720c */ /* 0x004fe20003f86270 */
[----:B------:R-:W-:-:S06]  /*b4e0*/  @!P2 IMAD.IADD R246, R246, 0x1, -R251 ;  /* 0x00000001f6f6a824 */ /* 0x000fcc00078e0afb */
[----:B------:R-:W-:Y:S01]  /*b4f0*/  @!P3 IADD3 R247, PT, PT, R247, -R251, RZ ;  /* 0x800000fbf7f7b210 */ /* 0x000fe20007ffe0ff */
[----:B------:R-:W1:Y:S01]  /*b500*/  LDCU UR75, c[0x0][0x3b0] ;  /* 0x00007600ff4b77ac */ /* 0x000e620008000800 */
[----:B------:R-:W-:Y:S02]  /*b510*/  ISETP.GE.AND P3, PT, R128, RZ, PT ;  /* 0x000000ff8000720c */ /* 0x000fe40003f66270 */
[----:B------:R-:W2:Y:S04]  /*b520*/  LDL R128, [R1+0xee8] ;  /* 0x000ee80001807983 */ /* 0x000ea80000100800 */
[----:B------:R4:W-:Y:S04]  /*b530*/  STL [R1+0x8c], R3 ;  /* 0x00008c0301007387 */ /* 0x0009e80000100800 */
[----:B------:R-:W2:Y:S04]  /*b540*/  LDL R125, [R1+0xeec] ;  /* 0x000eec00017d7983 */ /* 0x000ea80000100800 */
[----:B----4-:R-:W4:Y:S04]  /*b550*/  LDL.LU R3, [R1+0x28] ;  /* 0x0000280001037983 */ /* 0x010f280000300800 */
[----:B------:R-:W2:Y:S04]  /*b560*/  LDL R124, [R1+0xf04] ;  /* 0x000f0400017c7983 */ /* 0x000ea80000100800 */
[----:B------:R-:W2:Y:S01]  /*b570*/  LDL.LU R4, [R1+0x24] ;  /* 0x0000240001047983 */ /* 0x000ea20000300800 */
[----:B---3--:R-:W-:-:S02]  /*b580*/  @!P1 IADD3 R142, PT, PT, -R142, RZ, RZ ;  /* 0x000000ff8e8e9210 */ /* 0x008fc40007ffe1ff */
[----:B------:R-:W-:Y:S02]  /*b590*/  ISETP.GE.AND P1, PT, R131, RZ, PT ;  /* 0x000000ff8300720c */ /* 0x000fe40003f26270 */
[----:B------:R-:W3:Y:S04]  /*b5a0*/  LDL R131, [R1+0xf08] ;  /* 0x000f080001837983 */ /* 0x000ee80000100800 */
[----:B------:R-:W2:Y:S01]  /*b5b0*/  LDL.LU R5, [R1+0x20] ;  /* 0x0000200001057983 */ /* 0x000ea20000300800 */
[----:B------:R-:W-:Y:S02]  /*b5c0*/  ISETP.GT.U32.AND P2, PT, R251, R240, PT ;  /* 0x000000f0fb00720c */ /* 0x000fe40003f44070 */
[----:B------:R-:W-:Y:S01]  /*b5d0*/  R2UR UR5, R252 ;  /* 0x00000000fc0572ca */ /* 0x000fe200000e0000 */
[----:B------:R-:W-:-:S10]  /*b5e0*/  IMAD R252, R133, R7, RZ ;  /* 0x0000000785fc7224 */ /* 0x000fd400078e02ff */
[----:B------:R-:W-:Y:S01]  /*b5f0*/  @!P2 IMAD.IADD R240, R240, 0x1, -R251 ;  /* 0x00000001f0f0a824 */ /* 0x000fe200078e0afb */
[----:B------:R-:W-:-:S13]  /*b600*/  ISETP.GT.U32.AND P2, PT, R251, R246, PT ;  /* 0x000000f6fb00720c */ /* 0x000fda0003f44070 */
[----:B------:R-:W-:Y:S01]  /*b610*/  @!P2 IMAD.IADD R246, R246, 0x1, -R251 ;  /* 0x00000001f6f6a824 */ /* 0x000fe200078e0afb */
[----:B------:R-:W-:Y:S01]  /*b620*/  LEA R251, P2, R252, UR26, 0x2 ;  /* 0x0000001afcfb7c11 */ /* 0x000fe2000f8410ff */
[----:B--2---:R-:W-:-:S03]  /*b630*/  @!P3 IMAD.MOV R5, RZ, RZ, -R5 ;  /* 0x000000ffff05b224 */ /* 0x004fc600078e0a05 */
[----:B------:R-:W-:Y:S01]  /*b640*/  LEA.HI.X.SX32 R252, R252, UR27, 0x2, P2 ;  /* 0x0000001bfcfc7c11 */ /* 0x000fe200090f16ff */
[----:B----4-:R-:W-:Y:S01]  /*b650*/  @!P6 IMAD.MOV R3, RZ, RZ, -R3 ;  /* 0x000000ffff03e224 */ /* 0x010fe200078e0a03 */
[----:B------:R-:W-:Y:S01]  /*b660*/  ISETP.GE.AND P2, PT, R134, RZ, PT ;  /* 0x000000ff8600720c */ /* 0x000fe20003f46270 */
[----:B------:R-:W-:Y:S01]  /*b670*/  USHF.L.U32 UR77, UR5, 0x15, URZ ;  /* 0x00000015054d7899 */ /* 0x000fe200080006ff */
[----:B------:R-:W-:Y:S01]  /*b680*/  ISETP.GE.AND P3, PT, R127, RZ, PT ;  /* 0x000000ff7f00720c */ /* 0x000fe20003f66270 */
[----:B------:R-:W2:Y:S01]  /*b690*/  LDCU UR26, c[0x0][0x3b0] ;  /* 0x00007600ff1a77ac */ /* 0x000ea20008000800 */
[----:B------:R-:W-:Y:S01]  /*b6a0*/  SEL R5, R250, R5, !P0 ;  /* 0x00000005fa057207 */ /* 0x000fe20004000000 */
[----:B------:R-:W4:Y:S08]  /*b6b0*/  LDCU UR27, c[0x0][0x3b0] ;  /* 0x00007600ff1b77ac */ /* 0x000f300008000800 */
[----:B------:R-:W-:Y:S01]  /*b6c0*/  @!P2 IMAD.MOV R4, RZ, RZ, -R4 ;  /* 0x000000ffff04a224 */ /* 0x000fe200078e0a04 */
[----:B------:R-:W-:-:S02]  /*b6d0*/  ISETP.GE.AND P2, PT, R126, RZ, PT ;  /* 0x000000ff7e00720c */ /* 0x000fc40003f46270 */
[----:B------:R-:W2:Y:S04]  /*b6e0*/  LDL R126, [R1+0xf0c] ;  /* 0x000f0c00017e7983 */ /* 0x000ea80000100800 */
[----:B------:R-:W2:Y:S04]  /*b6f0*/  LDL.LU R6, [R1+0x1c] ;  /* 0x00001c0001067983 */ /* 0x000ea80000300800 */
[----:B------:R-:W3:Y:S04]  /*b700*/  LDL R127, [R1+0xf24] ;  /* 0x000f2400017f7983 */ /* 0x000ee80000100800 */
[----:B------:R-:W3:Y:S01]  /*b710*/  LDL.LU R7, [R1+0x18] ;  /* 0x0000180001077983 */ /* 0x000ee20000300800 */
[----:B--2---:R-:W-:Y:S01]  /*b720*/  @!P5 IMAD.MOV R6, RZ, RZ, -R6 ;  /* 0x000000ffff06d224 */ /* 0x004fe200078e0a06 */
[----:B------:R-:W-:-:S02]  /*b730*/  ISETP.GE.AND P5, PT, R129, RZ, PT ;  /* 0x000000ff8100720c */ /* 0x000fc40003fa6270 */
[----:B------:R-:W2:Y:S04]  /*b740*/  LDL R129, [R1+0xf28] ;  /* 0x000f280001817983 */ /* 0x000ea80000100800 */
[----:B------:R-:W2:Y:S01]  /*b750*/  LDL.LU R133, [R1+0x14] ;  /* 0x0000140001857983 */ /* 0x000ea20000300800 */
[----:B---3--:R-:W-:Y:S02]  /*b760*/  @!P4 IADD3 R7, PT, PT, -R7, RZ, RZ ;  /* 0x000000ff0707c210 */ /* 0x008fe40007ffe1ff */
[----:B------:R-:W-:Y:S02]  /*b770*/  ISETP.GE.AND P4, PT, R130, RZ, PT ;  /* 0x000000ff8200720c */ /* 0x000fe40003f86270 */
[----:B------:R-:W3:Y:S04]  /*b780*/  LDL R130, [R1+0xf2c] ;  /* 0x000f2c0001827983 */ /* 0x000ee80000100800 */
[----:B------:R-:W3:Y:S01]  /*b790*/  LDL.LU R137, [R1+0x10] ;  /* 0x0000100001897983 */ /* 0x000ee20000300800 */
[----:B--2---:R-:W-:Y:S01]  /*b7a0*/  @!P1 IMAD.MOV R133, RZ, RZ, -R133 ;  /* 0x000000ffff859224 */ /* 0x004fe200078e0a85 */
[----:B------:R-:W-:-:S02]  /*b7b0*/  ISETP.GE.AND P1, PT, R128, RZ, PT ;  /* 0x000000ff8000720c */ /* 0x000fc40003f26270 */
[----:B------:R-:W2:Y:S04]  /*b7c0*/  LDL R128, [R1+0x1050] ;  /* 0x0010500001807983 */ /* 0x000ea80000100800 */
[----:B------:R-:W2:Y:S01]  /*b7d0*/  LDL.LU R138, [R1+0xc] ;  /* 0x00000c00018a7983 */ /* 0x000ea20000300800 */
[----:B---3--:R-:W-:Y:S01]  /*b7e0*/  @!P2 IMAD.MOV R137, RZ, RZ, -R137 ;  /* 0x000000ffff89a224 */ /* 0x008fe200078e0a89 */
        /* <DEDUP_REMOVED lines=10> */
[----:B------:R-:W3:Y:S01]  /*b890*/  LDL.LU R141, [R1] ;  /* 0x00000000018d7983 */ /* 0x000ee20000300800 */
[----:B------:R-:W-:Y:S01]  /*b8a0*/  @!P2 IMAD.MOV R0, RZ, RZ, -R0 ;  /* 0x000000ffff00a224 */ /* 0x000fe200078e0a00 */
[----:B------:R-:W-:-:S02]  /*b8b0*/  ISETP.GE.AND P2, PT, R129, RZ, PT ;  /* 0x000000ff8100720c */ /* 0x000fc40003f46270 */
[----:B------:R-:W4:Y:S01]  /*b8c0*/  LDL R129, [R1+0x1024] ;  /* 0x0010240001817983 */ /* 0x000f220000100800 */
[----:B------:R-:W-:Y:S01]  /*b8d0*/  @!P3 IMAD.MOV R2, RZ, RZ, -R2 ;  /* 0x000000ffff02b224 */ /* 0x000fe200078e0a02 */
[----:B------:R-:W-:Y:S02]  /*b8e0*/  ISETP.GE.AND P3, PT, R130, RZ, PT ;  /* 0x000000ff8200720c */ /* 0x000fe40003f66270 */
[----:B------:R-:W4:Y:S01]  /*b8f0*/  LDL R130, [R1+0x1020] ;  /* 0x0010200001827983 */ /* 0x000f220000100800 */
[----:B--2---:R-:W-:Y:S01]  /*b900*/  @!P4 IADD3 R140, PT, PT, -R140, RZ, RZ ;  /* 0x000000ff8c8cc210 */ /* 0x004fe20007ffe1ff */
[----:B------:R-:W-:Y:S01]  /*b910*/  @!P5 IMAD.MOV R8, RZ, RZ, -R8 ;  /* 0x000000ffff08d224 */ /* 0x000fe200078e0a08 */
[----:B------:R-:W-:Y:S01]  /*b920*/  ISETP.GE.AND P4, PT, R126, RZ, PT ;  /* 0x000000ff7e00720c */ /* 0x000fe20003f86270 */
[----:B------:R-:W2:Y:S04]  /*b930*/  LDL R134, [R1+0x124c] ;  /* 0x00124c0001867983 */ /* 0x000ea80000100800 */
[----:B------:R-:W2:Y:S01]  /*b940*/  LDL R126, [R1+0x103c] ;  /* 0x00103c00017e7983 */ /* 0x000ea20000100800 */
[----:B---3--:R-:W-:Y:S01]  /*b950*/  @!P1 IMAD.MOV R141, RZ, RZ, -R141 ;  /* 0x000000ffff8d9224 */ /* 0x008fe200078e0a8d */
[----:B------:R-:W-:-:S02]  /*b960*/  ISETP.GE.AND P1, PT, R127, RZ, PT ;  /* 0x000000ff7f00720c */ /* 0x000fc40003f26270 */
[----:B------:R-:W3:Y:S04]  /*b970*/  LDL R135, [R1+0x125c] ;  /* 0x00125c0001877983 */ /* 0x000ee80000100800 */
[----:B------:R-:W3:Y:S01]  /*b980*/  LDL R127, [R1+0x1038] ;  /* 0x00103800017f7983 */ /* 0x000ee20000100800 */
[----:B------:R-:W-:Y:S02]  /*b990*/  @!P4 IADD3 R9, PT, PT, -R9, RZ, RZ ;  /* 0x000000ff0909c210 */ /* 0x000fe40007ffe1ff */
[----:B------:R-:W-:Y:S01]  /*b9a0*/  ISETP.GE.AND P4, PT, R125, RZ, PT ;  /* 0x000000ff7d00720c */ /* 0x000fe20003f86270 */
[----:B------:R-:W3:Y:S03]  /*b9b0*/  LDL R143, [R1+0x11e8] ;  /* 0x0011e800018f7983 */ /* 0x000ee60000100800 */
[----:B------:R-:W-:Y:S01]  /*b9c0*/  @!P1 IMAD.MOV R10, RZ, RZ, -R10 ;  /* 0x000000ffff0a9224 */ /* 0x000fe200078e0a0a */
[----:B------:R-:W-:Y:S01]  /*b9d0*/  ISETP.GE.AND P1, PT, R124, RZ, PT ;  /* 0x000000ff7c00720c */ /* 0x000fe20003f26270 */
[----:B------:R-:W3:Y:S04]  /*b9e0*/  LDL R125, [R1+0x1018] ;  /* 0x00101800017d7983 */ /* 0x000ee80000100800 */
[----:B------:R-:W3:Y:S01]  /*b9f0*/  LDL R124, [R1+0x1014] ;  /* 0x00101400017c7983 */ /* 0x000ee20000100800 */
[----:B------:R-:W-:-:S03]  /*ba00*/  ISETP.GE.AND P5, PT, R128, RZ, PT ;  /* 0x000000ff8000720c */ /* 0x000fc60003fa6270 */
[----:B------:R-:W3:Y:S01]  /*ba10*/  LDL R128, [R1+0x101c] ;  /* 0x00101c0001807983 */ /* 0x000ee20000100800 */
[----:B------:R-:W-:Y:S01]  /*ba20*/  @!P3 IMAD.MOV R12, RZ, RZ, -R12 ;  /* 0x000000ffff0cb224 */ /* 0x000fe200078e0a0c */
[----:B------:R-:W-:Y:S02]  /*ba30*/  @!P4 IADD3 R14, PT, PT, -R14, RZ, RZ ;  /* 0x000000ff0e0ec210 */ /* 0x000fe40007ffe1ff */
[----:B----4-:R-:W-:Y:S02]  /*ba40*/  ISETP.GE.AND P4, PT, R129, RZ, PT ;  /* 0x000000ff8100720c */ /* 0x010fe40003f86270 */
[----:B------:R-:W4:Y:S04]  /*ba50*/  LDL R129, [R1+0x1004] ;  /* 0x0010040001817983 */ /* 0x000f280000100800 */
[----:B------:R-:W-:-:S02]  /*ba60*/  @!P5 IMAD.MOV R13, RZ, RZ, -R13 ;  /* 0x000000ffff0dd224 */ /* 0x000fc400078e0a0d */
[----:B------:R-:W-:Y:S01]  /*ba70*/  @!P1 IMAD.MOV R15, RZ, RZ, -R15 ;  /* 0x000000ffff0f9224 */ /* 0x000fe200078e0a0f */
[----:B------:R-:W-:Y:S02]  /*ba80*/  ISETP.GE.AND P1, PT, R130, RZ, PT ;  /* 0x000000ff8200720c */ /* 0x000fe40003f26270 */
[----:B------:R-:W4:Y:S01]  /*ba90*/  LDL R130, [R1+0x1000] ;  /* 0x0010000001827983 */ /* 0x000f220000100800 */
[----:B--2---:R-:W-:-:S03]  /*baa0*/  ISETP.GE.AND P3, PT, R126, RZ, PT ;  /* 0x000000ff7e00720c */ /* 0x004fc60003f66270 */
[----:B------:R-:W2:Y:S01]  /*bab0*/  LDL R126, [R1+0x100c] ;  /* 0x00100c00017e7983 */ /* 0x000ea20000100800 */
[----:B---3--:R-:W-:-:S03]  /*bac0*/  ISETP.GE.AND P5, PT, R127, RZ, PT ;  /* 0x000000ff7f00720c */ /* 0x008fc60003fa6270 */
[----:B------:R-:W3:Y:S06]  /*bad0*/  LDL R127, [R1+0x1008] ;  /* 0x00100800017f7983 */ /* 0x000eec0000100800 */
[----:B------:R-:W-:Y:S01]  /*bae0*/  @!P3 IMAD.MOV R17, RZ, RZ, -R17 ;  /* 0x000000ffff11b224 */ /* 0x000fe200078e0a11 */
[----:B------:R-:W-:Y:S02]  /*baf0*/  ISETP.GE.AND P3, PT, R125, RZ, PT ;  /* 0x000000ff7d00720c */ /* 0x000fe40003f66270 */
[----:B------:R-:W3:Y:S01]  /*bb00*/  LDL R125, [R1+0xfe4] ;  /* 0x000fe400017d7983 */ /* 0x000ee20000100800 */
[----:B------:R-:W-:Y:S01]  /*bb10*/  @!P5 IMAD.MOV R18, RZ, RZ, -R18 ;  /* 0x000000ffff12d224 */ /* 0x000fe200078e0a12 */
[----:B------:R-:W-:-:S02]  /*bb20*/  ISETP.GE.AND P5, PT, R124, RZ, PT ;  /* 0x000000ff7c00720c */ /* 0x000fc40003fa6270 */
[----:B------:R-:W3:Y:S01]  /*bb30*/  LDL R124, [R1+0xfe0] ;  /* 0x000fe000017c7983 */ /* 0x000ee20000100800 */
[----:B------:R-:W-:Y:S01]  /*bb40*/  @!P2 IMAD.MOV R11, RZ, RZ, -R11 ;  /* 0x000000ffff0ba224 */ /* 0x000fe200078e0a0b */
[----:B------:R-:W-:Y:S02]  /*bb50*/  ISETP.GE.AND P2, PT, R131, RZ, PT ;  /* 0x000000ff8300720c */ /* 0x000fe40003f46270 */
[----:B------:R-:W3:Y:S11]  /*bb60*/  LDL R131, [R1+0x1010] ;  /* 0x0010100001837983 */ /* 0x000ef60000100800 */
[----:B------:R-:W-:Y:S01]  /*bb70*/  @!P2 IMAD.MOV R16, RZ, RZ, -R16 ;  /* 0x000000ffff10a224 */ /* 0x000fe200078e0a10 */
[----:B------:R-:W-:-:S02]  /*bb80*/  ISETP.GE.AND P2, PT, R128, RZ, PT ;  /* 0x000000ff8000720c */ /* 0x000fc40003f46270 */
[----:B------:R-:W3:Y:S01]  /*bb90*/  LDL R128, [R1+0xfe8] ;  /* 0x000fe80001807983 */ /* 0x000ee20000100800 */
[----:B------:R-:W-:Y:S02]  /*bba0*/  @!P1 IMAD.MOV R20, RZ, RZ, -R20 ;  /* 0x000000ffff149224 */ /* 0x000fe400078e0a14 */
[----:B------:R-:W-:Y:S01]  /*bbb0*/  @!P3 IMAD.MOV R22, RZ, RZ, -R22 ;  /* 0x000000ffff16b224 */ /* 0x000fe200078e0a16 */
[----:B----4-:R-:W-:Y:S02]  /*bbc0*/  ISETP.GE.AND P3, PT, R129, RZ, PT ;  /* 0x000000ff8100720c */ /* 0x010fe40003f66270 */
[----:B------:R-:W4:Y:S05]  /*bbd0*/  LDL R129, [R1+0xfd0] ;  /* 0x000fd00001817983 */ /* 0x000f2a0000100800 */
        /* <DEDUP_REMOVED lines=14> */
[----:B------:R-:W-:Y:S02]  /*bcc0*/  @!P4 IADD3 R19, PT, PT, -R19, RZ, RZ ;  /* 0x000000ff1313c210 */ /* 0x000fe40007ffe1ff */
[----:B------:R-:W-:Y:S02]  /*bcd0*/  ISETP.GE.AND P4, PT, R131, RZ, PT ;  /* 0x000000ff8300720c */ /* 0x000fe40003f86270 */
[----:B------:R-:W3:Y:S11]  /*bce0*/  LDL R131, [R1+0xfdc] ;  /* 0x000fdc0001837983 */ /* 0x000ef60000100800 */
[----:B------:R-:W-:-:S02]  /*bcf0*/  @!P4 IADD3 R24, PT, PT, -R24, RZ, RZ ;  /* 0x000000ff1818c210 */ /* 0x000fc40007ffe1ff */
[----:B------:R-:W-:Y:S02]  /*bd00*/  ISETP.GE.AND P4, PT, R128, RZ, PT ;  /* 0x000000ff8000720c */ /* 0x000fe40003f86270 */
[----:B------:R-:W3:Y:S01]  /*bd10*/  LDL R128, [R1+0xfc8] ;  /* 0x000fc80001807983 */ /* 0x000ee20000100800 */
[----:B------:R-:W-:Y:S02]  /*bd20*/  @!P5 IMAD.MOV R28, RZ, RZ, -R28 ;  /* 0x000000ffff1cd224 */ /* 0x000fe400078e0a1c */
[----:B------:R-:W-:Y:S01]  /*bd30*/  @!P1 IMAD.MOV R30, RZ, RZ, -R30 ;  /* 0x000000ffff1e9224 */ /* 0x000fe200078e0a1e */
[----:B----4-:R-:W-:Y:S02]  /*bd40*/  ISETP.GE.AND P1, PT, R129, RZ, PT ;  /* 0x000000ff8100720c */ /* 0x010fe40003f26270 */
[----:B------:R-:W4:Y:S05]  /*bd50*/  LDL R129, [R1+0xf9c] ;  /* 0x000f9c0001817983 */ /* 0x000f2a0000100800 */
[----:B------:R-:W-:Y:S01]  /*bd60*/  @!P4 IADD3 R29, PT, PT, -R29, RZ, RZ ;  /* 0x000000ff1d1dc210 */ /* 0x000fe20007ffe1ff */
[----:B------:R-:W-:Y:S01]  /*bd70*/  @!P2 IMAD.MOV R31, RZ, RZ, -R31 ;  /* 0x000000ffff1fa224 */ /* 0x000fe200078e0a1f */
[----:B------:R-:W-:-:S02]  /*bd80*/  ISETP.GE.AND P2, PT, R130, RZ, PT ;  /* 0x000000ff8200720c */ /* 0x000fc40003f46270 */
        /* <DEDUP_REMOVED lines=8> */
[----:B------:R-:W-:-:S02]  /*be10*/  @!P4 IADD3 R34, PT, PT, -R34, RZ, RZ ;  /* 0x000000ff2222c210 */ /* 0x000fc40007ffe1ff */
[----:B------:R-:W-:Y:S02]  /*be20*/  ISETP.GE.AND P4, PT, R124, RZ, PT ;  /* 0x000000ff7c00720c */ /* 0x000fe40003f86270 */
        /* <DEDUP_REMOVED lines=11> */
[----:B------:R-:W-:Y:S01]  /*bee0*/  @!P3 IMAD.MOV R37, RZ, RZ, -R37 ;  /* 0x000000ffff25b224 */ /* 0x000fe200078e0a25 */
[----:B------:R-:W-:-:S02]  /*bef0*/  @!P4 IADD3 R39, PT, PT, -R39, RZ, RZ ;  /* 0x000000ff2727c210 */ /* 0x000fc40007ffe1ff */
        /* <DEDUP_REMOVED lines=18> */
[----:B------:R-:W-:Y:S01]  /*c020*/  @!P4 IADD3 R44, PT, PT, -R44, RZ, RZ ;  /* 0x000000ff2c2cc210 */ /* 0x000fe20007ffe1ff */
[----:B------:R-:W-:Y:S01]  /*c030*/  @!P2 IMAD.MOV R46, RZ, RZ, -R46 ;  /* 0x000000ffff2ea224 */ /* 0x000fe200078e0a2e */
[----:B----4-:R-:W-:Y:S02]  /*c040*/  ISETP.GE.AND P2, PT, R129, RZ, PT ;  /* 0x000000ff8100720c */ /* 0x010fe40003f46270 */
[----:B------:R-:W4:Y:S06]  /*c050*/  LDL R129, [R1+0xf34] ;  /* 0x000f340001817983 */ /* 0x000f2c0000100800 */
        /* <DEDUP_REMOVED lines=8> */
[----:B------:R-:W-:Y:S02]  /*c0e0*/  @!P4 IADD3 R49, PT, PT, -R49, RZ, RZ ;  /* 0x000000ff3131c210 */ /* 0x000fe40007ffe1ff */
        /* <DEDUP_REMOVED lines=11> */
[----:B------:R-:W-:Y:S01]  /*c1a0*/  @!P3 IMAD.MOV R52, RZ, RZ, -R52 ;  /* 0x000000ffff34b224 */ /* 0x000fe200078e0a34 */
[----:B------:R-:W-:Y:S02]  /*c1b0*/  @!P4 IADD3 R54, PT, PT, -R54, RZ, RZ ;  /* 0x000000ff3636c210 */ /* 0x000fe40007ffe1ff */
        /* <DEDUP_REMOVED lines=172> */
[----:B------:R-:W-:Y:S01]  /*cc80*/  ISETP.GE.AND P3, PT, R134, RZ, PT ;  /* 0x000000ff8600720c */ /* 0x000fe20003f66270 */
[----:B------:R-:W-:Y:S01]  /*cc90*/  @!P2 IMAD.MOV R111, RZ, RZ, -R111 ;  /* 0x000000ffff6fa224 */ /* 0x000fe200078e0a6f */
[----:B------:R-:W-:Y:S01]  /*cca0*/  ISETP.GE.AND P2, PT, R130, RZ, PT ;  /* 0x000000ff8200720c */ /* 0x000fe20003f46270 */
[----:B------:R-:W4:Y:S01]  /*ccb0*/  LDL R134, [R1+0x121c] ;  /* 0x00121c0001867983 */ /* 0x000f220000100800 */
[----:B------:R-:W-:-:S03]  /*ccc0*/  @!P1 IMAD.MOV R115, RZ, RZ, -R115 ;  /* 0x000000ffff739224 */ /* 0x000fc600078e0a73 */
[----:B------:R-:W4:Y:S01]  /*ccd0*/  LDL R130, [R1+0x1250] ;  /* 0x0012500001827983 */ /* 0x000f220000100800 */
[----:B--2---:R-:W-:-:S03]  /*cce0*/  ISETP.GE.AND P5, PT, R126, RZ, PT ;  /* 0x000000ff7e00720c */ /* 0x004fc60003fa6270 */
[----:B------:R-:W2:Y:S01]  /*ccf0*/  LDL R126, [R1+0x1224] ;  /* 0x00122400017e7983 */ /* 0x000ea20000100800 */
[----:B---3--:R-:W-:-:S03]  /*cd00*/  ISETP.GE.AND P4, PT, R127, RZ, PT ;  /* 0x000000ff7f00720c */ /* 0x008fc60003f86270 */
[----:B------:R-:W3:Y:S10]  /*cd10*/  LDL R127, [R1+0x1234] ;  /* 0x00123400017f7983 */ /* 0x000ef40000100800 */
[----:B------:R-:W-:-:S02]  /*cd20*/  @!P4 IADD3 R114, PT, PT, -R114, RZ, RZ ;  /* 0x000000ff7272c210 */ /* 0x000fc40007ffe1ff */
[----:B------:R-:W-:Y:S02]  /*cd30*/  ISETP.GE.AND P1, PT, R124, RZ, PT ;  /* 0x000000ff7c00720c */ /* 0x000fe40003f26270 */
[----:B------:R-:W-:Y:S01]  /*cd40*/  ISETP.GE.AND P4, PT, R125, RZ, PT ;  /* 0x000000ff7d00720c */ /* 0x000fe20003f86270 */
[----:B------:R-:W3:Y:S04]  /*cd50*/  LDL R124, [R1+0x1220] ;  /* 0x00122000017c7983 */ /* 0x000ee80000100800 */
[----:B------:R-:W3:Y:S01]  /*cd60*/  LDL R125, [R1+0x1228] ;  /* 0x00122800017d7983 */ /* 0x000ee20000100800 */
[----:B------:R-:W-:Y:S01]  /*cd70*/  @!P3 IMAD.MOV R112, RZ, RZ, -R112 ;  /* 0x000000ffff70b224 */ /* 0x000fe200078e0a70 */
[----:B------:R-:W-:Y:S01]  /*cd80*/  ISETP.GE.AND P3, PT, R131, RZ, PT ;  /* 0x000000ff8300720c */ /* 0x000fe20003f66270 */
[----:B------:R-:W-:Y:S01]  /*cd90*/  @!P5 IMAD.MOV R113, RZ, RZ, -R113 ;  /* 0x000000ffff71d224 */ /* 0x000fe200078e0a71 */
[----:B------:R-:W3:Y:S01]  /*cda0*/  LDL R131, [R1+0x1214] ;  /* 0x0012140001837983 */ /* 0x000ee20000100800 */
[----:B------:R-:W-:Y:S01]  /*cdb0*/  ISETP.GE.AND P5, PT, R128, RZ, PT ;  /* 0x000000ff8000720c */ /* 0x000fe20003fa6270 */
[----:B------:R-:W-:-:S02]  /*cdc0*/  @!P2 IMAD.MOV R116, RZ, RZ, -R116 ;  /* 0x000000ffff74a224 */ /* 0x000fc400078e0a74 */
[----:B------:R-:W-:-:S07]  /*cdd0*/  @!P4 IADD3 R119, PT, PT, -R119, RZ, RZ ;  /* 0x000000ff7777c210 */ /* 0x000fce0007ffe1ff */
[----:B------:R-:W-:Y:S01]  /*cde0*/  @!P3 IMAD.MOV R117, RZ, RZ, -R117 ;  /* 0x000000ffff75b224 */ /* 0x000fe200078e0a75 */
[----:B------:R-:W3:Y:S02]  /*cdf0*/  LDL R128, [R1+0x1208] ;  /* 0x0012080001807983 */ /* 0x000ee40000100800 */
[----:B------:R-:W-:Y:S01]  /*ce00*/  @!P5 IMAD.MOV R118, RZ, RZ, -R118 ;  /* 0x000000ffff76d224 */ /* 0x000fe200078e0a76 */
[----:B----4-:R-:W-:Y:S01]  /*ce10*/  ISETP.GE.AND P5, PT, R129, RZ, PT ;  /* 0x000000ff8100720c */ /* 0x010fe20003fa6270 */
[----:B------:R-:W-:Y:S01]  /*ce20*/  @!P1 IMAD.MOV R120, RZ, RZ, -R120 ;  /* 0x000000ffff789224 */ /* 0x000fe200078e0a78 */
[----:B------:R-:W-:Y:S01]  /*ce30*/  ISETP.GE.AND P1, PT, R135, RZ, PT ;  /* 0x000000ff8700720c */ /* 0x000fe20003f26270 */
[----:B------:R-:W4:Y:S01]  /*ce40*/  LDL R129, [R1+0x120c] ;  /* 0x00120c0001817983 */ /* 0x000f220000100800 */
[----:B------:R-:W-:-:S03]  /*ce50*/  ISETP.GE.AND P4, PT, R130, RZ, PT ;  /* 0x000000ff8200720c */ /* 0x000fc60003f86270 */
[----:B------:R-:W4:Y:S04]  /*ce60*/  LDL R135, [R1+0x1218] ;  /* 0x0012180001877983 */ /* 0x000f280000100800 */
[----:B------:R-:W4:Y:S02]  /*ce70*/  LDL R130, [R1+0x1210] ;  /* 0x0012100001827983 */ /* 0x000f240000100800 */
[----:B------:R-:W-:Y:S01]  /*ce80*/  @!P5 IMAD.MOV R123, RZ, RZ, -R123 ;  /* 0x000000ffff7bd224 */ /* 0x000fe200078e0a7b */
[----:B--2---:R-:W-:Y:S02]  /*ce90*/  ISETP.GE.AND P2, PT, R126, RZ, PT ;  /* 0x000000ff7e00720c */ /* 0x004fe40003f46270 */
[----:B------:R-:W2:Y:S01]  /*cea0*/  LDL R126, [R1+0x1230] ;  /* 0x00123000017e7983 */ /* 0x000ea20000100800 */
[----:B---3--:R-:W-:-:S03]  /*ceb0*/  ISETP.GE.AND P3, PT, R127, RZ, PT ;  /* 0x000000ff7f00720c */ /* 0x008fc60003f66270 */
[----:B------:R-:W3:Y:S07]  /*cec0*/  LDL R127, [R1+0x1244] ;  /* 0x00124400017f7983 */ /* 0x000eee0000100800 */
[----:B------:R-:W-:Y:S01]  /*ced0*/  @!P2 IMAD.MOV R121, RZ, RZ, -R121 ;  /* 0x000000ffff79a224 */ /* 0x000fe200078e0a79 */
[----:B------:R-:W-:Y:S02]  /*cee0*/  ISETP.GE.AND P2, PT, R134, RZ, PT ;  /* 0x000000ff8600720c */ /* 0x000fe40003f46270 */
[----:B------:R-:W2:Y:S01]  /*cef0*/  LDL R134, [R1+0x11e4] ;  /* 0x0011e40001867983 */ /* 0x000ea20000100800 */
[----:B------:R-:W-:Y:S01]  /*cf00*/  @!P3 IMAD.MOV R122, RZ, RZ, -R122 ;  /* 0x000000ffff7ab224 */ /* 0x000fe200078e0a7a */
[----:B------:R-:W-:-:S02]  /*cf10*/  ISETP.GE.AND P3, PT, R124, RZ, PT ;  /* 0x000000ff7c00720c */ /* 0x000fc40003f66270 */
[----:B------:R-:W2:Y:S01]  /*cf20*/  LDL.LU R124, [R1+0x12e0] ;  /* 0x0012e000017c7983 */ /* 0x000ea20000300800 */
[----:B------:R-:W-:-:S03]  /*cf30*/  ISETP.GE.AND P5, PT, R125, RZ, PT ;  /* 0x000000ff7d00720c */ /* 0x000fc60003fa6270 */
[----:B------:R-:W3:Y:S01]  /*cf40*/  LDL.LU R125, [R1+0x12dc] ;  /* 0x0012dc00017d7983 */ /* 0x000ee20000300800 */
[----:B--2---:R-:W-:Y:S02]  /*cf50*/  @!P4 IADD3 R124, PT, PT, -R124, RZ, RZ ;  /* 0x000000ff7c7cc210 */ /* 0x004fe40007ffe1ff */
[----:B------:R-:W-:Y:S01]  /*cf60*/  ISETP.GE.AND P4, PT, R126, RZ, PT ;  /* 0x000000ff7e00720c */ /* 0x000fe20003f86270 */
[----:B---3--:R-:W-:Y:S01]  /*cf70*/  @!P1 IMAD.MOV R125, RZ, RZ, -R125 ;  /* 0x000000ffff7d9224 */ /* 0x008fe200078e0a7d */
[----:B------:R-:W2:Y:S01]  /*cf80*/  LDL.LU R126, [R1+0x12d8] ;  /* 0x0012d800017e7983 */ /* 0x000ea20000300800 */
[----:B------:R-:W-:-:S03]  /*cf90*/  ISETP.GE.AND P1, PT, R127, RZ, PT ;  /* 0x000000ff7f00720c */ /* 0x000fc60003f26270 */
[----:B------:R-:W3:Y:S01]  /*cfa0*/  LDL.LU R127, [R1+0x12d4] ;  /* 0x0012d400017f7983 */ /* 0x000ee20000300800 */
[----:B--2---:R-:W-:Y:S01]  /*cfb0*/  @!P2 IMAD.MOV R126, RZ, RZ, -R126 ;  /* 0x000000ffff7ea224 */ /* 0x004fe200078e0a7e */
[----:B------:R-:W-:Y:S02]  /*cfc0*/  ISETP.GE.AND P2, PT, R128, RZ, PT ;  /* 0x000000ff8000720c */ /* 0x000fe40003f46270 */
[----:B------:R-:W2:Y:S01]  /*cfd0*/  LDL.LU R128, [R1+0x12d0] ;  /* 0x0012d00001807983 */ /* 0x000ea20000300800 */
[----:B---3--:R-:W-:Y:S01]  /*cfe0*/  @!P3 IMAD.MOV R127, RZ, RZ, -R127 ;  /* 0x000000ffff7fb224 */ /* 0x008fe200078e0a7f */
[----:B----4-:R-:W-:Y:S02]  /*cff0*/  ISETP.GE.AND P3, PT, R129, RZ, PT ;  /* 0x000000ff8100720c */ /* 0x010fe40003f66270 */
[----:B------:R-:W3:Y:S11]  /*d000*/  LDL.LU R129, [R1+0x12cc] ;  /* 0x0012cc0001817983 */ /* 0x000ef60000300800 */
[----:B------:R-:W-:Y:S01]  /*d010*/  @!P3 IMAD.MOV R132, RZ, RZ, -R132 ;  /* 0x000000ffff84b224 */ /* 0x000fe200078e0a84 */
[----:B------:R-:W-:-:S02]  /*d020*/  ISETP.GE.AND P3, PT, R143, RZ, PT ;  /* 0x000000ff8f00720c */ /* 0x000fc40003f66270 */
[C---:B------:R-:W-:Y:S02]  /*d030*/  SEL R143, R250.reuse, R142, !P0 ;  /* 0x0000008efa8f7207 */ /* 0x040fe40004000000 */
[C---:B------:R-:W-:Y:S02]  /*d040*/  SEL R142, R250.reuse, R0, !P0 ;  /* 0x00000000fa8e7207 */ /* 0x040fe40004000000 */
[C---:B------:R-:W-:Y:S02]  /*d050*/  SEL R0, R250.reuse, R2, !P0 ;  /* 0x00000002fa007207 */ /* 0x040fe40004000000 */
[C---:B------:R-:W-:Y:S02]  /*d060*/  SEL R2, R250.reuse, R8, !P0 ;  /* 0x00000008fa027207 */ /* 0x040fe40004000000 */
[C---:B------:R-:W-:Y:S02]  /*d070*/  SEL R8, R250.reuse, R9, !P0 ;  /* 0x00000009fa087207 */ /* 0x040fe40004000000 */
[----:B------:R-:W-:-:S02]  /*d080*/  SEL R9, R250, R10, !P0 ;  /* 0x0000000afa097207 */ /* 0x000fc40004000000 */
[C---:B------:R-:W-:Y:S02]  /*d090*/  SEL R10, R250.reuse, R11, !P0 ;  /* 0x0000000bfa0a7207 */ /* 0x040fe40004000000 */
[C---:B------:R-:W-:Y:S02]  /*d0a0*/  SEL R11, R250.reuse, R12, !P0 ;  /* 0x0000000cfa0b7207 */ /* 0x040fe40004000000 */
[C---:B------:R-:W-:Y:S02]  /*d0b0*/  SEL R12, R250.reuse, R13, !P0 ;  /* 0x0000000dfa0c7207 */ /* 0x040fe40004000000 */
[C---:B------:R-:W-:Y:S02]  /*d0c0*/  SEL R13, R250.reuse, R14, !P0 ;  /* 0x0000000efa0d7207 */ /* 0x040fe40004000000 */
[C---:B------:R-:W-:Y:S02]  /*d0d0*/  SEL R14, R250.reuse, R15, !P0 ;  /* 0x0000000ffa0e7207 */ /* 0x040fe40004000000 */
[----:B------:R-:W-:Y:S01]  /*d0e0*/  SEL R15, R250, R16, !P0 ;  /* 0x00000010fa0f7207 */ /* 0x000fe20004000000 */
[----:B--2---:R-:W-:Y:S01]  /*d0f0*/  @!P5 IMAD.MOV R128, RZ, RZ, -R128 ;  /* 0x000000ffff80d224 */ /* 0x004fe200078e0a80 */
[----:B------:R-:W-:-:S02]  /*d100*/  ISETP.GE.AND P5, PT, R130, RZ, PT ;  /* 0x000000ff8200720c */ /* 0x000fc40003fa6270 */
[----:B------:R-:W2:Y:S01]  /*d110*/  LDL.LU R130, [R1+0x12c8] ;  /* 0x0012c80001827983 */ /* 0x000ea20000300800 */
[----:B---3--:R-:W-:Y:S02]  /*d120*/  @!P4 IADD3 R129, PT, PT, -R129, RZ, RZ ;  /* 0x000000ff8181c210 */ /* 0x008fe40007ffe1ff */
[----:B------:R-:W-:Y:S02]  /*d130*/  ISETP.GE.AND P4, PT, R131, RZ, PT ;  /* 0x000000ff8300720c */ /* 0x000fe40003f86270 */
[----:B------:R-:W3:Y:S01]  /*d140*/  LDL.LU R131, [R1+0x12c4] ;  /* 0x0012c40001837983 */ /* 0x000ee20000300800 */
[C---:B------:R-:W-:Y:S01]  /*d150*/  SEL R16, R250.reuse, R18, !P0 ;  /* 0x00000012fa107207 */ /* 0x040fe20004000000 */
[----:B------:R-:W-:Y:S01]  /*d160*/  IMAD.MOV.U32 R18, RZ, RZ, R15 ;  /* 0x000000ffff127224 */ /* 0x000fe200078e000f */
[C---:B------:R-:W-:Y:S01]  /*d170*/  SEL R15, R250.reuse, R19, !P0 ;  /* 0x00000013fa0f7207 */ /* 0x040fe20004000000 */
[----:B------:R-:W-:Y:S01]  /*d180*/  IMAD.MOV.U32 R19, RZ, RZ, R14 ;  /* 0x000000ffff137224 */ /* 0x000fe200078e000e */
[C---:B------:R-:W-:Y:S01]  /*d190*/  SEL R14, R250.reuse, R20, !P0 ;  /* 0x00000014fa0e7207 */ /* 0x040fe20004000000 */
[----:B------:R-:W-:Y:S01]  /*d1a0*/  IMAD.MOV.U32 R20, RZ, RZ, R13 ;  /* 0x000000ffff147224 */ /* 0x000fe200078e000d */
[C---:B------:R-:W-:Y:S01]  /*d1b0*/  SEL R13, R250.reuse, R21, !P0 ;  /* 0x00000015fa0d7207 */ /* 0x040fe20004000000 */
[----:B------:R-:W-:Y:S01]  /*d1c0*/  IMAD.MOV.U32 R21, RZ, RZ, R12 ;  /* 0x000000ffff157224 */ /* 0x000fe200078e000c */
[----:B------:R-:W-:-:S02]  /*d1d0*/  SEL R12, R250, R22, !P0 ;  /* 0x00000016fa0c7207 */ /* 0x000fc40004000000 */
[----:B------:R-:W-:Y:S02]  /*d1e0*/  MOV R22, R11 ;  /* 0x0000000b00167202 */ /* 0x000fe40000000f00 */
        /* <DEDUP_REMOVED lines=9> */
[C---:B------:R-:W-:Y:S02]  /*d280*/  SEL R2, R250.reuse, R27, !P0 ;  /* 0x0000001bfa027207 */ /* 0x040fe40004000000 */
[----:B------:R-:W-:Y:S02]  /*d290*/  MOV R27, R0 ;  /* 0x00000000001b7202 */ /* 0x000fe40000000f00 */
[C---:B------:R-:W-:Y:S02]  /*d2a0*/  SEL R140, R250.reuse, R140, !P0 ;  /* 0x0000008cfa8c7207 */ /* 0x040fe40004000000 */
[C---:B------:R-:W-:Y:S01]  /*d2b0*/  SEL R0, R250.reuse, R28, !P0 ;  /* 0x0000001cfa007207 */ /* 0x040fe20004000000 */
[----:B------:R-:W-:Y:S01]  /*d2c0*/  IMAD.MOV.U32 R28, RZ, RZ, R142 ;  /* 0x000000ffff1c7224 */ /* 0x000fe200078e008e */
[C---:B------:R-:W-:Y:S02]  /*d2d0*/  SEL R139, R250.reuse, R139, !P0 ;  /* 0x0000008bfa8b7207 */ /* 0x040fe40004000000 */
[C---:B------:R-:W-:Y:S01]  /*d2e0*/  SEL R142, R250.reuse, R29, !P0 ;  /* 0x0000001dfa8e7207 */ /* 0x040fe20004000000 */
[----:B------:R-:W-:Y:S01]  /*d2f0*/  IMAD.MOV.U32 R29, RZ, RZ, R141 ;  /* 0x000000ffff1d7224 */ /* 0x000fe200078e008d */
[C---:B------:R-:W-:Y:S01]  /*d300*/  SEL R141, R250.reuse, R30, !P0 ;  /* 0x0000001efa8d7207 */ /* 0x040fe20004000000 */
[----:B------:R-:W-:Y:S01]  /*d310*/  IMAD.MOV.U32 R30, RZ, RZ, R140 ;  /* 0x000000ffff1e7224 */ /* 0x000fe200078e008c */
[----:B------:R-:W-:-:S02]  /*d320*/  SEL R138, R250, R138, !P0 ;  /* 0x0000008afa8a7207 */ /* 0x000fc40004000000 */
[C---:B------:R-:W-:Y:S02]  /*d330*/  SEL R137, R250.reuse, R137, !P0 ;  /* 0x00000089fa897207 */ /* 0x040fe40004000000 */
[C---:B------:R-:W-:Y:S01]  /*d340*/  SEL R140, R250.reuse, R31, !P0 ;  /* 0x0000001ffa8c7207 */ /* 0x040fe20004000000 */
[----:B------:R-:W-:Y:S01]  /*d350*/  IMAD.MOV.U32 R31, RZ, RZ, R139 ;  /* 0x000000ffff1f7224 */ /* 0x000fe200078e008b */
[C---:B------:R-:W-:Y:S02]  /*d360*/  SEL R133, R250.reuse, R133, !P0 ;  /* 0x00000085fa857207 */ /* 0x040fe40004000000 */
[C---:B------:R-:W-:Y:S02]  /*d370*/  SEL R139, R250.reuse, R32, !P0 ;  /* 0x00000020fa8b7207 */ /* 0x040fe40004000000 */
[----:B------:R-:W-:Y:S02]  /*d380*/  MOV R32, R138 ;  /* 0x0000008a00207202 */ /* 0x000fe40000000f00 */
[----:B------:R-:W-:-:S02]  /*d390*/  SEL R7, R250, R7, !P0 ;  /* 0x00000007fa077207 */ /* 0x000fc40004000000 */
[C---:B------:R-:W-:Y:S01]  /*d3a0*/  SEL R138, R250.reuse, R33, !P0 ;  /* 0x00000021fa8a7207 */ /* 0x040fe20004000000 */
[----:B------:R-:W-:Y:S01]  /*d3b0*/  IMAD.MOV.U32 R33, RZ, RZ, R137 ;  /* 0x000000ffff217224 */ /* 0x000fe200078e0089 */
[C---:B------:R-:W-:Y:S02]  /*d3c0*/  SEL R6, R250.reuse, R6, !P0 ;  /* 0x00000006fa067207 */ /* 0x040fe40004000000 */
[C---:B------:R-:W-:Y:S01]  /*d3d0*/  SEL R137, R250.reuse, R34, !P0 ;  /* 0x00000022fa897207 */ /* 0x040fe20004000000 */
[----:B------:R-:W-:Y:S01]  /*d3e0*/  IMAD.MOV.U32 R34, RZ, RZ, R133 ;  /* 0x000000ffff227224 */ /* 0x000fe200078e0085 */
[C---:B------:R-:W-:Y:S01]  /*d3f0*/  SEL R133, R250.reuse, R35, !P0 ;  /* 0x00000023fa857207 */ /* 0x040fe20004000000 */
[----:B------:R-:W-:Y:S01]  /*d400*/  IMAD.MOV.U32 R35, RZ, RZ, R7 ;  /* 0x000000ffff237224 */ /* 0x000fe200078e0007 */
[C---:B------:R-:W-:Y:S02]  /*d410*/  SEL R4, R250.reuse, R4, !P0 ;  /* 0x00000004fa047207 */ /* 0x040fe40004000000 */
[C---:B------:R-:W-:Y:S01]  /*d420*/  SEL R7, R250.reuse, R36, !P0 ;  /* 0x00000024fa077207 */ /* 0x040fe20004000000 */
[----:B------:R-:W-:Y:S01]  /*d430*/  IMAD.MOV.U32 R36, RZ, RZ, R6 ;  /* 0x000000ffff247224 */ /* 0x000fe200078e0006 */
[----:B------:R-:W-:-:S02]  /*d440*/  SEL R3, R250, R3, !P0 ;  /* 0x00000003fa037207 */ /* 0x000fc40004000000 */
[C---:B------:R-:W-:Y:S02]  /*d450*/  SEL R6, R250.reuse, R37, !P0 ;  /* 0x00000025fa067207 */ /* 0x040fe40004000000 */
[----:B------:R-:W-:Y:S02]  /*d460*/  MOV R37, R5 ;  /* 0x0000000500257202 */ /* 0x000fe40000000f00 */
[C---:B------:R-:W-:Y:S01]  /*d470*/  SEL R5, R250.reuse, R38, !P0 ;  /* 0x00000026fa057207 */ /* 0x040fe20004000000 */
[----:B------:R-:W-:Y:S01]  /*d480*/  IMAD.MOV.U32 R38, RZ, RZ, R4 ;  /* 0x000000ffff267224 */ /* 0x000fe200078e0004 */
[----:B------:R-:W-:Y:S01]  /*d490*/  SEL R4, R250, R39, !P0 ;  /* 0x00000027fa047207 */ /* 0x000fe20004000000 */
[----:B------:R-:W-:Y:S02]  /*d4a0*/  IMAD R142, R142, UR74, RZ ;  /* 0x0000004a8e8e7c24 */ /* 0x000fe4000f8e02ff */
[----:B------:R-:W-:Y:S01]  /*d4b0*/  IMAD.MOV.U32 R39, RZ, RZ, R3 ;  /* 0x000000ffff277224 */ /* 0x000fe200078e0003 */
[----:B------:R-:W-:Y:S01]  /*d4c0*/  SEL R3, R250, R40, !P0 ;  /* 0x00000028fa037207 */ /* 0x000fe20004000000 */
[----:B------:R-:W-:-:S02]  /*d4d0*/  IMAD R141, R141, UR74, RZ ;  /* 0x0000004a8d8d7c24 */ /* 0x000fc4000f8e02ff */
[----:B------:R-:W-:Y:S02]  /*d4e0*/  IMAD R40, R143, UR74, RZ ;  /* 0x0000004a8f287c24 */ /* 0x000fe4000f8e02ff */
[----:B------:R-:W-:Y:S02]  /*d4f0*/  IMAD R140, R140, UR74, RZ ;  /* 0x0000004a8c8c7c24 */ /* 0x000fe4000f8e02ff */
[----:B------:R-:W-:Y:S02]  /*d500*/  IMAD R139, R139, UR74, RZ ;  /* 0x0000004a8b8b7c24 */ /* 0x000fe4000f8e02ff */
[----:B------:R-:W-:Y:S02]  /*d510*/  IMAD R138, R138, UR74, RZ ;  /* 0x0000004a8a8a7c24 */ /* 0x000fe4000f8e02ff */
[----:B------:R-:W-:Y:S02]  /*d520*/  IMAD R137, R137, UR74, RZ ;  /* 0x0000004a89897c24 */ /* 0x000fe4000f8e02ff */
[----:B------:R-:W-:-:S02]  /*d530*/  IMAD R133, R133, UR74, RZ ;  /* 0x0000004a85857c24 */ /* 0x000fc4000f8e02ff */
[----:B------:R-:W-:Y:S02]  /*d540*/  IMAD R7, R7, UR74, RZ ;  /* 0x0000004a07077c24 */ /* 0x000fe4000f8e02ff */
[----:B------:R-:W-:Y:S02]  /*d550*/  IMAD R6, R6, UR74, RZ ;  /* 0x0000004a06067c24 */ /* 0x000fe4000f8e02ff */
[----:B------:R-:W-:Y:S02]  /*d560*/  IMAD R5, R5, UR74, RZ ;  /* 0x0000004a05057c24 */ /* 0x000fe4000f8e02ff */
[----:B------:R-:W-:Y:S01]  /*d570*/  IMAD R4, R4, UR74, RZ ;  /* 0x0000004a04047c24 */ /* 0x000fe2000f8e02ff */
[C---:B------:R-:W-:Y:S01]  /*d580*/  SEL R100, R250.reuse, R100, !P0 ;  /* 0x00000064fa647207 */ /* 0x040fe20004000000 */
[----:B------:R-:W-:Y:S01]  /*d590*/  IMAD R3, R3, UR74, RZ ;  /* 0x0000004a03037c24 */ /* 0x000fe2000f8e02ff */
[C---:B------:R-:W-:Y:S02]  /*d5a0*/  SEL R101, R250.reuse, R101, !P0 ;  /* 0x00000065fa657207 */ /* 0x040fe40004000000 */
[----:B------:R-:W-:-:S02]  /*d5b0*/  SEL R102, R250, R102, !P0 ;  /* 0x00000066fa667207 */ /* 0x000fc40004000000 */
        /* <DEDUP_REMOVED lines=14> */
[----:B---3--:R-:W-:Y:S01]  /*d6a0*/  @!P2 IMAD.MOV R131, RZ, RZ, -R131 ;  /* 0x000000ffff83a224 */ /* 0x008fe200078e0a83 */
[----:B------:R-:W-:Y:S02]  /*d6b0*/  ISETP.GE.AND P2, PT, R134, RZ, PT ;  /* 0x000000ff8600720c */ /* 0x000fe40003f46270 */
[----:B------:R-:W3:Y:S04]  /*d6c0*/  LDL.LU R134, [R1+0x12bc] ;  /* 0x0012bc0001867983 */ /* 0x000ee80000300800 */
[----:B------:R-:W4:Y:S04]  /*d6d0*/  LDL.LU R143, [R1+0x12b8] ;  /* 0x0012b800018f7983 */ /* 0x000f280000300800 */
[----:B------:R1:W-:Y:S04]  /*d6e0*/  STL [R1+0x8], R142 ;  /* 0x0000088e01007387 */ /* 0x0003e80000100800 */
[----:B-1----:R-:W2:Y:S04]  /*d6f0*/  LDL.LU R142, [R1+0x12b4] ;  /* 0x0012b400018e7983 */ /* 0x002ea80000300800 */
        /* <DEDUP_REMOVED lines=10> */
[----:B------:R-:W-:Y:S04]  /*d7a0*/  STL [R1+0x1c], R133 ;  /* 0x00001c8501007387 */ /* 0x000fe80000100800 */
[----:B------:R-:W-:Y:S04]  /*d7b0*/  STL [R1+0x18], R7 ;  /* 0x0000180701007387 */ /* 0x000fe80000100800 */
[----:B------:R-:W-:Y:S04]  /*d7c0*/  STL [R1+0x10], R6 ;  /* 0x0000100601007387 */ /* 0x000fe80000100800 */
[----:B------:R1:W-:Y:S04]  /*d7d0*/  STL [R1+0xc], R5 ;  /* 0x00000c0501007387 */ /* 0x0003e80000100800 */
[----:B------:R1:W-:Y:S04]  /*d7e0*/  STL [R1+0x4], R4 ;  /* 0x0000040401007387 */ /* 0x0003e80000100800 */
[----:B------:R1:W-:Y:S02]  /*d7f0*/  STL [R1], R3 ;  /* 0x0000000301007387 */ /* 0x0003e40000100800 */
[----:B-1----:R-:W-:-:S02]  /*d800*/  IMAD R5, R101, UR74, RZ ;  /* 0x0000004a65057c24 */ /* 0x002fc4000f8e02ff */
[----:B------:R-:W-:Y:S02]  /*d810*/  IMAD R4, R102, UR74, RZ ;  /* 0x0000004a66047c24 */ /* 0x000fe4000f8e02ff */
[----:B------:R-:W-:-:S05]  /*d820*/  IMAD R3, R100, UR74, RZ ;  /* 0x0000004a64037c24 */ /* 0x000fca000f8e02ff */
[----:B------:R1:W-:Y:S04]  /*d830*/  STL [R1+0x30], R3 ;  /* 0x0000300301007387 */ /* 0x0003e80000100800 */
[----:B------:R1:W-:Y:S04]  /*d840*/  STL [R1+0x34], R5 ;  /* 0x0000340501007387 */ /* 0x0003e80000100800 */
[----:B------:R1:W-:Y:S02]  /*d850*/  STL [R1+0x38], R4 ;  /* 0x0000380401007387 */ /* 0x0003e40000100800 */
[----:B-1----:R-:W-:-:S02]  /*d860*/  IMAD R3, R103, UR74, RZ ;  /* 0x0000004a67037c24 */ /* 0x002fc4000f8e02ff */
[----:B------:R-:W-:-:S03]  /*d870*/  IMAD R5, R104, UR74, RZ ;  /* 0x0000004a68057c24 */ /* 0x000fc6000f8e02ff */
[----:B------:R1:W-:Y:S01]  /*d880*/  STL [R1+0x3c], R3 ;  /* 0x00003c0301007387 */ /* 0x0003e20000100800 */
[----:B------:R-:W-:-:S03]  /*d890*/  IMAD R4, R105, UR74, RZ ;  /* 0x0000004a69047c24 */ /* 0x000fc6000f8e02ff */
[----:B------:R1:W-:Y:S04]  /*d8a0*/  STL [R1+0x40], R5 ;  /* 0x0000400501007387 */ /* 0x0003e80000100800 */
[----:B------:R1:W-:Y:S02]  /*d8b0*/  STL [R1+0x44], R4 ;  /* 0x0000440401007387 */ /* 0x0003e40000100800 */
[----:B-1----:R-:W-:Y:S02]  /*d8c0*/  IMAD R3, R106, UR74, RZ ;  /* 0x0000004a6a037c24 */ /* 0x002fe4000f8e02ff */
[----:B------:R-:W-:-:S03]  /*d8d0*/  IMAD R5, R107, UR74, RZ ;  /* 0x0000004a6b057c24 */ /* 0x000fc6000f8e02ff */
[----:B------:R1:W-:Y:S01]  /*d8e0*/  STL [R1+0x48], R3 ;  /* 0x0000480301007387 */ /* 0x0003e20000100800 */
[----:B------:R-:W-:-:S03]  /*d8f0*/  IMAD R4, R108, UR74, RZ ;  /* 0x0000004a6c047c24 */ /* 0x000fc6000f8e02ff */
[----:B------:R1:W-:Y:S01]  /*d900*/  STL [R1+0x4c], R5 ;  /* 0x00004c0501007387 */ /* 0x0003e20000100800 */
[----:B------:R-:W-:Y:S02]  /*d910*/  IMAD R6, R111, UR74, RZ ;  /* 0x0000004a6f067c24 */ /* 0x000fe4000f8e02ff */
[----:B-1----:R-:W-:Y:S01]  /*d920*/  IMAD R3, R109, UR74, RZ ;  /* 0x0000004a6d037c24 */ /* 0x002fe2000f8e02ff */
[----:B------:R-:W3:Y:S04]  /*d930*/  LDL R5, [R1+0x11f4] ;  /* 0x0011f40001057983 */ /* 0x000ee80000100800 */
[----:B------:R1:W-:Y:S01]  /*d940*/  STL [R1+0x50], R4 ;  /* 0x0000500401007387 */ /* 0x0003e20000100800 */
[----:B------:R-:W-:-:S03]  /*d950*/  IMAD R7, R113, UR74, RZ ;  /* 0x0000004a71077c24 */ /* 0x000fc6000f8e02ff */
[----:B------:R1:W-:Y:S02]  /*d960*/  STL [R1+0x54], R3 ;  /* 0x0000540301007387 */ /* 0x0003e40000100800 */
[----:B-1----:R-:W-:Y:S02]  /*d970*/  IMAD R4, R110, UR74, RZ ;  /* 0x0000004a6e047c24 */ /* 0x002fe4000f8e02ff */
[----:B------:R-:W-:-:S03]  /*d980*/  IMAD R3, R112, UR74, RZ ;  /* 0x0000004a70037c24 */ /* 0x000fc6000f8e02ff */
[----:B------:R1:W-:Y:S04]  /*d990*/  STL [R1+0x3fc], R4 ;  /* 0x0003fc0401007387 */ /* 0x0003e80000100800 */
[----:B-1----:R-:W3:Y:S04]  /*d9a0*/  LDL R4, [R1+0x11fc] ;  /* 0x0011fc0001047983 */ /* 0x002ee80000100800 */
[----:B------:R-:W-:Y:S04]  /*d9b0*/  STL [R1+0x404], R6 ;  /* 0x0004040601007387 */ /* 0x000fe80000100800 */
[----:B------:R-:W-:Y:S04]  /*d9c0*/  STL [R1+0x40c], R3 ;  /* 0x00040c0301007387 */ /* 0x000fe80000100800 */
[----:B------:R1:W-:Y:S04]  /*d9d0*/  STL [R1+0x414], R7 ;  /* 0x0004140701007387 */ /* 0x0003e80000100800 */
[----:B-1----:R-:W3:Y:S01]  /*d9e0*/  LDL R7, [R1+0x1200] ;  /* 0x0012000001077983 */ /* 0x002ee20000100800 */
[----:B------:R-:W-:-:S02]  /*d9f0*/  SEL R114, R250, R114, !P0 ;  /* 0x00000072fa727207 */ /* 0x000fc40004000000 */
[C---:B------:R-:W-:Y:S02]  /*da00*/  SEL R115, R250.reuse, R115, !P0 ;  /* 0x00000073fa737207 */ /* 0x040fe40004000000 */
[----:B------:R-:W-:Y:S01]  /*da10*/  SEL R123, R250, R123, !P0 ;  /* 0x0000007bfa7b7207 */ /* 0x000fe20004000000 */
[----:B------:R-:W-:Y:S01]  /*da20*/  IMAD R6, R114, UR74, RZ ;  /* 0x0000004a72067c24 */ /* 0x000fe2000f8e02ff */
[----:B------:R-:W-:Y:S01]  /*da30*/  SEL R116, R250, R116, !P0 ;  /* 0x00000074fa747207 */ /* 0x000fe20004000000 */
[----:B------:R-:W-:-:S03]  /*da40*/  IMAD R3, R115, UR74, RZ ;  /* 0x0000004a73037c24 */ /* 0x000fc6000f8e02ff */
[----:B------:R1:W-:Y:S01]  /*da50*/  STL [R1+0x41c], R6 ;  /* 0x00041c0601007387 */ /* 0x0003e20000100800 */
[----:B------:R-:W-:-:S03]  /*da60*/  IMAD R107, R116, UR74, RZ ;  /* 0x0000004a746b7c24 */ /* 0x000fc6000f8e02ff */
[----:B------:R1:W-:Y:S04]  /*da70*/  STL [R1+0x424], R3 ;  /* 0x0004240301007387 */ /* 0x0003e80000100800 */
[----:B------:R-:W4:Y:S01]  /*da80*/  LDL R116, [R1+0x11cc] ;  /* 0x0011cc0001747983 */ /* 0x000f220000100800 */
[----:B-1----:R-:W-:-:S05]  /*da90*/  IMAD R6, R123, UR74, RZ ;  /* 0x0000004a7b067c24 */ /* 0x002fca000f8e02ff */
[----:B------:R1:W-:Y:S04]  /*daa0*/  STL [R1+0x128c], R6 ;  /* 0x00128c0601007387 */ /* 0x0003e80000100800 */
[----:B------:R-:W4:Y:S04]  /*dab0*/  LDL R3, [R1+0x11d4] ;  /* 0x0011d40001037983 */ /* 0x000f280000100800 */
[----:B------:R-:W4:Y:S01]  /*dac0*/  LDL R100, [R1+0x11d0] ;  /* 0x0011d00001647983 */ /* 0x000f220000100800 */
[----:B--2---:R-:W-:Y:S01]  /*dad0*/  @!P2 IMAD.MOV R137, RZ, RZ, -R137 ;  /* 0x000000ffff89a224 */ /* 0x004fe200078e0a89 */
[----:B---3--:R-:W-:-:S02]  /*dae0*/  ISETP.GE.AND P2, PT, R7, RZ, PT ;  /* 0x000000ff0700720c */ /* 0x008fc40003f46270 */
[----:B------:R-:W2:Y:S01]  /*daf0*/  LDL R7, [R1+0x11b0] ;  /* 0x0011b00001077983 */ /* 0x000ea20000100800 */
[----:B------:R-:W-:Y:S01]  /*db00*/  @!P1 IMAD.MOV R136, RZ, RZ, -R136 ;  /* 0x000000ffff889224 */ /* 0x000fe200078e0a88 */
[----:B------:R-:W-:Y:S02]  /*db10*/  @!P4 IADD3 R135, PT, PT, -R135, RZ, RZ ;  /* 0x000000ff8787c210 */ /* 0x000fe40007ffe1ff */
[----:B------:R-:W-:Y:S02]  /*db20*/  ISETP.GE.AND P4, PT, R5, RZ, PT ;  /* 0x000000ff0500720c */ /* 0x000fe40003f86270 */
[C---:B------:R-:W-:Y:S01]  /*db30*/  SEL R136, R250.reuse, R136, !P0 ;  /* 0x00000088fa887207 */ /* 0x040fe20004000000 */
[----:B------:R-:W3:Y:S01]  /*db40*/  LDL R5, [R1+0x11d8] ;  /* 0x0011d80001057983 */ /* 0x000ee20000100800 */
[----:B------:R-:W-:-:S03]  /*db50*/  SEL R137, R250, R137, !P0 ;  /* 0x00000089fa897207 */ /* 0x000fc60004000000 */
[----:B-1----:R-:W-:Y:S01]  /*db60*/  IMAD R6, R136, UR73, RZ ;  /* 0x0000004988067c24 */ /* 0x002fe2000f8e02ff */
[----:B------:R-:W-:Y:S02]  /*db70*/  ISETP.GE.AND P1, PT, R4, RZ, PT ;  /* 0x000000ff0400720c */ /* 0x000fe40003f26270 */
[----:B------:R-:W-:Y:S01]  /*db80*/  @!P3 IADD3 R138, PT, PT, -R138, RZ, RZ ;  /* 0x000000ff8a8ab210 */ /* 0x000fe20007ffe1ff */
[----:B------:R-:W2:Y:S01]  /*db90*/  LDL R4, [R1+0x11dc] ;  /* 0x0011dc0001047983 */ /* 0x000ea20000100800 */
[----:B------:R-:W-:Y:S01]  /*dba0*/  @!P2 IMAD.MOV R141, RZ, RZ, -R141 ;  /* 0x000000ffff8da224 */ /* 0x000fe200078e0a8d */
[C---:B------:R-:W-:Y:S01]  /*dbb0*/  SEL R118, R250.reuse, R118, !P0 ;  /* 0x00000076fa767207 */ /* 0x040fe20004000000 */
[----:B------:R-:W-:Y:S01]  /*dbc0*/  @!P4 IMAD.MOV R139, RZ, RZ, -R139 ;  /* 0x000000ffff8bc224 */ /* 0x000fe200078e0a8b */
[----:B------:R1:W-:Y:S01]  /*dbd0*/  STL [R1+0x4c4], R6 ;  /* 0x0004c40601007387 */ /* 0x0003e20000100800 */
[C---:B------:R-:W-:Y:S02]  /*dbe0*/  SEL R138, R250.reuse, R138, !P0 ;  /* 0x0000008afa8a7207 */ /* 0x040fe40004000000 */
[----:B------:R-:W-:-:S02]  /*dbf0*/  SEL R117, R250, R117, !P0 ;  /* 0x00000075fa757207 */ /* 0x000fc40004000000 */
[C---:B------:R-:W-:Y:S02]  /*dc00*/  SEL R119, R250.reuse, R119, !P0 ;  /* 0x00000077fa777207 */ /* 0x040fe40004000000 */
[C---:B------:R-:W-:Y:S02]  /*dc10*/  SEL R120, R250.reuse, R120, !P0 ;  /* 0x00000078fa787207 */ /* 0x040fe40004000000 */
[C---:B------:R-:W-:Y:S01]  /*dc20*/  SEL R122, R250.reuse, R122, !P0 ;  /* 0x0000007afa7a7207 */ /* 0x040fe20004000000 */
[----:B-1----:R-:W-:Y:S01]  /*dc30*/  IMAD R6, R137, UR72, RZ ;  /* 0x0000004889067c24 */ /* 0x002fe2000f8e02ff */
[C---:B------:R-:W-:Y:S02]  /*dc40*/  SEL R139, R250.reuse, R139, !P0 ;  /* 0x0000008bfa8b7207 */ /* 0x040fe40004000000 */
[C---:B------:R-:W-:Y:S02]  /*dc50*/  SEL R128, R250.reuse, R128, !P0 ;  /* 0x00000080fa807207 */ /* 0x040fe40004000000 */
[----:B------:R-:W-:Y:S01]  /*dc60*/  SEL R124, R250, R124, !P0 ;  /* 0x0000007cfa7c7207 */ /* 0x000fe20004000000 */
[----:B------:R1:W-:Y:S01]  /*dc70*/  STL [R1+0x4cc], R6 ;  /* 0x0004cc0601007387 */ /* 0x0003e20000100800 */
[----:B----4-:R-:W-:Y:S01]  /*dc80*/  ISETP.GE.AND P3, PT, R3, RZ, PT ;  /* 0x000000ff0300720c */ /* 0x010fe20003f66270 */
[----:B------:R-:W-:Y:S01]  /*dc90*/  @!P5 IMAD.MOV R134, RZ, RZ, -R134 ;  /* 0x000000ffff86d224 */ /* 0x000fe200078e0a86 */
[----:B------:R-:W-:Y:S01]  /*dca0*/  ISETP.GE.AND P2, PT, R100, RZ, PT ;  /* 0x000000ff6400720c */ /* 0x000fe20003f46270 */
[----:B------:R-:W-:Y:S01]  /*dcb0*/  @!P1 IMAD.MOV R140, RZ, RZ, -R140 ;  /* 0x000000ffff8c9224 */ /* 0x000fe200078e0a8c */
[----:B------:R-:W-:Y:S01]  /*dcc0*/  SEL R131, R250, R131, !P0 ;  /* 0x00000083fa837207 */ /* 0x000fe20004000000 */
[----:B------:R-:W-:Y:S01]  /*dcd0*/  IMAD R105, R118, UR74, RZ ;  /* 0x0000004a76697c24 */ /* 0x000fe2000f8e02ff */
[C---:B------:R-:W-:Y:S01]  /*dce0*/  SEL R130, R250.reuse, R130, !P0 ;  /* 0x00000082fa827207 */ /* 0x040fe20004000000 */
[----:B------:R-:W-:Y:S01]  /*dcf0*/  IMAD R106, R117, UR74, RZ ;  /* 0x0000004a756a7c24 */ /* 0x000fe2000f8e02ff */
[----:B------:R-:W-:Y:S01]  /*dd00*/  SEL R126, R250, R126, !P0 ;  /* 0x0000007efa7e7207 */ /* 0x000fe20004000000 */
[----:B-1----:R-:W-:Y:S01]  /*dd10*/  IMAD R6, R138, UR71, RZ ;  /* 0x000000478a067c24 */ /* 0x002fe2000f8e02ff */
[----:B------:R-:W-:-:S02]  /*dd20*/  SEL R129, R250, R129, !P0 ;  /* 0x00000081fa817207 */ /* 0x000fc40004000000 */
[C---:B------:R-:W-:Y:S02]  /*dd30*/  SEL R132, R250.reuse, R132, !P0 ;  /* 0x00000084fa847207 */ /* 0x040fe40004000000 */
[C---:B------:R-:W-:Y:S01]  /*dd40*/  SEL R125, R250.reuse, R125, !P0 ;  /* 0x0000007dfa7d7207 */ /* 0x040fe20004000000 */
[----:B------:R1:W-:Y:S01]  /*dd50*/  STL [R1+0x4d4], R6 ;  /* 0x0004d40601007387 */ /* 0x0003e20000100800 */
[----:B------:R-:W-:Y:S02]  /*dd60*/  @!P2 IADD3 R143, PT, PT, -R143, RZ, RZ ;  /* 0x000000ff8f8fa210 */ /* 0x000fe40007ffe1ff */
[C---:B------:R-:W-:Y:S02]  /*dd70*/  SEL R127, R250.reuse, R127, !P0 ;  /* 0x0000007ffa7f7207 */ /* 0x040fe40004000000 */
[----:B------:R-:W-:Y:S01]  /*dd80*/  SEL R121, R250, R121, !P0 ;  /* 0x00000079fa797207 */ /* 0x000fe20004000000 */
[----:B------:R-:W-:Y:S01]  /*dd90*/  IMAD R39, R39, UR74, RZ ;  /* 0x0000004a27277c24 */ /* 0x000fe2000f8e02ff */
[----:B------:R-:W-:Y:S01]  /*dda0*/  ISETP.GE.AND P1, PT, R116, RZ, PT ;  /* 0x000000ff7400720c */ /* 0x000fe20003f26270 */
[----:B------:R-:W-:Y:S01]  /*ddb0*/  IMAD R38, R38, UR74, RZ ;  /* 0x0000004a26267c24 */ /* 0x000fe2000f8e02ff */
[C---:B------:R-:W-:Y:S01]  /*ddc0*/  SEL R141, R250.reuse, R141, !P0 ;  /* 0x0000008dfa8d7207 */ /* 0x040fe20004000000 */
[----:B-1----:R-:W-:Y:S01]  /*ddd0*/  IMAD R6, R139, UR70, RZ ;  /* 0x000000468b067c24 */ /* 0x002fe2000f8e02ff */
[C---:B------:R-:W-:Y:S01]  /*dde0*/  SEL R135, R250.reuse, R135, !P0 ;  /* 0x00000087fa877207 */ /* 0x040fe20004000000 */
[----:B------:R-:W-:Y:S01]  /*ddf0*/  IMAD R37, R37, UR74, RZ ;  /* 0x0000004a25257c24 */ /* 0x000fe2000f8e02ff */
[----:B------:R-:W-:Y:S01]  /*de00*/  SEL R17, R250, R17, !P0 ;  /* 0x00000011fa117207 */ /* 0x000fe20004000000 */
[----:B------:R-:W-:Y:S01]  /*de10*/  IMAD R36, R36, UR74, RZ ;  /* 0x0000004a24247c24 */ /* 0x000fe2000f8e02ff */
[----:B------:R1:W-:Y:S01]  /*de20*/  STL [R1+0x4dc], R6 ;  /* 0x0004dc0601007387 */ /* 0x0003e20000100800 */
[----:B------:R-:W-:Y:S01]  /*de30*/  IMAD R35, R35, UR74, RZ ;  /* 0x0000004a23237c24 */ /* 0x000fe2000f8e02ff */
[----:B------:R-:W-:Y:S01]  /*de40*/  SEL R41, R250, R41, !P0 ;  /* 0x00000029fa297207 */ /* 0x000fe20004000000 */
[----:B------:R-:W-:Y:S01]  /*de50*/  IMAD R34, R34, UR74, RZ ;  /* 0x0000004a22227c24 */ /* 0x000fe2000f8e02ff */
[----:B------:R-:W4:Y:S01]  /*de60*/  LDL R3, [R1+0x11b4] ;  /* 0x0011b40001037983 */ /* 0x000f220000100800 */
        /* <DEDUP_REMOVED lines=11> */
[C---:B------:R-:W-:Y:S01]  /*df20*/  SEL R45, R250.reuse, R45, !P0 ;  /* 0x0000002dfa2d7207 */ /* 0x040fe20004000000 */
        /* <DEDUP_REMOVED lines=39> */
[----:B------:R-:W-:Y:S01]  /*e1a0*/  SEL R65, R250, R65, !P0 ;  /* 0x00000041fa417207 */ /* 0x000fe20004000000 */
[----:B------:R-:W-:Y:S01]  /*e1b0*/  IMAD R0, R0, UR74, RZ ;  /* 0x0000004a00007c24 */ /* 0x000fe2000f8e02ff */
[C---:B------:R-:W-:Y:S01]  /*e1c0*/  SEL R66, R250.reuse, R66, !P0 ;  /* 0x00000042fa427207 */ /* 0x040fe20004000000 */
[----:B------:R-:W1:Y:S01]  /*e1d0*/  LDCU UR73, c[0x0][0x3b0] ;  /* 0x00007600ff4977ac */ /* 0x000e620008000800 */
[----:B---3--:R-:W-:Y:S01]  /*e1e0*/  ISETP.GE.AND P4, PT, R5, RZ, PT ;  /* 0x000000ff0500720c */ /* 0x008fe20003f86270 */
[----:B------:R-:W-:Y:S01]  /*e1f0*/  @!P3 IMAD.MOV R144, RZ, RZ, -R144 ;  /* 0x000000ffff90b224 */ /* 0x000fe200078e0a90 */
[----:B--2---:R-:W-:Y:S01]  /*e200*/  ISETP.GE.AND P2, PT, R7, RZ, PT ;  /* 0x000000ff0700720c */ /* 0x004fe20003f46270 */
[----:B------:R-:W-:Y:S01]  /*e210*/  @!P1 IMAD.MOV R142, RZ, RZ, -R142 ;  /* 0x000000ffff8e9224 */ /* 0x000fe200078e0a8e */
[----:B------:R-:W2:Y:S01]  /*e220*/  LDL R7, [R1+0x1190] ;  /* 0x0011900001077983 */ /* 0x000ea20000100800 */
[C---:B------:R-:W-:Y:S01]  /*e230*/  SEL R143, R250.reuse, R143, !P0 ;  /* 0x0000008ffa8f7207 */ /* 0x040fe20004000000 */
[----:B------:R-:W-:Y:S01]  /*e240*/  IMAD R101, R119, UR74, RZ ;  /* 0x0000004a77657c24 */ /* 0x000fe2000f8e02ff */
[----:B------:R-:W-:Y:S01]  /*e250*/  SEL R67, R250, R67, !P0 ;  /* 0x00000043fa437207 */ /* 0x000fe20004000000 */
[----:B------:R-:W3:Y:S01]  /*e260*/  LDL R5, [R1+0x11c8] ;  /* 0x0011c80001057983 */ /* 0x000ee20000100800 */
[----:B------:R-:W-:Y:S01]  /*e270*/  ISETP.GE.AND P1, PT, R4, RZ, PT ;  /* 0x000000ff0400720c */ /* 0x000fe20003f26270 */
[----:B------:R-:W-:Y:S01]  /*e280*/  IMAD R103, R120, UR74, RZ ;  /* 0x0000004a78677c24 */ /* 0x000fe2000f8e02ff */
[----:B------:R-:W-:Y:S01]  /*e290*/  SEL R142, R250, R142, !P0 ;  /* 0x0000008efa8e7207 */ /* 0x000fe20004000000 */
[----:B------:R-:W-:Y:S01]  /*e2a0*/  IMAD R114, R122, UR74, RZ ;  /* 0x0000004a7a727c24 */ /* 0x000fe2000f8e02ff */
[C---:B------:R-:W-:Y:S01]  /*e2b0*/  SEL R68, R250.reuse, R68, !P0 ;  /* 0x00000044fa447207 */ /* 0x040fe20004000000 */
[----:B------:R-:W-:Y:S01]  /*e2c0*/  @!P4 IMAD.MOV R145, RZ, RZ, -R145 ;  /* 0x000000ffff91c224 */ /* 0x000fe200078e0a91 */
[----:B------:R-:W-:Y:S01]  /*e2d0*/  SEL R69, R250, R69, !P0 ;  /* 0x00000045fa457207 */ /* 0x000fe20004000000 */
[----:B------:R-:W-:Y:S01]  /*e2e0*/  IMAD R4, R142, UR67, RZ ;  /* 0x000000438e047c24 */ /* 0x000fe2000f8e02ff */
[C---:B------:R-:W-:Y:S01]  /*e2f0*/  SEL R70, R250.reuse, R70, !P0 ;  /* 0x00000046fa467207 */ /* 0x040fe20004000000 */
[----:B-1----:R-:W-:Y:S01]  /*e300*/  IMAD R6, R143, UR66, RZ ;  /* 0x000000428f067c24 */ /* 0x002fe2000f8e02ff */
[----:B------:R-:W-:Y:S01]  /*e310*/  SEL R145, R250, R145, !P0 ;  /* 0x00000091fa917207 */ /* 0x000fe20004000000 */
[----:B------:R-:W-:Y:S01]  /*e320*/  IMAD R111, R128, UR74, RZ ;  /* 0x0000004a806f7c24 */ /* 0x000fe2000f8e02ff */
[----:B------:R1:W-:Y:S01]  /*e330*/  STL [R1+0x4f4], R4 ;  /* 0x0004f40401007387 */ /* 0x0003e20000100800 */
[----:B------:R-:W-:Y:S01]  /*e340*/  @!P1 IMAD.MOV R146, RZ, RZ, -R146 ;  /* 0x000000ffff929224 */ /* 0x000fe200078e0a92 */
[C---:B------:R-:W-:Y:S01]  /*e350*/  SEL R71, R250.reuse, R71, !P0 ;  /* 0x00000047fa477207 */ /* 0x040fe20004000000 */
[----:B------:R-:W-:Y:S01]  /*e360*/  @!P2 IMAD.MOV R147, RZ, RZ, -R147 ;  /* 0x000000ffff93a224 */ /* 0x000fe200078e0a93 */
[----:B------:R-:W-:Y:S01]  /*e370*/  SEL R72, R250, R72, !P0 ;  /* 0x00000048fa487207 */ /* 0x000fe20004000000 */
[----:B------:R-:W-:Y:S01]  /*e380*/  IMAD R102, R124, UR74, RZ ;  /* 0x0000004a7c667c24 */ /* 0x000fe2000f8e02ff */
[C---:B------:R-:W-:Y:S01]  /*e390*/  SEL R146, R250.reuse, R146, !P0 ;  /* 0x00000092fa927207 */ /* 0x040fe20004000000 */
[----:B------:R-:W-:Y:S01]  /*e3a0*/  IMAD R108, R131, UR74, RZ ;  /* 0x0000004a836c7c24 */ /* 0x000fe2000f8e02ff */
[----:B------:R-:W-:Y:S01]  /*e3b0*/  SEL R140, R250, R140, !P0 ;  /* 0x0000008cfa8c7207 */ /* 0x000fe20004000000 */
[----:B------:R-:W-:Y:S01]  /*e3c0*/  IMAD R110, R130, UR74, RZ ;  /* 0x0000004a826e7c24 */ /* 0x000fe2000f8e02ff */
[----:B-1----:R-:W2:Y:S01]  /*e3d0*/  LDL R4, [R1+0x1194] ;  /* 0x0011940001047983 */ /* 0x002ea20000100800 */
[----:B------:R-:W-:Y:S01]  /*e3e0*/  SEL R147, R250, R147, !P0 ;  /* 0x00000093fa937207 */ /* 0x000fe20004000000 */
[----:B------:R-:W-:Y:S01]  /*e3f0*/  IMAD R115, R126, UR74, RZ ;  /* 0x0000004a7e737c24 */ /* 0x000fe2000f8e02ff */
[C---:B------:R-:W-:Y:S01]  /*e400*/  SEL R134, R250.reuse, R134, !P0 ;  /* 0x00000086fa867207 */ /* 0x040fe20004000000 */
[----:B------:R-:W-:Y:S01]  /*e410*/  STL [R1+0x4fc], R6 ;  /* 0x0004fc0601007387 */ /* 0x000fe20000100800 */
[----:B------:R-:W-:Y:S01]  /*e420*/  IMAD R109, R129, UR74, RZ ;  /* 0x0000004a816d7c24 */ /* 0x000fe2000f8e02ff */
[C---:B------:R-:W-:Y:S01]  /*e430*/  SEL R73, R250.reuse, R73, !P0 ;  /* 0x00000049fa497207 */ /* 0x040fe20004000000 */
[----:B------:R-:W-:Y:S01]  /*e440*/  IMAD R113, R125, UR74, RZ ;  /* 0x0000004a7d717c24 */ /* 0x000fe2000f8e02ff */
[C---:B------:R-:W-:Y:S01]  /*e450*/  SEL R74, R250.reuse, R74, !P0 ;  /* 0x0000004afa4a7207 */ /* 0x040fe20004000000 */
[----:B------:R-:W-:Y:S01]  /*e460*/  IMAD R112, R127, UR74, RZ ;  /* 0x0000004a7f707c24 */ /* 0x000fe2000f8e02ff */
[C---:B------:R-:W-:Y:S01]  /*e470*/  SEL R75, R250.reuse, R75, !P0 ;  /* 0x0000004bfa4b7207 */ /* 0x040fe20004000000 */
[----:B------:R-:W-:Y:S01]  /*e480*/  IMAD R121, R121, UR74, RZ ;  /* 0x0000004a79797c24 */ /* 0x000fe2000f8e02ff */
[C---:B------:R-:W-:Y:S01]  /*e490*/  SEL R76, R250.reuse, R76, !P0 ;  /* 0x0000004cfa4c7207 */ /* 0x040fe20004000000 */
[----:B------:R-:W1:Y:S01]  /*e4a0*/  LDCU UR72, c[0x0][0x3b0] ;  /* 0x00007600ff4877ac */ /* 0x000e620008000800 */
[----:B------:R-:W-:-:S02]  /*e4b0*/  SEL R77, R250, R77, !P0 ;  /* 0x0000004dfa4d7207 */ /* 0x000fc40004000000 */
[C---:B------:R-:W-:Y:S01]  /*e4c0*/  SEL R78, R250.reuse, R78, !P0 ;  /* 0x0000004efa4e7207 */ /* 0x040fe20004000000 */
[----:B------:R-:W1:Y:S01]  /*e4d0*/  LDCU UR71, c[0x0][0x3b0] ;  /* 0x00007600ff4777ac */ /* 0x000e620008000800 */
[C---:B------:R-:W-:Y:S02]  /*e4e0*/  SEL R79, R250.reuse, R79, !P0 ;  /* 0x0000004ffa4f7207 */ /* 0x040fe40004000000 */
[----:B------:R-:W-:Y:S01]  /*e4f0*/  SEL R80, R250, R80, !P0 ;  /* 0x00000050fa507207 */ /* 0x000fe20004000000 */
[----:B------:R-:W1:Y:S01]  /*e500*/  LDCU UR70, c[0x0][0x3b0] ;  /* 0x00007600ff4677ac */ /* 0x000e620008000800 */
[----:B----4-:R-:W-:Y:S02]  /*e510*/  ISETP.GE.AND P3, PT, R100, RZ, PT ;  /* 0x000000ff6400720c */ /* 0x010fe40003f66270 */
[----:B---3--:R-:W-:Y:S02]  /*e520*/  ISETP.GE.AND P4, PT, R5, RZ, PT ;  /* 0x000000ff0500720c */ /* 0x008fe40003f86270 */
[C---:B------:R-:W-:Y:S01]  /*e530*/  SEL R144, R250.reuse, R144, !P0 ;  /* 0x00000090fa907207 */ /* 0x040fe20004000000 */
[----:B------:R-:W-:Y:S01]  /*e540*/  IMAD R104, R135, UR74, RZ ;  /* 0x0000004a87687c24 */ /* 0x000fe2000f8e02ff */
[----:B------:R-:W-:Y:S01]  /*e550*/  ISETP.GE.AND P1, PT, R3, RZ, PT ;  /* 0x000000ff0300720c */ /* 0x000fe20003f26270 */
[----:B------:R-:W-:Y:S01]  /*e560*/  IMAD R3, R145, UR64, RZ ;  /* 0x0000004091037c24 */ /* 0x000fe2000f8e02ff */
[C---:B------:R-:W-:Y:S01]  /*e570*/  SEL R81, R250.reuse, R81, !P0 ;  /* 0x00000051fa517207 */ /* 0x040fe20004000000 */
[----:B------:R-:W-:Y:S01]  /*e580*/  IMAD R17, R17, UR74, RZ ;  /* 0x0000004a11117c24 */ /* 0x000fe2000f8e02ff */
[----:B------:R-:W-:Y:S01]  /*e590*/  SEL R82, R250, R82, !P0 ;  /* 0x00000052fa527207 */ /* 0x000fe20004000000 */
[----:B------:R-:W-:Y:S01]  /*e5a0*/  IMAD R41, R41, UR74, RZ ;  /* 0x0000004a29297c24 */ /* 0x000fe2000f8e02ff */
[----:B------:R3:W-:Y:S01]  /*e5b0*/  STL [R1+0x1284], R3 ;  /* 0x0012840301007387 */ /* 0x0007e20000100800 */
[----:B------:R-:W-:Y:S01]  /*e5c0*/  IMAD R42, R42, UR74, RZ ;  /* 0x0000004a2a2a7c24 */ /* 0x000fe2000f8e02ff */
[C---:B------:R-:W-:Y:S01]  /*e5d0*/  SEL R83, R250.reuse, R83, !P0 ;  /* 0x00000053fa537207 */ /* 0x040fe20004000000 */
[----:B------:R-:W-:Y:S01]  /*e5e0*/  IMAD R43, R43, UR74, RZ ;  /* 0x0000004a2b2b7c24 */ /* 0x000fe2000f8e02ff */
[----:B------:R-:W-:Y:S01]  /*e5f0*/  SEL R84, R250, R84, !P0 ;  /* 0x00000054fa547207 */ /* 0x000fe20004000000 */
[----:B------:R-:W-:Y:S01]  /*e600*/  IMAD R44, R44, UR74, RZ ;  /* 0x0000004a2c2c7c24 */ /* 0x000fe2000f8e02ff */
[----:B------:R-:W-:Y:S01]  /*e610*/  SEL R85, R250, R85, !P0 ;  /* 0x00000055fa557207 */ /* 0x000fe20004000000 */
[----:B------:R-:W-:Y:S01]  /*e620*/  IMAD R45, R45, UR74, RZ ;  /* 0x0000004a2d2d7c24 */ /* 0x000fe2000f8e02ff */
[----:B------:R-:W-:Y:S01]  /*e630*/  @!P1 IADD3 R148, PT, PT, -R148, RZ, RZ ;  /* 0x000000ff94949210 */ /* 0x000fe20007ffe1ff */
[----:B------:R-:W-:Y:S01]  /*e640*/  IMAD R46, R46, UR74, RZ ;  /* 0x0000004a2e2e7c24 */ /* 0x000fe2000f8e02ff */
[----:B------:R-:W-:Y:S01]  /*e650*/  ISETP.GE.AND P2, PT, R116, RZ, PT ;  /* 0x000000ff7400720c */ /* 0x000fe20003f46270 */
[----:B---3--:R-:W-:Y:S01]  /*e660*/  IMAD R3, R146, UR63, RZ ;  /* 0x0000003f92037c24 */ /* 0x008fe2000f8e02ff */
[----:B--2---:R-:W-:Y:S01]  /*e670*/  ISETP.GE.AND P1, PT, R7, RZ, PT ;  /* 0x000000ff0700720c */ /* 0x004fe20003f26270 */
[----:B------:R-:W-:Y:S01]  /*e680*/  @!P3 IMAD.MOV R150, RZ, RZ, -R150 ;  /* 0x000000ffff96b224 */ /* 0x000fe200078e0a96 */
[----:B------:R-:W-:Y:S01]  /*e690*/  SEL R148, R250, R148, !P0 ;  /* 0x00000094fa947207 */ /* 0x000fe20004000000 */
[----:B------:R-:W-:Y:S01]  /*e6a0*/  @!P4 IMAD.MOV R151, RZ, RZ, -R151 ;  /* 0x000000ffff97c224 */ /* 0x000fe200078e0a97 */
[----:B------:R2:W-:Y:S01]  /*e6b0*/  STL [R1+0x514], R3 ;  /* 0x0005140301007387 */ /* 0x0005e20000100800 */
[----:B------:R-:W-:Y:S01]  /*e6c0*/  IMAD R126, R132, UR74, RZ ;  /* 0x0000004a847e7c24 */ /* 0x000fe2000f8e02ff */
[----:B------:R-:W-:Y:S01]  /*e6d0*/  SEL R86, R250, R86, !P0 ;  /* 0x00000056fa567207 */ /* 0x000fe20004000000 */
[----:B------:R-:W-:Y:S01]  /*e6e0*/  IMAD R129, R140, UR69, RZ ;  /* 0x000000458c817c24 */ /* 0x000fe2000f8e02ff */
[----:B------:R-:W3:Y:S01]  /*e6f0*/  LDL R118, [R1+0x1198] ;  /* 0x0011980001767983 */ /* 0x000ee20000100800 */
[----:B------:R-:W-:Y:S01]  /*e700*/  MOV R145, R109 ;  /* 0x0000006d00917202 */ /* 0x000fe20000000f00 */
[----:B------:R-:W-:Y:S01]  /*e710*/  IMAD R125, R134, UR74, RZ ;  /* 0x0000004a867d7c24 */ /* 0x000fe2000f8e02ff */
[----:B------:R-:W-:Y:S01]  /*e720*/  MOV R135, R114 ;  /* 0x0000007200877202 */ /* 0x000fe20000000f00 */
[----:B------:R-:W-:Y:S01]  /*e730*/  @!P2 IMAD.MOV R149, RZ, RZ, -R149 ;  /* 0x000000ffff95a224 */ /* 0x000fe200078e0a95 */
[----:B------:R-:W-:Y:S01]  /*e740*/  SEL R87, R250, R87, !P0 ;  /* 0x00000057fa577207 */ /* 0x000fe20004000000 */
[----:B--2---:R-:W-:Y:S01]  /*e750*/  IMAD R3, R147, UR62, RZ ;  /* 0x0000003e93037c24 */ /* 0x004fe2000f8e02ff */
[----:B------:R-:W-:Y:S01]  /*e760*/  ISETP.GE.AND P2, PT, R4, RZ, PT ;  /* 0x000000ff0400720c */ /* 0x000fe20003f46270 */
[----:B------:R-:W-:Y:S01]  /*e770*/  @!P1 IMAD.MOV R152, RZ, RZ, -R152 ;  /* 0x000000ffff989224 */ /* 0x000fe200078e0a98 */
[C---:B------:R-:W-:Y:S01]  /*e780*/  SEL R149, R250.reuse, R149, !P0 ;  /* 0x00000095fa957207 */ /* 0x040fe20004000000 */
[----:B------:R-:W-:Y:S01]  /*e790*/  IMAD.MOV.U32 R137, RZ, RZ, R113 ;  /* 0x000000ffff897224 */ /* 0x000fe200078e0071 */
[----:B------:R2:W-:Y:S01]  /*e7a0*/  STL [R1+0x51c], R3 ;  /* 0x00051c0301007387 */ /* 0x0005e20000100800 */
[----:B------:R-:W-:Y:S01]  /*e7b0*/  SEL R150, R250, R150, !P0 ;  /* 0x00000096fa967207 */ /* 0x000fe20004000000 */
[----:B------:R-:W-:Y:S01]  /*e7c0*/  IMAD R132, R144, UR65, RZ ;  /* 0x0000004190847c24 */ /* 0x000fe2000f8e02ff */
[C---:B------:R-:W-:Y:S01]  /*e7d0*/  SEL R152, R250.reuse, R152, !P0 ;  /* 0x00000098fa987207 */ /* 0x040fe20004000000 */
[----:B------:R-:W4:Y:S01]  /*e7e0*/  LDL R7, [R1+0x11a4] ;  /* 0x0011a40001077983 */ /* 0x000f220000100800 */
[----:B------:R-:W-:Y:S01]  /*e7f0*/  IMAD R140, R141, UR68, RZ ;  /* 0x000000448d8c7c24 */ /* 0x000fe2000f8e02ff */
[----:B------:R-:W-:Y:S01]  /*e800*/  SEL R151, R250, R151, !P0 ;  /* 0x00000097fa977207 */ /* 0x000fe20004000000 */
[----:B------:R-:W-:Y:S01]  /*e810*/  IMAD.MOV.U32 R134, RZ, RZ, R115 ;  /* 0x000000ffff867224 */ /* 0x000fe200078e0073 */
[----:B------:R-:W3:Y:S01]  /*e820*/  LDL R117, [R1+0x119c] ;  /* 0x00119c0001757983 */ /* 0x000ee20000100800 */
[----:B------:R-:W-:Y:S01]  /*e830*/  IMAD.MOV.U32 R139, RZ, RZ, R112 ;  /* 0x000000ffff8b7224 */ /* 0x000fe200078e0070 */
[----:B------:R-:W-:Y:S01]  /*e840*/  @!P2 IADD3 R153, PT, PT, -R153, RZ, RZ ;  /* 0x000000ff9999a210 */ /* 0x000fe20007ffe1ff */
[----:B------:R-:W-:Y:S01]  /*e850*/  IMAD R47, R47, UR74, RZ ;  /* 0x0000004a2f2f7c24 */ /* 0x000fe2000f8e02ff */
[----:B------:R-:W3:Y:S01]  /*e860*/  LDL R116, [R1+0x1178] ;  /* 0x0011780001747983 */ /* 0x000ee20000100800 */
[----:B--2---:R-:W-:Y:S01]  /*e870*/  IMAD R3, R148, UR61, RZ ;  /* 0x0000003d94037c24 */ /* 0x004fe2000f8e02ff */
[----:B------:R-:W-:Y:S01]  /*e880*/  SEL R88, R250, R88, !P0 ;  /* 0x00000058fa587207 */ /* 0x000fe20004000000 */
[----:B------:R-:W-:Y:S01]  /*e890*/  IMAD R48, R48, UR74, RZ ;  /* 0x0000004a30307c24 */ /* 0x000fe2000f8e02ff */
[----:B------:R-:W2:Y:S01]  /*e8a0*/  LDL R100, [R1+0x1180] ;  /* 0x0011800001647983 */ /* 0x000ea20000100800 */
[----:B------:R-:W-:Y:S01]  /*e8b0*/  IMAD R4, R150, UR59, RZ ;  /* 0x0000003b96047c24 */ /* 0x000fe2000f8e02ff */
[----:B------:R-:W-:Y:S01]  /*e8c0*/  SEL R153, R250, R153, !P0 ;  /* 0x00000099fa997207 */ /* 0x000fe20004000000 */
[----:B------:R-:W-:Y:S01]  /*e8d0*/  IMAD R49, R49, UR74, RZ ;  /* 0x0000004a31317c24 */ /* 0x000fe2000f8e02ff */
[----:B------:R1:W-:Y:S01]  /*e8e0*/  STL [R1+0x524], R3 ;  /* 0x0005240301007387 */ /* 0x0003e20000100800 */
[----:B------:R-:W-:Y:S01]  /*e8f0*/  IMAD R50, R50, UR74, RZ ;  /* 0x0000004a32327c24 */ /* 0x000fe2000f8e02ff */
[----:B------:R-:W-:Y:S01]  /*e900*/  SEL R89, R250, R89, !P0 ;  /* 0x00000059fa597207 */ /* 0x000fe20004000000 */
[----:B------:R-:W-:Y:S01]  /*e910*/  IMAD R51, R51, UR74, RZ ;  /* 0x0000004a33337c24 */ /* 0x000fe2000f8e02ff */
[----:B------:R-:W2:Y:S01]  /*e920*/  LDL R5, [R1+0x1184] ;  /* 0x0011840001057983 */ /* 0x000ea20000100800 */
[----:B------:R-:W-:Y:S01]  /*e930*/  IMAD R52, R52, UR74, RZ ;  /* 0x0000004a34347c24 */ /* 0x000fe2000f8e02ff */
[C---:B------:R-:W-:Y:S01]  /*e940*/  SEL R90, R250.reuse, R90, !P0 ;  /* 0x0000005afa5a7207 */ /* 0x040fe20004000000 */
[----:B------:R-:W-:Y:S01]  /*e950*/  IMAD R53, R53, UR74, RZ ;  /* 0x0000004a35357c24 */ /* 0x000fe2000f8e02ff */
[----:B------:R-:W-:Y:S01]  /*e960*/  SEL R91, R250, R91, !P0 ;  /* 0x0000005bfa5b7207 */ /* 0x000fe20004000000 */
        /* <DEDUP_REMOVED lines=11> */
[----:B------:R-:W-:Y:S01]  /*ea20*/  STL [R1+0x1288], R4 ;  /* 0x0012880401007387 */ /* 0x000fe20000100800 */
[----:B------:R-:W-:Y:S01]  /*ea30*/  IMAD R58, R58, UR74, RZ ;  /* 0x0000004a3a3a7c24 */ /* 0x000fe2000f8e02ff */
[C---:B------:R-:W-:Y:S01]  /*ea40*/  SEL R96, R250.reuse, R96, !P0 ;  /* 0x00000060fa607207 */ /* 0x040fe20004000000 */
[----:B------:R-:W-:Y:S01]  /*ea50*/  IMAD R59, R59, UR74, RZ ;  /* 0x0000004a3b3b7c24 */ /* 0x000fe2000f8e02ff */
[----:B------:R-:W-:Y:S01]  /*ea60*/  SEL R97, R250, R97, !P0 ;  /* 0x00000061fa617207 */ /* 0x000fe20004000000 */
[----:B------:R-:W-:Y:S01]  /*ea70*/  IMAD R60, R60, UR74, RZ ;  /* 0x0000004a3c3c7c24 */ /* 0x000fe2000f8e02ff */
[----:B------:R-:W-:Y:S01]  /*ea80*/  SEL R98, R250, R98, !P0 ;  /* 0x00000062fa627207 */ /* 0x000fe20004000000 */
[----:B-1----:R-:W-:Y:S01]  /*ea90*/  IMAD R3, R152, UR57, RZ ;  /* 0x0000003998037c24 */ /* 0x002fe2000f8e02ff */
[----:B------:R-:W-:Y:S01]  /*eaa0*/  SEL R99, R250, R99, !P0 ;  /* 0x00000063fa637207 */ /* 0x000fe20004000000 */
[----:B------:R-:W-:Y:S01]  /*eab0*/  IMAD R61, R61, UR74, RZ ;  /* 0x0000004a3d3d7c24 */ /* 0x000fe2000f8e02ff */
[----:B------:R-:W1:Y:S02]  /*eac0*/  LDCU UR69, c[0x0][0x3b0] ;  /* 0x00007600ff4577ac */ /* 0x000e640008000800 */
[----:B------:R1:W-:Y:S01]  /*ead0*/  STL [R1+0x544], R3 ;  /* 0x0005440301007387 */ /* 0x0003e20000100800 */
[----:B------:R-:W-:Y:S01]  /*eae0*/  IMAD R62, R62, UR74, RZ ;  /* 0x0000004a3e3e7c24 */ /* 0x000fe2000f8e02ff */
[----:B------:R-:W1:Y:S01]  /*eaf0*/  LDCU UR68, c[0x0][0x3b0] ;  /* 0x00007600ff4477ac */ /* 0x000e620008000800 */
[----:B------:R-:W-:-:S02]  /*eb00*/  IMAD R63, R63, UR74, RZ ;  /* 0x0000004a3f3f7c24 */ /* 0x000fc4000f8e02ff */
[----:B------:R-:W-:Y:S01]  /*eb10*/  IMAD R64, R64, UR74, RZ ;  /* 0x0000004a40407c24 */ /* 0x000fe2000f8e02ff */
[----:B------:R-:W1:Y:S01]  /*eb20*/  LDCU UR67, c[0x0][0x3b0] ;  /* 0x00007600ff4377ac */ /* 0x000e620008000800 */
[----:B------:R-:W-:Y:S02]  /*eb30*/  IMAD R65, R65, UR74, RZ ;  /* 0x0000004a41417c24 */ /* 0x000fe4000f8e02ff */
[----:B------:R-:W-:Y:S01]  /*eb40*/  IMAD R66, R66, UR74, RZ ;  /* 0x0000004a42427c24 */ /* 0x000fe2000f8e02ff */
[----:B------:R-:W1:Y:S01]  /*eb50*/  LDCU UR66, c[0x0][0x3b0] ;  /* 0x00007600ff4277ac */ /* 0x000e620008000800 */
[----:B------:R-:W-:Y:S02]  /*eb60*/  IMAD R67, R67, UR74, RZ ;  /* 0x0000004a43437c24 */ /* 0x000fe4000f8e02ff */
        /* <DEDUP_REMOVED lines=11> */
[----:B----4-:R-:W-:-:S02]  /*ec20*/  ISETP.GE.AND P3, PT, R7, RZ, PT ;  /* 0x000000ff0700720c */ /* 0x010fc40003f66270 */
[----:B---3--:R-:W-:Y:S01]  /*ec30*/  ISETP.GE.AND P2, PT, R117, RZ, PT ;  /* 0x000000ff7500720c */ /* 0x008fe20003f46270 */
[----:B------:R-:W3:Y:S01]  /*ec40*/  LDL R7, [R1+0x1188] ;  /* 0x0011880001077983 */ /* 0x000ee20000100800 */
[----:B------:R-:W-:Y:S02]  /*ec50*/  ISETP.GE.AND P1, PT, R118, RZ, PT ;  /* 0x000000ff7600720c */ /* 0x000fe40003f26270 */
[----:B------:R-:W-:Y:S01]  /*ec60*/  ISETP.GE.AND P4, PT, R116, RZ, PT ;  /* 0x000000ff7400720c */ /* 0x000fe20003f86270 */
[----:B------:R-:W-:Y:S01]  /*ec70*/  STL [R1+0x1290], R6 ;  /* 0x0012900601007387 */ /* 0x000fe20000100800 */
[----:B------:R-:W-:Y:S01]  /*ec80*/  IMAD.MOV.U32 R144, RZ, RZ, R110 ;  /* 0x000000ffff907224 */ /* 0x000fe200078e006e */
[----:B------:R-:W4:Y:S02]  /*ec90*/  LDCU UR61, c[0x0][0x3b0] ;  /* 0x00007600ff3d77ac */ /* 0x000f240008000800 */
[----:B------:R-:W4:Y:S01]  /*eca0*/  LDL R117, [R1+0x1158] ;  /* 0x0011580001757983 */ /* 0x000f220000100800 */
[----:B------:R-:W-:Y:S01]  /*ecb0*/  IMAD R136, R151, UR58, RZ ;  /* 0x0000003a97887c24 */ /* 0x000fe2000f8e02ff */
[----:B------:R-:W1:Y:S02]  /*ecc0*/  LDCU UR60, c[0x0][0x3b0] ;  /* 0x00007600ff3c77ac */ /* 0x000e640008000800 */
[----:B------:R-:W4:Y:S02]  /*ecd0*/  LDL R119, [R1+0x118c] ;  /* 0x00118c0001777983 */ /* 0x000f240000100800 */
[----:B------:R-:W-:Y:S01]  /*ece0*/  @!P1 IMAD.MOV R154, RZ, RZ, -R154 ;  /* 0x000000ffff9a9224 */ /* 0x000fe200078e0a9a */
[----:B--2---:R-:W-:Y:S01]  /*ecf0*/  ISETP.GE.AND P1, PT, R100, RZ, PT ;  /* 0x000000ff6400720c */ /* 0x004fe20003f26270 */
[----:B------:R-:W2:Y:S01]  /*ed00*/  LDL R116, [R1+0x1160] ;  /* 0x0011600001747983 */ /* 0x000ea20000100800 */
[----:B------:R-:W-:Y:S01]  /*ed10*/  @!P2 IMAD.MOV R155, RZ, RZ, -R155 ;  /* 0x000000ffff9ba224 */ /* 0x000fe200078e0a9b */
[----:B------:R-:W2:Y:S01]  /*ed20*/  LDCU UR59, c[0x0][0x3b0] ;  /* 0x00007600ff3b77ac */ /* 0x000ea20008000800 */
[----:B------:R-:W-:Y:S01]  /*ed30*/  @!P3 IMAD.MOV R156, RZ, RZ, -R156 ;  /* 0x000000ffff9cb224 */ /* 0x000fe200078e0a9c */
[----:B------:R-:W2:Y:S01]  /*ed40*/  LDL R118, [R1+0x1154] ;  /* 0x0011540001767983 */ /* 0x000ea20000100800 */
[----:B------:R-:W-:Y:S01]  /*ed50*/  @!P4 IMAD.MOV R157, RZ, RZ, -R157 ;  /* 0x000000ffff9dc224 */ /* 0x000fe200078e0a9d */
[C---:B------:R-:W-:Y:S01]  /*ed60*/  SEL R155, R250.reuse, R155, !P0 ;  /* 0x0000009bfa9b7207 */ /* 0x040fe20004000000 */
[----:B------:R-:W-:Y:S01]  /*ed70*/  IMAD.MOV.U32 R149, RZ, RZ, R105 ;  /* 0x000000ffff957224 */ /* 0x000fe200078e0069 */
[----:B------:R-:W-:Y:S01]  /*ed80*/  ISETP.GE.AND P2, PT, R5, RZ, PT ;  /* 0x000000ff0500720c */ /* 0x000fe20003f46270 */
[----:B------:R-:W2:Y:S01]  /*ed90*/  LDL R100, [R1+0x1168] ;  /* 0x0011680001647983 */ /* 0x000ea20000100800 */
[----:B------:R-:W-:Y:S01]  /*eda0*/  SEL R156, R250, R156, !P0 ;  /* 0x0000009cfa9c7207 */ /* 0x000fe20004000000 */
[----:B------:R-:W-:Y:S01]  /*edb0*/  IMAD.MOV.U32 R141, RZ, RZ, R111 ;  /* 0x000000ffff8d7224 */ /* 0x000fe200078e006f */
[----:B------:R-:W-:Y:S01]  /*edc0*/  @!P1 IADD3 R158, PT, PT, -R158, RZ, RZ ;  /* 0x000000ff9e9e9210 */ /* 0x000fe20007ffe1ff */
[----:B------:R-:W-:Y:S01]  /*edd0*/  IMAD R5, R155, UR54, RZ ;  /* 0x000000369b057c24 */ /* 0x000fe2000f8e02ff */
[C---:B------:R-:W-:Y:S01]  /*ede0*/  SEL R157, R250.reuse, R157, !P0 ;  /* 0x0000009dfa9d7207 */ /* 0x040fe20004000000 */
[----:B------:R-:W-:Y:S01]  /*edf0*/  IMAD R75, R75, UR74, RZ ;  /* 0x0000004a4b4b7c24 */ /* 0x000fe2000f8e02ff */
[----:B------:R-:W-:Y:S01]  /*ee00*/  SEL R158, R250, R158, !P0 ;  /* 0x0000009efa9e7207 */ /* 0x000fe20004000000 */
[----:B-1----:R-:W-:Y:S01]  /*ee10*/  IMAD R3, R156, UR53, RZ ;  /* 0x000000359c037c24 */ /* 0x002fe2000f8e02ff */
[----:B------:R1:W-:Y:S01]  /*ee20*/  STL [R1+0x1294], R5 ;  /* 0x0012940501007387 */ /* 0x0003e20000100800 */
[----:B------:R-:W-:Y:S01]  /*ee30*/  IMAD R76, R76, UR74, RZ ;  /* 0x0000004a4c4c7c24 */ /* 0x000fe2000f8e02ff */
[----:B------:R-:W-:Y:S01]  /*ee40*/  SEL R154, R250, R154, !P0 ;  /* 0x0000009afa9a7207 */ /* 0x000fe20004000000 */
[----:B------:R-:W-:Y:S01]  /*ee50*/  IMAD R77, R77, UR74, RZ ;  /* 0x0000004a4d4d7c24 */ /* 0x000fe2000f8e02ff */
[----:B------:R-:W-:Y:S01]  /*ee60*/  STL [R1+0x564], R3 ;  /* 0x0005640301007387 */ /* 0x000fe20000100800 */
[----:B------:R-:W-:Y:S01]  /*ee70*/  IMAD R78, R78, UR74, RZ ;  /* 0x0000004a4e4e7c24 */ /* 0x000fe2000f8e02ff */
[----:B------:R-:W2:Y:S01]  /*ee80*/  LDCU UR56, c[0x0][0x3b0] ;  /* 0x00007600ff3877ac */ /* 0x000ea20008000800 */
[----:B-1----:R-:W-:-:S02]  /*ee90*/  IMAD R5, R158, UR51, RZ ;  /* 0x000000339e057c24 */ /* 0x002fc4000f8e02ff */
        /* <DEDUP_REMOVED lines=9> */
[----:B------:R-:W-:Y:S02]  /*ef30*/  IMAD.MOV.U32 R146, RZ, RZ, R108 ;  /* 0x000000ffff927224 */ /* 0x000fe400078e006c */
[----:B------:R-:W-:Y:S02]  /*ef40*/  IMAD R88, R88, UR74, RZ ;  /* 0x0000004a58587c24 */ /* 0x000fe4000f8e02ff */
[----:B------:R-:W-:-:S02]  /*ef50*/  IMAD R89, R89, UR74, RZ ;  /* 0x0000004a59597c24 */ /* 0x000fc4000f8e02ff */
[----:B------:R-:W-:Y:S02]  /*ef60*/  IMAD R90, R90, UR74, RZ ;  /* 0x0000004a5a5a7c24 */ /* 0x000fe4000f8e02ff */
[----:B------:R-:W-:Y:S02]  /*ef70*/  IMAD R91, R91, UR74, RZ ;  /* 0x0000004a5b5b7c24 */ /* 0x000fe4000f8e02ff */
[----:B------:R-:W-:Y:S02]  /*ef80*/  IMAD R92, R92, UR74, RZ ;  /* 0x0000004a5c5c7c24 */ /* 0x000fe4000f8e02ff */
[----:B------:R-:W-:Y:S02]  /*ef90*/  IMAD R93, R93, UR74, RZ ;  /* 0x0000004a5d5d7c24 */ /* 0x000fe4000f8e02ff */
[----:B------:R-:W-:Y:S02]  /*efa0*/  IMAD R94, R94, UR74, RZ ;  /* 0x0000004a5e5e7c24 */ /* 0x000fe4000f8e02ff */
[----:B------:R-:W-:Y:S01]  /*efb0*/  IMAD.MOV.U32 R147, RZ, RZ, R107 ;  /* 0x000000ffff937224 */ /* 0x000fe200078e006b */
[----:B------:R-:W-:Y:S01]  /*efc0*/  MOV R152, R104 ;  /* 0x0000006800987202 */ /* 0x000fe20000000f00 */
[----:B------:R-:W-:Y:S01]  /*efd0*/  IMAD.MOV.U32 R148, RZ, RZ, R106 ;  /* 0x000000ffff947224 */ /* 0x000fe200078e006a */
[----:B------:R-:W1:Y:S01]  /*efe0*/  LDCU UR58, c[0x0][0x3b0] ;  /* 0x00007600ff3a77ac */ /* 0x000e620008000800 */
[----:B------:R-:W-:-:S02]  /*eff0*/  IMAD R95, R95, UR74, RZ ;  /* 0x0000004a5f5f7c24 */ /* 0x000fc4000f8e02ff */
[----:B------:R-:W-:Y:S01]  /*f000*/  IMAD R96, R96, UR74, RZ ;  /* 0x0000004a60607c24 */ /* 0x000fe2000f8e02ff */
[----:B------:R-:W1:Y:S01]  /*f010*/  LDCU UR57, c[0x0][0x3b0] ;  /* 0x00007600ff3977ac */ /* 0x000e620008000800 */
[----:B---3--:R-:W-:Y:S01]  /*f020*/  ISETP.GE.AND P1, PT, R7, RZ, PT ;  /* 0x000000ff0700720c */ /* 0x008fe20003f26270 */
[----:B------:R-:W-:Y:S01]  /*f030*/  IMAD R7, R157, UR52, RZ ;  /* 0x000000349d077c24 */ /* 0x000fe2000f8e02ff */
[----:B------:R-:W3:Y:S04]  /*f040*/  LDCU UR54, c[0x0][0x3b0] ;  /* 0x00007600ff3677ac */ /* 0x000ee80008000800 */
[----:B------:R-:W-:Y:S01]  /*f050*/  STL [R1+0x1298], R7 ;  /* 0x0012980701007387 */ /* 0x000fe20000100800 */
[----:B----4-:R-:W-:Y:S01]  /*f060*/  ISETP.GE.AND P4, PT, R117, RZ, PT ;  /* 0x000000ff7500720c */ /* 0x010fe20003f86270 */
[----:B------:R-:W-:-:S02]  /*f070*/  @!P2 IMAD.MOV R159, RZ, RZ, -R159 ;  /* 0x000000ffff9fa224 */ /* 0x000fc400078e0a9f */
[----:B------:R4:W-:Y:S01]  /*f080*/  STL [R1+0x129c], R5 ;  /* 0x00129c0501007387 */ /* 0x0009e20000100800 */
[----:B--2---:R-:W-:-:S03]  /*f090*/  ISETP.GE.AND P3, PT, R118, RZ, PT ;  /* 0x000000ff7600720c */ /* 0x004fc60003f66270 */
[----:B------:R-:W2:Y:S01]  /*f0a0*/  LDL R117, [R1+0x1148] ;  /* 0x0011480001757983 */ /* 0x000ea20000100800 */
[----:B------:R-:W-:Y:S01]  /*f0b0*/  @!P1 IMAD.MOV R160, RZ, RZ, -R160 ;  /* 0x000000ffffa09224 */ /* 0x000fe200078e0aa0 */
[----:B------:R-:W1:Y:S02]  /*f0c0*/  LDCU UR53, c[0x0][0x3b0] ;  /* 0x00007600ff3577ac */ /* 0x000e640008000800 */
[----:B------:R-:W3:Y:S01]  /*f0d0*/  LDL R120, [R1+0x1170] ;  /* 0x0011700001787983 */ /* 0x000ee20000100800 */
[----:B------:R-:W-:Y:S01]  /*f0e0*/  ISETP.GE.AND P2, PT, R119, RZ, PT ;  /* 0x000000ff7700720c */ /* 0x000fe20003f46270 */
[----:B------:R-:W-:Y:S01]  /*f0f0*/  IMAD R150, R154, UR55, RZ ;  /* 0x000000379a967c24 */ /* 0x000fe2000f8e02ff */
[----:B------:R-:W-:Y:S01]  /*f100*/  ISETP.GE.AND P1, PT, R116, RZ, PT ;  /* 0x000000ff7400720c */ /* 0x000fe20003f26270 */
[----:B------:R-:W4:Y:S01]  /*f110*/  LDL R119, [R1+0x1140] ;  /* 0x0011400001777983 */ /* 0x000f220000100800 */
[----:B------:R-:W-:Y:S01]  /*f120*/  IMAD.MOV.U32 R153, RZ, RZ, R103 ;  /* 0x000000ffff997224 */ /* 0x000fe200078e0067 */
[----:B------:R-:W1:Y:S02]  /*f130*/  LDCU UR52, c[0x0][0x3b0] ;  /* 0x00007600ff3477ac */ /* 0x000e640008000800 */
[----:B------:R-:W4:Y:S01]  /*f140*/  LDL R116, [R1+0x1150] ;  /* 0x0011500001747983 */ /* 0x000f220000100800 */
[----:B------:R-:W-:Y:S01]  /*f150*/  IMAD.MOV.U32 R155, RZ, RZ, R101 ;  /* 0x000000ffff9b7224 */ /* 0x000fe200078e0065 */
[----:B------:R-:W1:Y:S02]  /*f160*/  LDCU UR51, c[0x0][0x3b0] ;  /* 0x00007600ff3377ac */ /* 0x000e640008000800 */
[----:B------:R-:W4:Y:S02]  /*f170*/  LDL R122, [R1+0x1128] ;  /* 0x00112800017a7983 */ /* 0x000f240000100800 */
[----:B------:R-:W-:Y:S01]  /*f180*/  @!P2 IMAD.MOV R161, RZ, RZ, -R161 ;  /* 0x000000ffffa1a224 */ /* 0x000fe200078e0aa1 */
[----:B------:R-:W-:Y:S01]  /*f190*/  ISETP.GE.AND P2, PT, R100, RZ, PT ;  /* 0x000000ff6400720c */ /* 0x000fe20003f46270 */
[----:B------:R-:W4:Y:S01]  /*f1a0*/  LDL R118, [R1+0x1144] ;  /* 0x0011440001767983 */ /* 0x000f220000100800 */
[----:B------:R-:W-:Y:S01]  /*f1b0*/  @!P4 IADD3 R163, PT, PT, -R163, RZ, RZ ;  /* 0x000000ffa3a3c210 */ /* 0x000fe20007ffe1ff */
[----:B------:R-:W-:-:S02]  /*f1c0*/  @!P3 IMAD.MOV R162, RZ, RZ, -R162 ;  /* 0x000000ffffa2b224 */ /* 0x000fc400078e0aa2 */
[----:B------:R-:W4:Y:S04]  /*f1d0*/  LDL R128, [R1+0x10f0] ;  /* 0x0010f00001807983 */ /* 0x000f280000100800 */
[----:B------:R-:W4:Y:S04]  /*f1e0*/  LDL R123, [R1+0x10b8] ;  /* 0x0010b800017b7983 */ /* 0x000f280000100800 */
[----:B------:R-:W4:Y:S04]  /*f1f0*/  LDL R124, [R1+0x10c0] ;  /* 0x0010c000017c7983 */ /* 0x000f280000100800 */
[----:B------:R-:W4:Y:S01]  /*f200*/  LDL R131, [R1+0xeb8] ;  /* 0x000eb80001837983 */ /* 0x000f220000100800 */
[----:B------:R-:W-:Y:S01]  /*f210*/  SEL R159, R250, R159, !P0 ;  /* 0x0000009ffa9f7207 */ /* 0x000fe20004000000 */
[----:B------:R-:W-:-:S02]  /*f220*/  IMAD R97, R97, UR74, RZ ;  /* 0x0000004a61617c24 */ /* 0x000fc4000f8e02ff */
[----:B------:R-:W-:Y:S01]  /*f230*/  IMAD R98, R98, UR74, RZ ;  /* 0x0000004a62627c24 */ /* 0x000fe2000f8e02ff */
[----:B------:R-:W4:Y:S01]  /*f240*/  LDL R100, [R1+0x114c] ;  /* 0x00114c0001647983 */ /* 0x000f220000100800 */
[----:B------:R-:W-:Y:S02]  /*f250*/  @!P1 IMAD.MOV R164, RZ, RZ, -R164 ;  /* 0x000000ffffa49224 */ /* 0x000fe400078e0aa4 */
[----:B------:R-:W-:Y:S01]  /*f260*/  IMAD R99, R99, UR74, RZ ;  /* 0x0000004a63637c24 */ /* 0x000fe2000f8e02ff */
[----:B------:R-:W-:Y:S01]  /*f270*/  SEL R160, R250, R160, !P0 ;  /* 0x000000a0faa07207 */ /* 0x000fe20004000000 */
[----:B------:R-:W1:Y:S01]  /*f280*/  LDCU UR55, c[0x0][0x3b0] ;  /* 0x00007600ff3777ac */ /* 0x000e620008000800 */
[----:B--2---:R-:W-:Y:S01]  /*f290*/  ISETP.GE.AND P4, PT, R117, RZ, PT ;  /* 0x000000ff7500720c */ /* 0x004fe20003f86270 */
[----:B------:R-:W-:Y:S01]  /*f2a0*/  @!P2 IMAD.MOV R165, RZ, RZ, -R165 ;  /* 0x000000ffffa5a224 */ /* 0x000fe200078e0aa5 */
[----:B------:R-:W2:Y:S01]  /*f2b0*/  LDL R117, [R1+0x1118] ;  /* 0x0011180001757983 */ /* 0x000ea20000100800 */
[----:B---3--:R-:W-:-:S02]  /*f2c0*/  ISETP.GE.AND P1, PT, R120, RZ, PT ;  /* 0x000000ff7800720c */ /* 0x008fc40003f26270 */
[----:B----4-:R-:W-:Y:S01]  /*f2d0*/  ISETP.GE.AND P3, PT, R118, RZ, PT ;  /* 0x000000ff7600720c */ /* 0x010fe20003f66270 */
[----:B------:R-:W3:Y:S10]  /*f2e0*/  LDL R120, [R1+0x1124] ;  /* 0x0011240001787983 */ /* 0x000ef40000100800 */
[----:B------:R-:W-:Y:S01]  /*f2f0*/  @!P1 IMAD.MOV R166, RZ, RZ, -R166 ;  /* 0x000000ffffa69224 */ /* 0x000fe200078e0aa6 */
[----:B------:R-:W-:-:S02]  /*f300*/  ISETP.GE.AND P2, PT, R119, RZ, PT ;  /* 0x000000ff7700720c */ /* 0x000fc40003f46270 */
[----:B------:R-:W-:Y:S01]  /*f310*/  SEL R163, R250, R163, !P0 ;  /* 0x000000a3faa37207 */ /* 0x000fe20004000000 */
[----:B------:R-:W4:Y:S01]  /*f320*/  LDL R119, [R1+0x1120] ;  /* 0x0011200001777983 */ /* 0x000f220000100800 */
[----:B------:R-:W-:Y:S02]  /*f330*/  ISETP.GE.AND P1, PT, R116, RZ, PT ;  /* 0x000000ff7400720c */ /* 0x000fe40003f26270 */
[C---:B------:R-:W-:Y:S01]  /*f340*/  SEL R162, R250.reuse, R162, !P0 ;  /* 0x000000a2faa27207 */ /* 0x040fe20004000000 */
[----:B------:R-:W2:Y:S01]  /*f350*/  LDL R118, [R1+0x111c] ;  /* 0x00111c0001767983 */ /* 0x000ea20000100800 */
[----:B------:R-:W-:Y:S01]  /*f360*/  IMAD R143, R159, UR50, RZ ;  /* 0x000000329f8f7c24 */ /* 0x000fe2000f8e02ff */
[----:B------:R-:W-:Y:S01]  /*f370*/  SEL R161, R250, R161, !P0 ;  /* 0x000000a1faa17207 */ /* 0x000fe20004000000 */
[----:B------:R-:W1:Y:S01]  /*f380*/  LDCU UR74, c[0x0][0x3b0] ;  /* 0x00007600ff4a77ac */ /* 0x000e620008000800 */
[----:B------:R-:W3:Y:S06]  /*f390*/  LDL R116, [R1+0x1100] ;  /* 0x0011000001747983 */ /* 0x000eec0000100800 */
[----:B------:R-:W-:Y:S01]  /*f3a0*/  @!P1 IMAD.MOV R170, RZ, RZ, -R170 ;  /* 0x000000ffffaa9224 */ /* 0x000fe200078e0aaa */
[----:B------:R-:W-:Y:S01]  /*f3b0*/  ISETP.GE.AND P1, PT, R122, RZ, PT ;  /* 0x000000ff7a00720c */ /* 0x000fe20003f26270 */
[----:B------:R-:W-:Y:S01]  /*f3c0*/  @!P2 IMAD.MOV R167, RZ, RZ, -R167 ;  /* 0x000000ffffa7a224 */ /* 0x000fe200078e0aa7 */
[----:B------:R-:W-:Y:S01]  /*f3d0*/  ISETP.GE.AND P2, PT, R100, RZ, PT ;  /* 0x000000ff6400720c */ /* 0x000fe20003f46270 */
[----:B------:R-:W-:Y:S01]  /*f3e0*/  IMAD.MOV.U32 R100, RZ, RZ, R171 ;  /* 0x000000ffff647224 */ /* 0x000fe200078e00ab */
[----:B------:R-:W-:Y:S01]  /*f3f0*/  @!P3 IADD3 R168, PT, PT, -R168, RZ, RZ ;  /* 0x000000ffa8a8b210 */ /* 0x000fe20007ffe1ff */
[----:B------:R-:W-:Y:S01]  /*f400*/  @!P4 IMAD.MOV R169, RZ, RZ, -R169 ;  /* 0x000000ffffa9c224 */ /* 0x000fe200078e0aa9 */
[----:B------:R-:W3:Y:S01]  /*f410*/  LDL R122, [R1+0x10b4] ;  /* 0x0010b400017a7983 */ /* 0x000ee20000100800 */
[----:B------:R-:W-:Y:S01]  /*f420*/  IMAD R138, R163, UR46, RZ ;  /* 0x0000002ea38a7c24 */ /* 0x000fe2000f8e02ff */
[----:B------:R-:W-:Y:S01]  /*f430*/  SEL R164, R250, R164, !P0 ;  /* 0x000000a4faa47207 */ /* 0x000fe20004000000 */
[----:B------:R-:W-:-:S02]  /*f440*/  IMAD R127, R162, UR47, RZ ;  /* 0x0000002fa27f7c24 */ /* 0x000fc4000f8e02ff */
[----:B------:R-:W-:Y:S01]  /*f450*/  IMAD R6, R160, UR49, RZ ;  /* 0x00000031a0067c24 */ /* 0x000fe2000f8e02ff */
[----:B------:R-:W-:Y:S01]  /*f460*/  SEL R165, R250, R165, !P0 ;  /* 0x000000a5faa57207 */ /* 0x000fe20004000000 */
[----:B------:R-:W1:Y:S01]  /*f470*/  LDCU UR50, c[0x0][0x3b0] ;  /* 0x00007600ff3277ac */ /* 0x000e620008000800 */
[----:B------:R-:W-:Y:S01]  /*f480*/  @!P1 IADD3 R172, PT, PT, -R172, RZ, RZ ;  /* 0x000000ffacac9210 */ /* 0x000fe20007ffe1ff */
[----:B------:R-:W-:Y:S01]  /*f490*/  @!P2 IMAD.MOV R100, RZ, RZ, -R100 ;  /* 0x000000ffff64a224 */ /* 0x000fe200078e0a64 */
[----:B----4-:R-:W-:Y:S02]  /*f4a0*/  ISETP.GE.AND P3, PT, R119, RZ, PT ;  /* 0x000000ff7700720c */ /* 0x010fe40003f66270 */
[----:B--2---:R-:W-:Y:S01]  /*f4b0*/  ISETP.GE.AND P4, PT, R118, RZ, PT ;  /* 0x000000ff7600720c */ /* 0x004fe20003f86270 */
[----:B------:R-:W2:Y:S01]  /*f4c0*/  LDL R119, [R1+0x10f8] ;  /* 0x0010f80001777983 */ /* 0x000ea20000100800 */
[----:B------:R-:W-:Y:S02]  /*f4d0*/  ISETP.GE.AND P1, PT, R117, RZ, PT ;  /* 0x000000ff7500720c */ /* 0x000fe40003f26270 */
[----:B------:R-:W-:Y:S01]  /*f4e0*/  SEL R169, R250, R169, !P0 ;  /* 0x000000a9faa97207 */ /* 0x000fe20004000000 */
[----:B------:R-:W4:Y:S01]  /*f4f0*/  LDL R117, [R1+0x10d8] ;  /* 0x0010d80001757983 */ /* 0x000f220000100800 */
[----:B---3--:R-:W-:-:S02]  /*f500*/  ISETP.GE.AND P2, PT, R120, RZ, PT ;  /* 0x000000ff7800720c */ /* 0x008fc40003f46270 */
[----:B------:R-:W-:Y:S01]  /*f510*/  SEL R170, R250, R170, !P0 ;  /* 0x000000aafaaa7207 */ /* 0x000fe20004000000 */
[----:B------:R-:W3:Y:S02]  /*f520*/  LDL R120, [R1+0x10fc] ;  /* 0x0010fc0001787983 */ /* 0x000ee40000100800 */
[----:B------:R-:W-:Y:S02]  /*f530*/  @!P3 IMAD.MOV R174, RZ, RZ, -R174 ;  /* 0x000000ffffaeb224 */ /* 0x000fe400078e0aae */
[----:B------:R-:W-:Y:S01]  /*f540*/  IMAD R142, R161, UR48, RZ ;  /* 0x00000030a18e7c24 */ /* 0x000fe2000f8e02ff */
[----:B------:R-:W2:Y:S01]  /*f550*/  LDL R118, [R1+0x10e4] ;  /* 0x0010e40001767983 */ /* 0x000ea20000100800 */
[----:B------:R-:W-:Y:S01]  /*f560*/  IMAD R5, R164, UR45, RZ ;  /* 0x0000002da4057c24 */ /* 0x000fe2000f8e02ff */
[C---:B------:R-:W-:Y:S01]  /*f570*/  SEL R167, R250.reuse, R167, !P0 ;  /* 0x000000a7faa77207 */ /* 0x040fe20004000000 */
[----:B------:R-:W-:Y:S01]  /*f580*/  @!P1 IMAD.MOV R176, RZ, RZ, -R176 ;  /* 0x000000ffffb09224 */ /* 0x000fe200078e0ab0 */
[----:B------:R-:W-:Y:S01]  /*f590*/  SEL R166, R250, R166, !P0 ;  /* 0x000000a6faa67207 */ /* 0x000fe20004000000 */
[----:B------:R-:W1:Y:S01]  /*f5a0*/  LDCU UR49, c[0x0][0x3b0] ;  /* 0x00007600ff3177ac */ /* 0x000e620008000800 */
[----:B------:R-:W-:Y:S01]  /*f5b0*/  @!P2 IMAD.MOV R173, RZ, RZ, -R173 ;  /* 0x000000ffffada224 */ /* 0x000fe200078e0aad */
[----:B------:R-:W-:-:S02]  /*f5c0*/  ISETP.GE.AND P2, PT, R116, RZ, PT ;  /* 0x000000ff7400720c */ /* 0x000fc40003f46270 */
[----:B------:R-:W2:Y:S01]  /*f5d0*/  LDL R116, [R1+0x10cc] ;  /* 0x0010cc0001747983 */ /* 0x000ea20000100800 */
[----:B------:R-:W-:Y:S01]  /*f5e0*/  @!P4 IMAD.MOV R175, RZ, RZ, -R175 ;  /* 0x000000ffffafc224 */ /* 0x000fe200078e0aaf */
[----:B------:R-:W-:Y:S01]  /*f5f0*/  ISETP.GE.AND P4, PT, R128, RZ, PT ;  /* 0x000000ff8000720c */ /* 0x000fe20003f86270 */
[----:B------:R-:W-:Y:S01]  /*f600*/  IMAD R154, R169, UR40, RZ ;  /* 0x00000028a99a7c24 */ /* 0x000fe2000f8e02ff */
[----:B------:R-:W2:Y:S01]  /*f610*/  LDL R128, [R1+0xeb4] ;  /* 0x000eb40001807983 */ /* 0x000ea20000100800 */
[----:B------:R-:W-:Y:S01]  /*f620*/  SEL R168, R250, R168, !P0 ;  /* 0x000000a8faa87207 */ /* 0x000fe20004000000 */
[----:B------:R-:W-:Y:S01]  /*f630*/  IMAD R130, R170, UR39, RZ ;  /* 0x00000027aa827c24 */ /* 0x000fe2000f8e02ff */
[----:B------:R-:W1:Y:S04]  /*f640*/  LDCU UR47, c[0x0][0x3b0] ;  /* 0x00007600ff2f77ac */ /* 0x000e680008000800 */
[----:B------:R-:W-:Y:S01]  /*f650*/  @!P2 IADD3 R177, PT, PT, -R177, RZ, RZ ;  /* 0x000000ffb1b1a210 */ /* 0x000fe20007ffe1ff */
[----:B------:R-:W-:Y:S01]  /*f660*/  IMAD R4, R165, UR44, RZ ;  /* 0x0000002ca5047c24 */ /* 0x000fe2000f8e02ff */
[----:B------:R-:W1:Y:S01]  /*f670*/  LDCU UR46, c[0x0][0x3b0] ;  /* 0x00007600ff2e77ac */ /* 0x000e620008000800 */
[----:B----4-:R-:W-:Y:S01]  /*f680*/  ISETP.GE.AND P3, PT, R117, RZ, PT ;  /* 0x000000ff7500720c */ /* 0x010fe20003f66270 */
[----:B------:R-:W4:Y:S01]  /*f690*/  LDCU UR48, c[0x0][0x3b0] ;  /* 0x00007600ff3077ac */ /* 0x000f220008000800 */
[----:B------:R-:W4:Y:S01]  /*f6a0*/  LDL R117, [R1+0x1090] ;  /* 0x0010900001757983 */ /* 0x000f220000100800 */
[----:B---3--:R-:W-:Y:S01]  /*f6b0*/  ISETP.GE.AND P1, PT, R120, RZ, PT ;  /* 0x000000ff7800720c */ /* 0x008fe20003f26270 */
[----:B------:R-:W-:-:S02]  /*f6c0*/  @!P4 IMAD.MOV R180, RZ, RZ, -R180 ;  /* 0x000000ffffb4c224 */ /* 0x000fc400078e0ab4 */
[----:B------:R-:W3:Y:S01]  /*f6d0*/  LDL R120, [R1+0x10a0] ;  /* 0x0010a00001787983 */ /* 0x000ee20000100800 */
[----:B--2---:R-:W-:Y:S02]  /*f6e0*/  ISETP.GE.AND P2, PT, R119, RZ, PT ;  /* 0x000000ff7700720c */ /* 0x004fe40003f46270 */
[----:B------:R-:W-:Y:S01]  /*f6f0*/  ISETP.GE.AND P5, PT, R118, RZ, PT ;  /* 0x000000ff7600720c */ /* 0x000fe20003fa6270 */
[----:B------:R-:W2:Y:S01]  /*f700*/  LDL R119, [R1+0x1098] ;  /* 0x0010980001777983 */ /* 0x000ea20000100800 */
[----:B------:R-:W-:Y:S02]  /*f710*/  ISETP.GE.AND P4, PT, R123, RZ, PT ;  /* 0x000000ff7b00720c */ /* 0x000fe40003f86270 */
[----:B------:R-:W-:Y:S01]  /*f720*/  SEL R100, R250, R100, !P0 ;  /* 0x00000064fa647207 */ /* 0x000fe20004000000 */
[----:B------:R-:W2:Y:S01]  /*f730*/  LDL R123, [R1+0x1070] ;  /* 0x00107000017b7983 */ /* 0x000ea20000100800 */
[----:B------:R-:W-:Y:S01]  /*f740*/  @!P3 IADD3 R182, PT, PT, -R182, RZ, RZ ;  /* 0x000000ffb6b6b210 */ /* 0x000fe20007ffe1ff */
[----:B------:R-:W-:Y:S01]  /*f750*/  IMAD R3, R167, UR42, RZ ;  /* 0x0000002aa7037c24 */ /* 0x000fe2000f8e02ff */
[----:B------:R-:W-:Y:S01]  /*f760*/  SEL R172, R250, R172, !P0 ;  /* 0x000000acfaac7207 */ /* 0x000fe20004000000 */
[----:B------:R-:W2:Y:S01]  /*f770*/  LDL R118, [R1+0x1094] ;  /* 0x0010940001767983 */ /* 0x000ea20000100800 */
[----:B------:R-:W-:Y:S01]  /*f780*/  IMAD R151, R166, UR43, RZ ;  /* 0x0000002ba6977c24 */ /* 0x000fe2000f8e02ff */
[----:B------:R-:W-:Y:S01]  /*f790*/  SEL R173, R250, R173, !P0 ;  /* 0x000000adfaad7207 */ /* 0x000fe20004000000 */
[----:B------:R-:W-:Y:S01]  /*f7a0*/  IMAD R171, R168, UR41, RZ ;  /* 0x00000029a8ab7c24 */ /* 0x000fe2000f8e02ff */
[----:B------:R-:W-:Y:S01]  /*f7b0*/  SEL R174, R250, R174, !P0 ;  /* 0x000000aefaae7207 */ /* 0x000fe20004000000 */
[----:B------:R-:W1:Y:S01]  /*f7c0*/  LDCU UR45, c[0x0][0x3b0] ;  /* 0x00007600ff2d77ac */ /* 0x000e620008000800 */
[----:B------:R-:W-:-:S02]  /*f7d0*/  @!P4 IMAD.MOV R185, RZ, RZ, -R185 ;  /* 0x000000ffffb9c224 */ /* 0x000fc400078e0ab9 */
[----:B------:R-:W-:Y:S01]  /*f7e0*/  @!P1 IMAD.MOV R178, RZ, RZ, -R178 ;  /* 0x000000ffffb29224 */ /* 0x000fe200078e0ab2 */
[----:B------:R-:W-:Y:S01]  /*f7f0*/  ISETP.GE.AND P1, PT, R116, RZ, PT ;  /* 0x000000ff7400720c */ /* 0x000fe20003f26270 */
[----:B------:R-:W1:Y:S01]  /*f800*/  LDCU UR44, c[0x0][0x3b0] ;  /* 0x00007600ff2c77ac */ /* 0x000e620008000800 */
[----:B------:R-:W2:Y:S01]  /*f810*/  LDL R116, [R1+0x108c] ;  /* 0x00108c0001747983 */ /* 0x000ea20000100800 */
[C---:B------:R-:W-:Y:S02]  /*f820*/  SEL R175, R250.reuse, R175, !P0 ;  /* 0x000000affaaf7207 */ /* 0x040fe40004000000 */
[----:B------:R-:W-:Y:S01]  /*f830*/  SEL R176, R250, R176, !P0 ;  /* 0x000000b0fab07207 */ /* 0x000fe20004000000 */
[----:B------:R-:W1:Y:S01]  /*f840*/  LDCU UR40, c[0x0][0x3b0] ;  /* 0x00007600ff2877ac */ /* 0x000e620008000800 */
[----:B------:R-:W1:Y:S01]  /*f850*/  LDCU UR39, c[0x0][0x3b0] ;  /* 0x00007600ff2777ac */ /* 0x000e620008000800 */
[----:B---3--:R-:W-:Y:S01]  /*f860*/  ISETP.GE.AND P3, PT, R120, RZ, PT ;  /* 0x000000ff7800720c */ /* 0x008fe20003f66270 */
[----:B------:R-:W-:Y:S01]  /*f870*/  @!P2 IMAD.MOV R179, RZ, RZ, -R179 ;  /* 0x000000ffffb3a224 */ /* 0x000fe200078e0ab3 */
[----:B----4-:R-:W-:Y:S01]  /*f880*/  ISETP.GE.AND P4, PT, R117, RZ, PT ;  /* 0x000000ff7500720c */ /* 0x010fe20003f86270 */
[----:B------:R-:W3:Y:S01]  /*f890*/  LDL R120, [R1+0x1064] ;  /* 0x0010640001787983 */ /* 0x000ee20000100800 */
[----:B------:R-:W-:Y:S01]  /*f8a0*/  @!P5 IMAD.MOV R181, RZ, RZ, -R181 ;  /* 0x000000ffffb5d224 */ /* 0x000fe200078e0ab5 */
[----:B------:R-:W-:Y:S01]  /*f8b0*/  SEL R177, R250, R177, !P0 ;  /* 0x000000b1fab17207 */ /* 0x000fe20004000000 */
[----:B------:R-:W-:Y:S01]  /*f8c0*/  IMAD R7, R100, UR38, RZ ;  /* 0x0000002664077c24 */ /* 0x000fe2000f8e02ff */
[----:B------:R-:W4:Y:S01]  /*f8d0*/  LDL R117, [R1+0x1034] ;  /* 0x0010340001757983 */ /* 0x000f220000100800 */
[----:B------:R-:W-:Y:S01]  /*f8e0*/  @!P1 IMAD.MOV R183, RZ, RZ, -R183 ;  /* 0x000000ffffb79224 */ /* 0x000fe200078e0ab7 */
[----:B--2---:R-:W-:Y:S01]  /*f8f0*/  ISETP.GE.AND P1, PT, R119, RZ, PT ;  /* 0x000000ff7700720c */ /* 0x004fe20003f26270 */
[----:B------:R-:W-:Y:S01]  /*f900*/  IMAD R172, R172, UR37, RZ ;  /* 0x00000025acac7c24 */ /* 0x000fe2000f8e02ff */
[----:B------:R-:W2:Y:S01]  /*f910*/  LDL R119, [R1+0x105c] ;  /* 0x00105c0001777983 */ /* 0x000ea20000100800 */
[----:B------:R-:W-:Y:S01]  /*f920*/  ISETP.GE.AND P2, PT, R124, RZ, PT ;  /* 0x000000ff7c00720c */ /* 0x000fe20003f46270 */
[----:B------:R-:W-:Y:S01]  /*f930*/  IMAD R173, R173, UR36, RZ ;  /* 0x00000024adad7c24 */ /* 0x000fe2000f8e02ff */
[----:B------:R-:W-:Y:S01]  /*f940*/  ISETP.GE.AND P5, PT, R122, RZ, PT ;  /* 0x000000ff7a00720c */ /* 0x000fe20003fa6270 */
[----:B------:R-:W2:Y:S01]  /*f950*/  LDL R124, [R1+0x1074] ;  /* 0x00107400017c7983 */ /* 0x000ea20000100800 */
[----:B------:R-:W-:Y:S01]  /*f960*/  @!P4 IMAD.MOV R190, RZ, RZ, -R190 ;  /* 0x000000ffffbec224 */ /* 0x000fe200078e0abe */
[----:B------:R-:W-:Y:S01]  /*f970*/  @!P3 IADD3 R187, PT, PT, -R187, RZ, RZ ;  /* 0x000000ffbbbbb210 */ /* 0x000fe20007ffe1ff */
[----:B------:R-:W1:Y:S01]  /*f980*/  LDCU UR43, c[0x0][0x3b0] ;  /* 0x00007600ff2b77ac */ /* 0x000e620008000800 */
[----:B------:R-:W4:Y:S03]  /*f990*/  LDL R122, [R1+0x106c] ;  /* 0x00106c00017a7983 */ /* 0x000f260000100800 */
[----:B------:R-:W-:Y:S01]  /*f9a0*/  @!P1 IMAD.MOV R188, RZ, RZ, -R188 ;  /* 0x000000ffffbc9224 */ /* 0x000fe200078e0abc */
[----:B------:R-:W-:Y:S01]  /*f9b0*/  ISETP.GE.AND P1, PT, R123, RZ, PT ;  /* 0x000000ff7b00720c */ /* 0x000fe20003f26270 */
[----:B------:R-:W1:Y:S01]  /*f9c0*/  LDCU UR42, c[0x0][0x3b0] ;  /* 0x00007600ff2a77ac */ /* 0x000e620008000800 */
[----:B------:R-:W4:Y:S01]  /*f9d0*/  LDL R123, [R1+0x1028] ;  /* 0x00102800017b7983 */ /* 0x000f220000100800 */
[----:B------:R-:W-:Y:S01]  /*f9e0*/  @!P2 IMAD.MOV R184, RZ, RZ, -R184 ;  /* 0x000000ffffb8a224 */ /* 0x000fe200078e0ab8 */
[C---:B------:R-:W-:Y:S01]  /*f9f0*/  SEL R105, R250.reuse, R185, !P0 ;  /* 0x000000b9fa697207 */ /* 0x040fe20004000000 */
[----:B------:R-:W1:Y:S01]  /*fa00*/  LDCU UR41, c[0x0][0x3b0] ;  /* 0x00007600ff2977ac */ /* 0x000e620008000800 */
[----:B------:R-:W-:-:S02]  /*fa10*/  SEL R169, R250, R178, !P0 ;  /* 0x000000b2faa97207 */ /* 0x000fc40004000000 */
[C---:B------:R-:W-:Y:S02]  /*fa20*/  SEL R170, R250.reuse, R179, !P0 ;  /* 0x000000b3faaa7207 */ /* 0x040fe40004000000 */
[----:B------:R-:W-:Y:S01]  /*fa30*/  SEL R101, R250, R181, !P0 ;  /* 0x000000b5fa657207 */ /* 0x000fe20004000000 */
[----:B------:R-:W-:Y:S01]  /*fa40*/  IMAD R174, R174, UR35, RZ ;  /* 0x00000023aeae7c24 */ /* 0x000fe2000f8e02ff */
[----:B------:R-:W-:Y:S01]  /*fa50*/  SEL R103, R250, R183, !P0 ;  /* 0x000000b7fa677207 */ /* 0x000fe20004000000 */
[----:B------:R-:W-:Y:S01]  /*fa60*/  @!P1 IMAD.MOV R193, RZ, RZ, -R193 ;  /* 0x000000ffffc19224 */ /* 0x000fe200078e0ac1 */
[----:B------:R-:W-:Y:S01]  /*fa70*/  ISETP.GE.AND P2, PT, R118, RZ, PT ;  /* 0x000000ff7600720c */ /* 0x000fe20003f46270 */
[----:B------:R-:W-:Y:S01]  /*fa80*/  @!P5 IMAD.MOV R186, RZ, RZ, -R186 ;  /* 0x000000ffffbad224 */ /* 0x000fe200078e0aba */
[----:B------:R-:W4:Y:S01]  /*fa90*/  LDL R118, [R1+0x104c] ;  /* 0x00104c0001767983 */ /* 0x000f220000100800 */
[----:B------:R-:W-:Y:S01]  /*faa0*/  ISETP.GE.AND P5, PT, R116, RZ, PT ;  /* 0x000000ff7400720c */ /* 0x000fe20003fa6270 */
[----:B------:R-:W-:Y:S01]  /*fab0*/  IMAD R175, R175, UR34, RZ ;  /* 0x00000022afaf7c24 */ /* 0x000fe2000f8e02ff */
[----:B------:R-:W-:Y:S01]  /*fac0*/  SEL R100, R250, R180, !P0 ;  /* 0x000000b4fa647207 */ /* 0x000fe20004000000 */
[----:B------:R-:W4:Y:S01]  /*fad0*/  LDL R116, [R1+0x1030] ;  /* 0x0010300001747983 */ /* 0x000f220000100800 */
[----:B------:R-:W-:Y:S01]  /*fae0*/  IMAD R176, R176, UR33, RZ ;  /* 0x00000021b0b07c24 */ /* 0x000fe2000f8e02ff */
[----:B------:R-:W1:Y:S01]  /*faf0*/  LDCU UR38, c[0x0][0x3b0] ;  /* 0x00007600ff2677ac */ /* 0x000e620008000800 */
[----:B------:R-:W-:Y:S01]  /*fb00*/  IMAD R177, R177, UR32, RZ ;  /* 0x00000020b1b17c24 */ /* 0x000fe2000f8e02ff */
[----:B------:R-:W1:Y:S01]  /*fb10*/  LDCU UR37, c[0x0][0x3b0] ;  /* 0x00007600ff2577ac */ /* 0x000e620008000800 */
[----:B------:R-:W1:Y:S01]  /*fb20*/  LDCU UR36, c[0x0][0x3b0] ;  /* 0x00007600ff2477ac */ /* 0x000e620008000800 */
[----:B---3--:R-:W-:-:S02]  /*fb30*/  ISETP.GE.AND P4, PT, R120, RZ, PT ;  /* 0x000000ff7800720c */ /* 0x008fc40003f86270 */
[----:B--2---:R-:W-:Y:S01]  /*fb40*/  ISETP.GE.AND P3, PT, R124, RZ, PT ;  /* 0x000000ff7c00720c */ /* 0x004fe20003f66270 */
[----:B------:R-:W2:Y:S01]  /*fb50*/  LDL R120, [R1+0xff8] ;  /* 0x000ff80001787983 */ /* 0x000ea20000100800 */
[----:B----4-:R-:W-:Y:S01]  /*fb60*/  ISETP.GE.AND P1, PT, R117, RZ, PT ;  /* 0x000000ff7500720c */ /* 0x010fe20003f26270 */
[----:B------:R-:W-:Y:S01]  /*fb70*/  @!P5 IMAD.MOV R191, RZ, RZ, -R191 ;  /* 0x000000ffffbfd224 */ /* 0x000fe200078e0abf */
[----:B------:R-:W-:Y:S01]  /*fb80*/  SEL R110, R250, R190, !P0 ;  /* 0x000000befa6e7207 */ /* 0x000fe20004000000 */
[----:B------:R-:W3:Y:S01]  /*fb90*/  LDL R117, [R1+0xfec] ;  /* 0x000fec0001757983 */ /* 0x000ee20000100800 */
[----:B------:R-:W-:Y:S01]  /*fba0*/  ISETP.GE.AND P5, PT, R119, RZ, PT ;  /* 0x000000ff7700720c */ /* 0x000fe20003fa6270 */
[----:B------:R-:W-:Y:S02]  /*fbb0*/  @!P2 IMAD.MOV R189, RZ, RZ, -R189 ;  /* 0x000000ffffbda224 */ /* 0x000fe400078e0abd */
[----:B------:R-:W-:Y:S01]  /*fbc0*/  IMAD.MOV.U32 R185, RZ, RZ, R138 ;  /* 0x000000ffffb97224 */ /* 0x000fe200078e008a */
[----:B------:R-:W4:Y:S01]  /*fbd0*/  LDL R119, [R1+0xff4] ;  /* 0x000ff40001777983 */ /* 0x000f220000100800 */
[----:B------:R-:W-:-:S02]  /*fbe0*/  IMAD.MOV.U32 R178, RZ, RZ, R136 ;  /* 0x000000ffffb27224 */ /* 0x000fc400078e0088 */
[----:B------:R-:W-:Y:S01]  /*fbf0*/  IMAD.MOV.U32 R179, RZ, RZ, R130 ;  /* 0x000000ffffb37224 */ /* 0x000fe200078e0082 */
[----:B------:R-:W4:Y:S01]  /*fc00*/  LDL R124, [R1+0x102c] ;  /* 0x00102c00017c7983 */ /* 0x000f220000100800 */
[C---:B------:R-:W-:Y:S02]  /*fc10*/  SEL R106, R250.reuse, R186, !P0 ;  /* 0x000000bafa6a7207 */ /* 0x040fe40004000000 */
[C---:B------:R-:W-:Y:S02]  /*fc20*/  SEL R104, R250.reuse, R184, !P0 ;  /* 0x000000b8fa687207 */ /* 0x040fe40004000000 */
[C---:B------:R-:W-:Y:S01]  /*fc30*/  SEL R108, R250.reuse, R188, !P0 ;  /* 0x000000bcfa6c7207 */ /* 0x040fe20004000000 */
[----:B------:R-:W-:Y:S01]  /*fc40*/  @!P5 IMAD.MOV R196, RZ, RZ, -R196 ;  /* 0x000000ffffc4d224 */ /* 0x000fe200078e0ac4 */
[----:B------:R-:W-:Y:S02]  /*fc50*/  ISETP.GE.AND P5, PT, R123, RZ, PT ;  /* 0x000000ff7b00720c */ /* 0x000fe40003fa6270 */
[----:B------:R-:W-:Y:S01]  /*fc60*/  SEL R107, R250, R187, !P0 ;  /* 0x000000bbfa6b7207 */ /* 0x000fe20004000000 */
[----:B------:R-:W4:Y:S01]  /*fc70*/  LDL R123, [R1+0xfb8] ;  /* 0x000fb800017b7983 */ /* 0x000f220000100800 */
[----:B------:R-:W-:Y:S01]  /*fc80*/  ISETP.GE.AND P2, PT, R122, RZ, PT ;  /* 0x000000ff7a00720c */ /* 0x000fe20003f46270 */
[----:B------:R-:W-:Y:S01]  /*fc90*/  IMAD.MOV.U32 R181, RZ, RZ, R150 ;  /* 0x000000ffffb57224 */ /* 0x000fe200078e0096 */
[----:B------:R-:W-:Y:S01]  /*fca0*/  MOV R183, R125 ;  /* 0x0000007d00b77202 */ /* 0x000fe20000000f00 */
[----:B------:R-:W4:Y:S01]  /*fcb0*/  LDL R122, [R1+0xffc] ;  /* 0x000ffc00017a7983 */ /* 0x000f220000100800 */
[----:B------:R-:W-:Y:S01]  /*fcc0*/  SEL R113, R250, R193, !P0 ;  /* 0x000000c1fa717207 */ /* 0x000fe20004000000 */
[----:B------:R-:W-:Y:S01]  /*fcd0*/  IMAD R100, R100, UR11, RZ ;  /* 0x0000000b64647c24 */ /* 0x000fe2000f8e02ff */
[----:B------:R-:W-:Y:S01]  /*fce0*/  MOV R180, R154 ;  /* 0x0000009a00b47202 */ /* 0x000fe20000000f00 */
[----:B------:R-:W-:Y:S01]  /*fcf0*/  IMAD R169, R169, UR31, RZ ;  /* 0x0000001fa9a97c24 */ /* 0x000fe2000f8e02ff */
[----:B------:R-:W1:Y:S01]  /*fd00*/  LDCU UR35, c[0x0][0x3b0] ;  /* 0x00007600ff2377ac */ /* 0x000e620008000800 */
[----:B------:R-:W-:Y:S01]  /*fd10*/  @!P5 IMAD.MOV R201, RZ, RZ, -R201 ;  /* 0x000000ffffc9d224 */ /* 0x000fe200078e0ac9 */
[----:B------:R-:W-:Y:S01]  /*fd20*/  @!P3 IADD3 R192, PT, PT, -R192, RZ, RZ ;  /* 0x000000ffc0c0b210 */ /* 0x000fe20007ffe1ff */
[----:B------:R-:W-:Y:S01]  /*fd30*/  @!P1 IMAD.MOV R198, RZ, RZ, -R198 ;  /* 0x000000ffffc69224 */ /* 0x000fe200078e0ac6 */
[----:B------:R-:W-:Y:S01]  /*fd40*/  ISETP.GE.AND P3, PT, R118, RZ, PT ;  /* 0x000000ff7600720c */ /* 0x000fe20003f66270 */
[----:B------:R-:W-:Y:S01]  /*fd50*/  @!P2 IMAD.MOV R194, RZ, RZ, -R194 ;  /* 0x000000ffffc2a224 */ /* 0x000fe200078e0ac2 */
[----:B------:R-:W4:Y:S01]  /*fd60*/  LDL R118, [R1+0xff0] ;  /* 0x000ff00001767983 */ /* 0x000f220000100800 */
[----:B------:R-:W-:Y:S01]  /*fd70*/  ISETP.GE.AND P2, PT, R116, RZ, PT ;  /* 0x000000ff7400720c */ /* 0x000fe20003f46270 */
[----:B------:R-:W-:Y:S01]  /*fd80*/  @!P4 IMAD.MOV R195, RZ, RZ, -R195 ;  /* 0x000000ffffc3c224 */ /* 0x000fe200078e0ac3 */
[----:B------:R-:W1:Y:S01]  /*fd90*/  LDCU UR34, c[0x0][0x3b0] ;  /* 0x00007600ff2277ac */ /* 0x000e620008000800 */
[----:B------:R-:W4:Y:S01]  /*fda0*/  LDL R116, [R1+0xfc0] ;  /* 0x000fc00001747983 */ /* 0x000f220000100800 */
[----:B------:R-:W-:Y:S01]  /*fdb0*/  IMAD.MOV.U32 R190, RZ, RZ, R129 ;  /* 0x000000ffffbe7224 */ /* 0x000fe200078e0081 */
[----:B------:R-:W-:Y:S01]  /*fdc0*/  SEL R109, R250, R189, !P0 ;  /* 0x000000bdfa6d7207 */ /* 0x000fe20004000000 */
[----:B------:R-:W-:Y:S01]  /*fdd0*/  IMAD.MOV.U32 R186, RZ, RZ, R127 ;  /* 0x000000ffffba7224 */ /* 0x000fe200078e007f */
[----:B------:R-:W1:Y:S01]  /*fde0*/  LDCU UR33, c[0x0][0x3b0] ;  /* 0x00007600ff2177ac */ /* 0x000e620008000800 */
[----:B------:R-:W-:-:S02]  /*fdf0*/  IMAD.MOV.U32 R184, RZ, RZ, R126 ;  /* 0x000000ffffb87224 */ /* 0x000fc400078e007e */
[----:B------:R-:W-:Y:S01]  /*fe00*/  IMAD.MOV.U32 R188, RZ, RZ, R143 ;  /* 0x000000ffffbc7224 */ /* 0x000fe200078e008f */
[----:B------:R-:W-:Y:S01]  /*fe10*/  MOV R187, R142 ;  /* 0x0000008e00bb7202 */ /* 0x000fe20000000f00 */
[----:B------:R-:W-:Y:S01]  /*fe20*/  IMAD.MOV.U32 R193, RZ, RZ, R152 ;  /* 0x000000ffffc17224 */ /* 0x000fe200078e0098 */
[----:B------:R-:W-:Y:S01]  /*fe30*/  SEL R111, R250, R191, !P0 ;  /* 0x000000bffa6f7207 */ /* 0x000fe20004000000 */
[----:B------:R-:W-:Y:S01]  /*fe40*/  ULOP3.LUT UR11, UR77, 0x600000, URZ, 0xc0, !UPT ;  /* 0x006000004d0b7892 */ /* 0x000fe2000f8ec0ff */
[----:B------:R-:W-:Y:S01]  /*fe50*/  IMAD R170, R170, UR30, RZ ;  /* 0x0000001eaaaa7c24 */ /* 0x000fe2000f8e02ff */
[----:B------:R-:W1:Y:S01]  /*fe60*/  LDCU UR32, c[0x0][0x3b0] ;  /* 0x00007600ff2077ac */ /* 0x000e620008000800 */
[----:B------:R-:W-:Y:S02]  /*fe70*/  IMAD R101, R101, UR4, RZ ;  /* 0x0000000465657c24 */ /* 0x000fe4000f8e02ff */
[----:B------:R-:W-:Y:S01]  /*fe80*/  IMAD R103, R103, UR76, RZ ;  /* 0x0000004c67677c24 */ /* 0x000fe2000f8e02ff */
[----:B------:R-:W1:Y:S01]  /*fe90*/  LDCU UR31, c[0x0][0x3b0] ;  /* 0x00007600ff1f77ac */ /* 0x000e620008000800 */
[----:B---3--:R-:W-:-:S02]  /*fea0*/  ISETP.GE.AND P5, PT, R117, RZ, PT ;  /* 0x000000ff7500720c */ /* 0x008fc40003fa6270 */
[----:B--2---:R-:W-:Y:S01]  /*feb0*/  ISETP.GE.AND P1, PT, R120, RZ, PT ;  /* 0x000000ff7800720c */ /* 0x004fe20003f26270 */
[----:B------:R-:W2:Y:S01]  /*fec0*/  LDL R117, [R1+0xf7c] ;  /* 0x000f7c0001757983 */ /* 0x000ea20000100800 */
[----:B------:R-:W-:Y:S01]  /*fed0*/  @!P2 IMAD.MOV R199, RZ, RZ, -R199 ;  /* 0x000000ffffc7a224 */ /* 0x000fe200078e0ac7 */
[----:B----4-:R-:W-:Y:S02]  /*fee0*/  ISETP.GE.AND P4, PT, R124, RZ, PT ;  /* 0x000000ff7c00720c */ /* 0x010fe40003f86270 */
[----:B------:R-:W3:Y:S01]  /*fef0*/  LDL R120, [R1+0xfb0] ;  /* 0x000fb00001787983 */ /* 0x000ee20000100800 */
[----:B------:R-:W-:Y:S02]  /*ff00*/  ISETP.GE.AND P2, PT, R119, RZ, PT ;  /* 0x000000ff7700720c */ /* 0x000fe40003f46270 */
[----:B------:R-:W-:Y:S01]  /*ff10*/  @!P3 IADD3 R197, PT, PT, -R197, RZ, RZ ;  /* 0x000000ffc5c5b210 */ /* 0x000fe20007ffe1ff */
[----:B------:R-:W4:Y:S01]  /*ff20*/  LDL R119, [R1+0xf84] ;  /* 0x000f840001777983 */ /* 0x000f220000100800 */
[----:B------:R-:W-:Y:S01]  /*ff30*/  IMAD.MOV.U32 R189, RZ, RZ, R140 ;  /* 0x000000ffffbd7224 */ /* 0x000fe200078e008c */
[----:B------:R-:W-:-:S02]  /*ff40*/  SEL R112, R250, R192, !P0 ;  /* 0x000000c0fa707207 */ /* 0x000fc40004000000 */
[C---:B------:R-:W-:Y:S01]  /*ff50*/  SEL R115, R250.reuse, R195, !P0 ;  /* 0x000000c3fa737207 */ /* 0x040fe20004000000 */
[----:B------:R-:W4:Y:S01]  /*ff60*/  LDL R124, [R1+0xfbc] ;  /* 0x000fbc00017c7983 */ /* 0x000f220000100800 */
[----:B------:R-:W-:Y:S01]  /*ff70*/  SEL R114, R250, R194, !P0 ;  /* 0x000000c2fa727207 */ /* 0x000fe20004000000 */
[----:B------:R-:W-:Y:S01]  /*ff80*/  IMAD.MOV.U32 R191, RZ, RZ, R132 ;  /* 0x000000ffffbf7224 */ /* 0x000fe200078e0084 */
[----:B------:R-:W1:Y:S02]  /*ff90*/  LDCU UR77, c[0x0][0x3b0] ;  /* 0x00007600ff4d77ac */ /* 0x000e640008000800 */
[----:B------:R-:W-:Y:S01]  /*ffa0*/  @!P2 IMAD.MOV R204, RZ, RZ, -R204 ;  /* 0x000000ffffcca224 */ /* 0x000fe200078e0acc */
[----:B------:R-:W-:Y:S01]  /*ffb0*/  ISETP.GE.AND P2, PT, R123, RZ, PT ;  /* 0x000000ff7b00720c */ /* 0x000fe20003f46270 */
[----:B------:R-:W-:Y:S01]  /*ffc0*/  IMAD R104, R104, UR7, RZ ;  /* 0x0000000768687c24 */ /* 0x000fe2000f8e02ff */
[----:B------:R-:W4:Y:S01]  /*ffd0*/  LDL R123, [R1+0xf48] ;  /* 0x000f4800017b7983 */ /* 0x000f220000100800 */
[----:B------:R-:W-:Y:S01]  /*ffe0*/  ISETP.GE.AND P3, PT, R122, RZ, PT ;  /* 0x000000ff7a00720c */ /* 0x000fe20003f66270 */
[----:B------:R-:W-:Y:S01]  /*fff0*/  @!P4 IMAD.MOV R200, RZ, RZ, -R200 ;  /* 0x000000ffffc8c224 */ /* 0x000fe200078e0ac8 */
[----:B------:R-:W1:Y:S01]  /*10000*/  LDCU UR30, c[0x0][0x3b0] ;  /* 0x00007600ff1e77ac */ /* 0x000e620008000800 */
[----:B------:R-:W4:Y:S01]  /*10010*/  LDL R122, [R1+0xfb4] ;  /* 0x000fb400017a7983 */ /* 0x000f220000100800 */
[----:B------:R-:W-:Y:S01]  /*10020*/  @!P5 IMAD.MOV R206, RZ, RZ, -R206 ;  /* 0x000000ffffced224 */ /* 0x000fe200078e0ace */
[----:B------:R-:W1:Y:S05]  /*10030*/  LDC R132, c[0x0][0x3a0] ;  /* 0x0000e800ff847b82 */ /* 0x000e6a0000000800 */
[----:B------:R-:W-:Y:S01]  /*10040*/  @!P2 IMAD.MOV R209, RZ, RZ, -R209 ;  /* 0x000000ffffd1a224 */ /* 0x000fe200078e0ad1 */
[----:B------:R-:W-:-:S02]  /*10050*/  ISETP.GE.AND P4, PT, R118, RZ, PT ;  /* 0x000000ff7600720c */ /* 0x000fc40003f86270 */
[----:B------:R-:W4:Y:S01]  /*10060*/  LDL R118, [R1+0xf80] ;  /* 0x000f800001767983 */ /* 0x000f220000100800 */
[----:B------:R-:W-:Y:S02]  /*10070*/  @!P3 IADD3 R202, PT, PT, -R202, RZ, RZ ;  /* 0x000000ffcacab210 */ /* 0x000fe40007ffe1ff */
[----:B------:R-:W-:Y:S02]  /*10080*/  ISETP.GE.AND P3, PT, R116, RZ, PT ;  /* 0x000000ff7400720c */ /* 0x000fe40003f66270 */
[----:B------:R-:W4:Y:S01]  /*10090*/  LDL R116, [R1+0xf78] ;  /* 0x000f780001747983 */ /* 0x000f220000100800 */
[----:B--2---:R-:W-:-:S03]  /*100a0*/  ISETP.GE.AND P2, PT, R117, RZ, PT ;  /* 0x000000ff7500720c */ /* 0x004fc60003f46270 */
[----:B------:R-:W2:Y:S01]  /*100b0*/  LDL R117, [R1+0xf20] ;  /* 0x000f200001757983 */ /* 0x000ea20000100800 */
[----:B---3--:R-:W-:-:S03]  /*100c0*/  ISETP.GE.AND P5, PT, R120, RZ, PT ;  /* 0x000000ff7800720c */ /* 0x008fc60003fa6270 */
[----:B------:R-:W3:Y:S03]  /*100d0*/  LDL R120, [R1+0xf40] ;  /* 0x000f400001787983 */ /* 0x000ee60000100800 */
[----:B------:R-:W-:Y:S02]  /*100e0*/  @!P3 IADD3 R207, PT, PT, -R207, RZ, RZ ;  /* 0x000000ffcfcfb210 */ /* 0x000fe40007ffe1ff */
[----:B----4-:R-:W-:Y:S02]  /*100f0*/  ISETP.GE.AND P3, PT, R119, RZ, PT ;  /* 0x000000ff7700720c */ /* 0x010fe40003f66270 */
[----:B------:R-:W4:Y:S01]  /*10100*/  LDL R119, [R1+0xf3c] ;  /* 0x000f3c0001777983 */ /* 0x000f220000100800 */
[----:B------:R-:W-:-:S10]  /*10110*/  @!P1 IMAD.MOV R203, RZ, RZ, -R203 ;  /* 0x000000ffffcb9224 */ /* 0x000fd400078e0acb */
[----:B------:R-:W-:Y:S02]  /*10120*/  @!P3 IADD3 R212, PT, PT, -R212, RZ, RZ ;  /* 0x000000ffd4d4b210 */ /* 0x000fe40007ffe1ff */
[----:B------:R-:W-:Y:S02]  /*10130*/  ISETP.GE.AND P3, PT, R123, RZ, PT ;  /* 0x000000ff7b00720c */ /* 0x000fe40003f66270 */
[----:B------:R-:W4:Y:S01]  /*10140*/  LDL R123, [R1+0xf14] ;  /* 0x000f1400017b7983 */ /* 0x000f220000100800 */
[----:B------:R-:W-:-:S03]  /*10150*/  ISETP.GE.AND P1, PT, R124, RZ, PT ;  /* 0x000000ff7c00720c */ /* 0x000fc60003f26270 */
[----:B------:R-:W4:Y:S01]  /*10160*/  LDL R124, [R1+0xf74] ;  /* 0x000f7400017c7983 */ /* 0x000f220000100800 */
[----:B------:R-:W-:-:S06]  /*10170*/  @!P4 IMAD.MOV R205, RZ, RZ, -R205 ;  /* 0x000000ffffcdc224 */ /* 0x000fcc00078e0acd */
[----:B------:R-:W-:Y:S02]  /*10180*/  @!P3 IADD3 R217, PT, PT, -R217, RZ, RZ ;  /* 0x000000ffd9d9b210 */ /* 0x000fe40007ffe1ff */
[----:B------:R-:W-:Y:S02]  /*10190*/  ISETP.GE.AND P4, PT, R122, RZ, PT ;  /* 0x000000ff7a00720c */ /* 0x000fe40003f86270 */
[----:B------:R-:W4:Y:S01]  /*101a0*/  LDL R122, [R1+0xf44] ;  /* 0x000f4400017a7983 */ /* 0x000f220000100800 */
[----:B------:R-:W-:Y:S01]  /*101b0*/  @!P1 IMAD.MOV R208, RZ, RZ, -R208 ;  /* 0x000000ffffd09224 */ /* 0x000fe200078e0ad0 */
[----:B------:R-:W-:Y:S01]  /*101c0*/  ISETP.GE.AND P1, PT, R118, RZ, PT ;  /* 0x000000ff7600720c */ /* 0x000fe20003f26270 */
[----:B------:R-:W-:Y:S01]  /*101d0*/  @!P2 IMAD.MOV R214, RZ, RZ, -R214 ;  /* 0x000000ffffd6a224 */ /* 0x000fe200078e0ad6 */
[----:B------:R-:W4:Y:S07]  /*101e0*/  LDL R118, [R1+0xf38] ;  /* 0x000f380001767983 */ /* 0x000f2e0000100800 */
[----:B------:R-:W-:Y:S01]  /*101f0*/  @!P4 IMAD.MOV R210, RZ, RZ, -R210 ;  /* 0x000000ffffd2c224 */ /* 0x000fe200078e0ad2 */
[----:B------:R-:W-:-:S02]  /*10200*/  ISETP.GE.AND P4, PT, R116, RZ, PT ;  /* 0x000000ff7400720c */ /* 0x000fc40003f86270 */
[----:B------:R-:W4:Y:S01]  /*10210*/  LDL R116, [R1+0xf1c] ;  /* 0x000f1c0001747983 */ /* 0x000f220000100800 */
[----:B--2---:R-:W-:-:S03]  /*10220*/  ISETP.GE.AND P3, PT, R117, RZ, PT ;  /* 0x000000ff7500720c */ /* 0x004fc60003f66270 */
[----:B------:R-:W2:Y:S01]  /*10230*/  LDL R117, [R1+0xef4] ;  /* 0x000ef40001757983 */ /* 0x000ea20000100800 */
[----:B---3--:R-:W-:-:S03]  /*10240*/  ISETP.GE.AND P2, PT, R120, RZ, PT ;  /* 0x000000ff7800720c */ /* 0x008fc60003f46270 */
[----:B------:R-:W3:Y:S03]  /*10250*/  LDL R120, [R1+0xf00] ;  /* 0x000f000001787983 */ /* 0x000ee60000100800 */
[----:B------:R-:W-:Y:S01]  /*10260*/  @!P4 IMAD.MOV R215, RZ, RZ, -R215 ;  /* 0x000000ffffd7c224 */ /* 0x000fe200078e0ad7 */
[----:B----4-:R-:W-:Y:S02]  /*10270*/  ISETP.GE.AND P4, PT, R119, RZ, PT ;  /* 0x000000ff7700720c */ /* 0x010fe40003f86270 */
[----:B------:R-:W4:Y:S01]  /*10280*/  LDL R119, [R1+0xefc] ;  /* 0x000efc0001777983 */ /* 0x000f220000100800 */
[----:B------:R-:W-:-:S10]  /*10290*/  @!P5 IMAD.MOV R211, RZ, RZ, -R211 ;  /* 0x000000ffffd3d224 */ /* 0x000fd400078e0ad3 */
[----:B------:R-:W-:Y:S01]  /*102a0*/  @!P4 IMAD.MOV R220, RZ, RZ, -R220 ;  /* 0x000000ffffdcc224 */ /* 0x000fe200078e0adc */
[----:B------:R-:W-:Y:S02]  /*102b0*/  ISETP.GE.AND P4, PT, R123, RZ, PT ;  /* 0x000000ff7b00720c */ /* 0x000fe40003f86270 */
[----:B------:R-:W4:Y:S01]  /*102c0*/  LDL R123, [R1+0xee0] ;  /* 0x000ee000017b7983 */ /* 0x000f220000100800 */
[----:B------:R-:W-:-:S03]  /*102d0*/  ISETP.GE.AND P5, PT, R124, RZ, PT ;  /* 0x000000ff7c00720c */ /* 0x000fc60003fa6270 */
[----:B------:R-:W4:Y:S01]  /*102e0*/  LDL R124, [R1+0xf18] ;  /* 0x000f1800017c7983 */ /* 0x000f220000100800 */
[----:B------:R-:W-:-:S06]  /*102f0*/  @!P1 IMAD.MOV R213, RZ, RZ, -R213 ;  /* 0x000000ffffd59224 */ /* 0x000fcc00078e0ad5 */
[----:B------:R-:W-:Y:S01]  /*10300*/  @!P4 IMAD.MOV R225, RZ, RZ, -R225 ;  /* 0x000000ffffe1c224 */ /* 0x000fe200078e0ae1 */
[----:B------:R-:W-:Y:S02]  /*10310*/  ISETP.GE.AND P1, PT, R122, RZ, PT ;  /* 0x000000ff7a00720c */ /* 0x000fe40003f26270 */
[----:B------:R-:W4:Y:S01]  /*10320*/  LDL R122, [R1+0xf10] ;  /* 0x000f1000017a7983 */ /* 0x000f220000100800 */
[----:B------:R-:W-:Y:S01]  /*10330*/  @!P5 IMAD.MOV R216, RZ, RZ, -R216 ;  /* 0x000000ffffd8d224 */ /* 0x000fe200078e0ad8 */
[----:B------:R-:W-:Y:S02]  /*10340*/  @!P3 IADD3 R222, PT, PT, -R222, RZ, RZ ;  /* 0x000000ffdedeb210 */ /* 0x000fe40007ffe1ff */
[----:B------:R-:W-:Y:S02]  /*10350*/  ISETP.GE.AND P5, PT, R118, RZ, PT ;  /* 0x000000ff7600720c */ /* 0x000fe40003fa6270 */
[----:B------:R-:W4:Y:S05]  /*10360*/  LDL R118, [R1+0xef8] ;  /* 0x000ef80001767983 */ /* 0x000f2a0000100800 */
        /* <DEDUP_REMOVED lines=8> */
[----:B----4-:R-:W-:Y:S01]  /*103f0*/  ISETP.GE.AND P1, PT, R119, RZ, PT ;  /* 0x000000ff7700720c */ /* 0x010fe20003f26270 */
[----:B------:R-:W-:Y:S01]  /*10400*/  @!P2 IMAD.MOV R219, RZ, RZ, -R219 ;  /* 0x000000ffffdba224 */ /* 0x000fe200078e0adb */
[----:B------:R-:W4:Y:S11]  /*10410*/  LDL R119, [R1+0xed0] ;  /* 0x000ed00001777983 */ /* 0x000f360000100800 */
[----:B------:R-:W-:Y:S01]  /*10420*/  @!P1 IMAD.MOV R228, RZ, RZ, -R228 ;  /* 0x000000ffffe49224 */ /* 0x000fe200078e0ae4 */
[----:B------:R-:W-:-:S02]  /*10430*/  ISETP.GE.AND P1, PT, R123, RZ, PT ;  /* 0x000000ff7b00720c */ /* 0x000fc40003f26270 */
[----:B------:R-:W4:Y:S01]  /*10440*/  LDL R123, [R1+0xea4] ;  /* 0x000ea400017b7983 */ /* 0x000f220000100800 */
[----:B------:R-:W-:-:S03]  /*10450*/  ISETP.GE.AND P2, PT, R124, RZ, PT ;  /* 0x000000ff7c00720c */ /* 0x000fc60003f46270 */
[----:B------:R-:W4:Y:S01]  /*10460*/  LDL R124, [R1+0xee4] ;  /* 0x000ee400017c7983 */ /* 0x000f220000100800 */
[----:B------:R-:W-:-:S06]  /*10470*/  @!P5 IMAD.MOV R221, RZ, RZ, -R221 ;  /* 0x000000ffffddd224 */ /* 0x000fcc00078e0add */
[----:B------:R-:W-:Y:S01]  /*10480*/  @!P1 IMAD.MOV R233, RZ, RZ, -R233 ;  /* 0x000000ffffe99224 */ /* 0x000fe200078e0ae9 */
[----:B------:R-:W-:Y:S02]  /*10490*/  ISETP.GE.AND P5, PT, R122, RZ, PT ;  /* 0x000000ff7a00720c */ /* 0x000fe40003fa6270 */
[----:B------:R-:W4:Y:S01]  /*104a0*/  LDL R122, [R1+0xedc] ;  /* 0x000edc00017a7983 */ /* 0x000f220000100800 */
[----:B------:R-:W-:Y:S02]  /*104b0*/  @!P2 IMAD.MOV R224, RZ, RZ, -R224 ;  /* 0x000000ffffe0a224 */ /* 0x000fe400078e0ae0 */
[----:B------:R-:W-:Y:S01]  /*104c0*/  @!P4 IMAD.MOV R230, RZ, RZ, -R230 ;  /* 0x000000ffffe6c224 */ /* 0x000fe200078e0ae6 */
        /* <DEDUP_REMOVED lines=8> */
[----:B------:R-:W3:Y:S06]  /*10550*/  LDL R120, [R1+0xe9c] ;  /* 0x000e9c0001787983 */ /* 0x000eec0000100800 */
[----:B------:R-:W-:Y:S02]  /*10560*/  @!P1 IMAD.MOV R238, RZ, RZ, -R238 ;  /* 0x000000ffffee9224 */ /* 0x000fe400078e0aee */
[----:B------:R-:W-:Y:S01]  /*10570*/  @!P5 IMAD.MOV R231, RZ, RZ, -R231 ;  /* 0x000000ffffe7d224 */ /* 0x000fe200078e0ae7 */
[----:B----4-:R-:W-:Y:S02]  /*10580*/  ISETP.GE.AND P5, PT, R119, RZ, PT ;  /* 0x000000ff7700720c */ /* 0x010fe40003fa6270 */
[----:B------:R-:W-:Y:S01]  /*10590*/  @!P3 IADD3 R227, PT, PT, -R227, RZ, RZ ;  /* 0x000000ffe3e3b210 */ /* 0x000fe20007ffe1ff */
[----:B------:R-:W-:Y:S01]  /*105a0*/  @!P2 IMAD.MOV R229, RZ, RZ, -R229 ;  /* 0x000000ffffe5a224 */ /* 0x000fe200078e0ae5 */
[----:B------:R-:W4:Y:S01]  /*105b0*/  LDL R119, [R1+0xe98] ;  /* 0x000e980001777983 */ /* 0x000f220000100800 */
[----:B------:R-:W-:Y:S01]  /*105c0*/  ISETP.GE.AND P1, PT, R123, RZ, PT ;  /* 0x000000ff7b00720c */ /* 0x000fe20003f26270 */
[----:B------:R-:W-:Y:S01]  /*105d0*/  @!P4 IMAD.MOV R235, RZ, RZ, -R235 ;  /* 0x000000ffffebc224 */ /* 0x000fe200078e0aeb */
[----:B------:R-:W-:-:S02]  /*105e0*/  ISETP.GE.AND P4, PT, R131, RZ, PT ;  /* 0x000000ff8300720c */ /* 0x000fc40003f86270 */
[----:B------:R-:W-:Y:S02]  /*105f0*/  ISETP.GE.AND P3, PT, R124, RZ, PT ;  /* 0x000000ff7c00720c */ /* 0x000fe40003f66270 */
[----:B------:R-:W4:Y:S07]  /*10600*/  LDL R124, [R1+0xeb0] ;  /* 0x000eb000017c7983 */ /* 0x000f2e0000100800 */
[----:B------:R-:W-:Y:S01]  /*10610*/  @!P1 IMAD.MOV R243, RZ, RZ, -R243 ;  /* 0x000000fffff39224 */ /* 0x000fe200078e0af3 */
[----:B------:R-:W-:Y:S01]  /*10620*/  ISETP.GE.AND P2, PT, R122, RZ, PT ;  /* 0x000000ff7a00720c */ /* 0x000fe20003f46270 */
[----:B------:R-:W-:Y:S01]  /*10630*/  @!P5 IMAD.MOV R236, RZ, RZ, -R236 ;  /* 0x000000ffffecd224 */ /* 0x000fe200078e0aec */
[----:B------:R-:W4:Y:S01]  /*10640*/  LDL R122, [R1+0xea0] ;  /* 0x000ea000017a7983 */ /* 0x000f220000100800 */
[----:B------:R-:W-:Y:S01]  /*10650*/  ISETP.GE.AND P5, PT, R128, RZ, PT ;  /* 0x000000ff8000720c */ /* 0x000fe20003fa6270 */
[----:B------:R-:W-:Y:S01]  /*10660*/  IMAD.MOV.U32 R128, RZ, RZ, R102 ;  /* 0x000000ffff807224 */ /* 0x000fe200078e0066 */
[----:B------:R-:W-:Y:S01]  /*10670*/  @!P3 IADD3 R232, PT, PT, -R232, RZ, RZ ;  /* 0x000000ffe8e8b210 */ /* 0x000fe20007ffe1ff */
[----:B------:R-:W-:Y:S01]  /*10680*/  @!P4 IMAD.MOV R240, RZ, RZ, -R240 ;  /* 0x000000fffff0c224 */ /* 0x000fe200078e0af0 */
[----:B------:R-:W-:-:S02]  /*10690*/  ISETP.GE.AND P3, PT, R118, RZ, PT ;  /* 0x000000ff7600720c */ /* 0x000fc40003f66270 */
[----:B------:R-:W4:Y:S01]  /*106a0*/  LDL R118, [R1+0xe94] ;  /* 0x000e940001767983 */ /* 0x000f220000100800 */
[----:B------:R-:W-:-:S03]  /*106b0*/  SEL R129, R250, R209, !P0 ;  /* 0x000000d1fa817207 */ /* 0x000fc60004000000 */
[----:B------:R-:W-:Y:S01]  /*106c0*/  @!P2 IMAD.MOV R234, RZ, RZ, -R234 ;  /* 0x000000ffffeaa224 */ /* 0x000fe200078e0aea */
[----:B------:R-:W-:Y:S02]  /*106d0*/  ISETP.GE.AND P2, PT, R116, RZ, PT ;  /* 0x000000ff7400720c */ /* 0x000fe40003f46270 */
[----:B------:R-:W4:Y:S01]  /*106e0*/  LDL R116, [R1+0xe88] ;  /* 0x000e880001747983 */ /* 0x000f220000100800 */
[----:B------:R-:W-:Y:S02]  /*106f0*/  SEL R140, R250, R218, !P0 ;  /* 0x000000dafa8c7207 */ /* 0x000fe40004000000 */
[----:B--2---:R-:W-:Y:S02]  /*10700*/  ISETP.GE.AND P1, PT, R117, RZ, PT ;  /* 0x000000ff7500720c */ /* 0x004fe40003f26270 */
[----:B---3--:R-:W-:Y:S02]  /*10710*/  ISETP.GE.AND P4, PT, R120, RZ, PT ;  /* 0x000000ff7800720c */ /* 0x008fe40003f86270 */
[C---:B------:R-:W-:Y:S01]  /*10720*/  SEL R120, R250.reuse, R200, !P0 ;  /* 0x000000c8fa787207 */ /* 0x040fe20004000000 */
[----:B------:R-:W-:Y:S01]  /*10730*/  IMAD.MOV.U32 R200, RZ, RZ, R128 ;  /* 0x000000ffffc87224 */ /* 0x000fe200078e0080 */
[----:B------:R-:W-:-:S07]  /*10740*/  SEL R128, R250, R208, !P0 ;  /* 0x000000d0fa807207 */ /* 0x000fce0004000000 */
[----:B------:R-:W-:Y:S01]  /*10750*/  @!P1 IMAD.MOV R248, RZ, RZ, -R248 ;  /* 0x000000fffff89224 */ /* 0x000fe200078e0af8 */
[----:B------:R-:W-:-:S04]  /*10760*/  LEA R208, P1, R40, R251, 0x2 ;  /* 0x000000fb28d07211 */ /* 0x000fc800078210ff */
[----:B------:R-:W-:-:S05]  /*10770*/  LEA.HI.X.SX32 R209, R40, R252, 0x2, P1 ;  /* 0x000000fc28d17211 */ /* 0x000fca00008f16ff */
[----:B------:R2:W-:Y:S04]  /*10780*/  STL.64 [R1+0x278], R208 ;  /* 0x000278d001007387 */ /* 0x0005e80000100a00 */
[----:B------:R-:W3:Y:S01]  /*10790*/  LDL.LU R218, [R1+0x8c] ;  /* 0x00008c0001da7983 */ /* 0x000ee20000300800 */
[----:B------:R-:W-:Y:S02]  /*107a0*/  @!P3 IADD3 R237, PT, PT, -R237, RZ, RZ ;  /* 0x000000ffededb210 */ /* 0x000fe40007ffe1ff */
[----:B----4-:R-:W-:Y:S01]  /*107b0*/  ISETP.GE.AND P3, PT, R124, RZ, PT ;  /* 0x000000ff7c00720c */ /* 0x010fe20003f66270 */
[----:B------:R-:W-:Y:S02]  /*107c0*/  @!P2 IMAD.MOV R239, RZ, RZ, -R239 ;  /* 0x000000ffffefa224 */ /* 0x000fe400078e0aef */
[----:B------:R-:W-:Y:S01]  /*107d0*/  @!P5 IMAD.MOV R241, RZ, RZ, -R241 ;  /* 0x000000fffff1d224 */ /* 0x000fe200078e0af1 */
[----:B------:R-:W-:-:S02]  /*107e0*/  ISETP.GE.AND P5, PT, R119, RZ, PT ;  /* 0x000000ff7700720c */ /* 0x000fc40003fa6270 */
[----:B------:R-:W-:-:S07]  /*107f0*/  ISETP.GE.AND P2, PT, R122, RZ, PT ;  /* 0x000000ff7a00720c */ /* 0x000fce0003f46270 */
[----:B------:R-:W-:Y:S02]  /*10800*/  @!P3 IADD3 R242, PT, PT, -R242, RZ, RZ ;  /* 0x000000fff2f2b210 */ /* 0x000fe40007ffe1ff */
[----:B------:R-:W-:Y:S01]  /*10810*/  ISETP.GE.AND P3, PT, R118, RZ, PT ;  /* 0x000000ff7600720c */ /* 0x000fe20003f66270 */
[----:B------:R-:W-:Y:S01]  /*10820*/  IMAD.MOV.U32 R131, RZ, RZ, R121 ;  /* 0x000000ffff837224 */ /* 0x000fe200078e0079 */
[----:B------:R-:W-:Y:S02]  /*10830*/  SEL R118, R250, R198, !P0 ;  /* 0x000000c6fa767207 */ /* 0x000fe40004000000 */
[----:B------:R-:W-:Y:S01]  /*10840*/  @!P2 IMAD.MOV R244, RZ, RZ, -R244 ;  /* 0x000000fffff4a224 */ /* 0x000fe200078e0af4 */
[----:B------:R-:W-:Y:S01]  /*10850*/  ISETP.GE.AND P2, PT, R116, RZ, PT ;  /* 0x000000ff7400720c */ /* 0x000fe20003f46270 */
[----:B------:R-:W-:Y:S01]  /*10860*/  IMAD.MOV.U32 R198, RZ, RZ, R134 ;  /* 0x000000ffffc67224 */ /* 0x000fe200078e0086 */
[C---:B------:R-:W-:Y:S01]  /*10870*/  SEL R138, R250.reuse, R216, !P0 ;  /* 0x000000d8fa8a7207 */ /* 0x040fe20004000000 */
[----:B------:R-:W-:Y:S01]  /*10880*/  @!P4 IMAD.MOV R245, RZ, RZ, -R245 ;  /* 0x000000fffff5c224 */ /* 0x000fe200078e0af5 */
[----:B------:R-:W-:-:S04]  /*10890*/  SEL R136, R250, R214, !P0 ;  /* 0x000000d6fa887207 */ /* 0x000fc80004000000 */
[----:B------:R-:W-:Y:S01]  /*108a0*/  @!P3 IMAD.MOV R247, RZ, RZ, -R247 ;  /* 0x000000fffff7b224 */ /* 0x000fe200078e0af7 */
[C---:B------:R-:W-:Y:S01]  /*108b0*/  SEL R117, R250.reuse, R197, !P0 ;  /* 0x000000c5fa757207 */ /* 0x040fe20004000000 */
[----:B------:R-:W-:Y:S01]  /*108c0*/  IMAD.MOV.U32 R197, RZ, RZ, R139 ;  /* 0x000000ffffc57224 */ /* 0x000fe200078e008b */
[----:B------:R-:W-:Y:S02]  /*108d0*/  SEL R134, R250, R212, !P0 ;  /* 0x000000d4fa867207 */ /* 0x000fe40004000000 */
[----:B------:R-:W-:Y:S02]  /*108e0*/  LEA R214, P3, R39, R251, 0x2 ;  /* 0x000000fb27d67211 */ /* 0x000fe400078610ff */
[----:B------:R-:W-:Y:S02]  /*108f0*/  @!P5 IADD3 R246, PT, PT, -R246, RZ, RZ ;  /* 0x000000fff6f6d210 */ /* 0x000fe40007ffe1ff */
[C---:B------:R-:W-:Y:S02]  /*10900*/  SEL R119, R250.reuse, R199, !P0 ;  /* 0x000000c7fa777207 */ /* 0x040fe40004000000 */
[----:B------:R-:W-:-:S02]  /*10910*/  SEL R130, R250, R210, !P0 ;  /* 0x000000d2fa827207 */ /* 0x000fc40004000000 */
[----:B------:R-:W-:Y:S02]  /*10920*/  LEA R212, P4, R38, R251, 0x2 ;  /* 0x000000fb26d47211 */ /* 0x000fe400078810ff */
[C---:B------:R-:W-:Y:S01]  /*10930*/  SEL R121, R250.reuse, R201, !P0 ;  /* 0x000000c9fa797207 */ /* 0x040fe20004000000 */
[----:B------:R-:W-:Y:S01]  /*10940*/  IMAD.MOV.U32 R201, RZ, RZ, R135 ;  /* 0x000000ffffc97224 */ /* 0x000fe200078e0087 */
[----:B------:R-:W-:Y:S02]  /*10950*/  MOV R199, R137 ;  /* 0x0000008900c77202 */ /* 0x000fe40000000f00 */
[C---:B------:R-:W-:Y:S02]  /*10960*/  SEL R139, R250.reuse, R217, !P0 ;  /* 0x000000d9fa8b7207 */ /* 0x040fe40004000000 */
[----:B------:R-:W-:Y:S02]  /*10970*/  LEA R210, P5, R37, R251, 0x2 ;  /* 0x000000fb25d27211 */ /* 0x000fe400078a10ff */
[----:B------:R-:W-:-:S02]  /*10980*/  SEL R122, R250, R202, !P0 ;  /* 0x000000cafa7a7207 */ /* 0x000fc40004000000 */
[----:B------:R-:W-:Y:S02]  /*10990*/  SEL R137, R250, R215, !P0 ;  /* 0x000000d7fa897207 */ /* 0x000fe40004000000 */
[----:B--2---:R-:W-:Y:S02]  /*109a0*/  LEA R208, P6, R36, R251, 0x2 ;  /* 0x000000fb24d07211 */ /* 0x004fe400078c10ff */
[----:B------:R-:W-:Y:S02]  /*109b0*/  MOV R202, R131 ;  /* 0x0000008300ca7202 */ /* 0x000fe40000000f00 */
[C---:B------:R-:W-:Y:S02]  /*109c0*/  SEL R135, R250.reuse, R213, !P0 ;  /* 0x000000d5fa877207 */ /* 0x040fe40004000000 */
[----:B------:R-:W-:Y:S02]  /*109d0*/  LEA.HI.X.SX32 R215, R39, R252, 0x2, P3 ;  /* 0x000000fc27d77211 */ /* 0x000fe400018f16ff */
[----:B------:R-:W-:-:S02]  /*109e0*/  SEL R131, R250, R211, !P0 ;  /* 0x000000d3fa837207 */ /* 0x000fc40004000000 */
[-C--:B------:R-:W-:Y:S02]  /*109f0*/  LEA.HI.X.SX32 R213, R38, R252.reuse, 0x2, P4 ;  /* 0x000000fc26d57211 */ /* 0x080fe400020f16ff */
[-C--:B------:R-:W-:Y:S01]  /*10a00*/  LEA.HI.X.SX32 R211, R37, R252.reuse, 0x2, P5 ;  /* 0x000000fc25d37211 */ /* 0x080fe200028f16ff */
[----:B------:R-:W-:Y:S01]  /*10a10*/  @!P2 IMAD.MOV R249, RZ, RZ, -R249 ;  /* 0x000000fffff9a224 */ /* 0x000fe200078e0af9 */
[----:B------:R-:W-:Y:S02]  /*10a20*/  LEA.HI.X.SX32 R209, R36, R252, 0x2, P6 ;  /* 0x000000fc24d17211 */ /* 0x000fe400030f16ff */
[C---:B------:R-:W-:Y:S01]  /*10a30*/  SEL R116, R250.reuse, R196, !P0 ;  /* 0x000000c4fa747207 */ /* 0x040fe20004000000 */
[----:B------:R-:W-:Y:S01]  /*10a40*/  IMAD.MOV.U32 R196, RZ, RZ, R141 ;  /* 0x000000ffffc47224 */ /* 0x000fe200078e008d */
[----:B------:R-:W-:Y:S02]  /*10a50*/  SEL R141, R250, R219, !P0 ;  /* 0x000000dbfa8d7207 */ /* 0x000fe40004000000 */
[----:B---3--:R-:W-:-:S04]  /*10a60*/  LEA R216, P1, R218, R251, 0x2 ;  /* 0x000000fbdad87211 */ /* 0x008fc800078210ff */
[----:B------:R-:W-:Y:S02]  /*10a70*/  LEA.HI.X.SX32 R217, R218, R252, 0x2, P1 ;  /* 0x000000fcdad97211 */ /* 0x000fe400008f16ff */
[----:B------:R-:W-:-:S03]  /*10a80*/  LEA R218, P1, R35, R251, 0x2 ;  /* 0x000000fb23da7211 */ /* 0x000fc600078210ff */
[----:B------:R2:W-:Y:S01]  /*10a90*/  STL.64 [R1+0x960], R216 ;  /* 0x000960d801007387 */ /* 0x0005e20000100a00 */
[----:B------:R-:W-:-:S03]  /*10aa0*/  LEA.HI.X.SX32 R219, R35, R252, 0x2, P1 ;  /* 0x000000fc23db7211 */ /* 0x000fc600008f16ff */
[----:B------:R3:W-:Y:S04]  /*10ab0*/  STL.64 [R1+0x270], R214 ;  /* 0x000270d601007387 */ /* 0x0007e80000100a00 */
[----:B------:R4:W-:Y:S01]  /*10ac0*/  STL.64 [R1+0x268], R212 ;  /* 0x000268d401007387 */ /* 0x0009e20000100a00 */
[----:B--2---:R-:W-:-:S03]  /*10ad0*/  LEA R216, P2, R34, R251, 0x2 ;  /* 0x000000fb22d87211 */ /* 0x004fc600078410ff */
[----:B------:R2:W-:Y:S01]  /*10ae0*/  STL.64 [R1+0x260], R210 ;  /* 0x000260d201007387 */ /* 0x0005e20000100a00 */
[----:B---3--:R-:W-:-:S03]  /*10af0*/  LEA R214, P3, R33, R251, 0x2 ;  /* 0x000000fb21d67211 */ /* 0x008fc600078610ff */
[----:B------:R3:W-:Y:S01]  /*10b00*/  STL.64 [R1+0x258], R208 ;  /* 0x000258d001007387 */ /* 0x0007e20000100a00 */
[-C--:B------:R-:W-:Y:S02]  /*10b10*/  LEA.HI.X.SX32 R217, R34, R252.reuse, 0x2, P2 ;  /* 0x000000fc22d97211 */ /* 0x080fe400010f16ff */
[-C--:B----4-:R-:W-:Y:S02]  /*10b20*/  LEA R212, P4, R32, R251.reuse, 0x2 ;  /* 0x000000fb20d47211 */ /* 0x090fe400078810ff */
[-C--:B------:R-:W-:Y:S02]  /*10b30*/  LEA R38, P1, R29, R251.reuse, 0x2 ;  /* 0x000000fb1d267211 */ /* 0x080fe400078210ff */
[-C--:B--2---:R-:W-:Y:S02]  /*10b40*/  LEA R210, P5, R31, R251.reuse, 0x2 ;  /* 0x000000fb1fd27211 */ /* 0x084fe400078a10ff */
[----:B------:R-:W-:Y:S02]  /*10b50*/  LEA.HI.X.SX32 R215, R33, R252, 0x2, P3 ;  /* 0x000000fc21d77211 */ /* 0x000fe400018f16ff */
[----:B---3--:R-:W-:-:S02]  /*10b60*/  LEA R208, P6, R30, R251, 0x2 ;  /* 0x000000fb1ed07211 */ /* 0x008fc400078c10ff */
[-C--:B------:R-:W-:Y:S02]  /*10b70*/  LEA R36, P2, R28, R251.reuse, 0x2 ;  /* 0x000000fb1c247211 */ /* 0x080fe400078410ff */
[-C--:B------:R-:W-:Y:S01]  /*10b80*/  LEA.HI.X.SX32 R213, R32, R252.reuse, 0x2, P4 ;  /* 0x000000fc20d57211 */ /* 0x080fe200020f16ff */
[----:B------:R-:W-:Y:S01]  /*10b90*/  STL.64 [R1+0x250], R218 ;  /* 0x000250da01007387 */ /* 0x000fe20000100a00 */
[----:B------:R-:W-:Y:S02]  /*10ba0*/  LEA R34, P3, R27, R251, 0x2 ;  /* 0x000000fb1b227211 */ /* 0x000fe400078610ff */
[-C--:B------:R-:W-:Y:S01]  /*10bb0*/  LEA.HI.X.SX32 R211, R31, R252.reuse, 0x2, P5 ;  /* 0x000000fc1fd37211 */ /* 0x080fe200028f16ff */
[----:B------:R-:W-:Y:S01]  /*10bc0*/  STL.64 [R1+0x248], R216 ;  /* 0x000248d801007387 */ /* 0x000fe20000100a00 */
[-C--:B------:R-:W-:Y:S02]  /*10bd0*/  LEA.HI.X.SX32 R209, R30, R252.reuse, 0x2, P6 ;  /* 0x000000fc1ed17211 */ /* 0x080fe400030f16ff */
[-C--:B------:R-:W-:Y:S01]  /*10be0*/  LEA.HI.X.SX32 R39, R29, R252.reuse, 0x2, P1 ;  /* 0x000000fc1d277211 */ /* 0x080fe200008f16ff */
[----:B------:R-:W-:Y:S01]  /*10bf0*/  STL.64 [R1+0x240], R214 ;  /* 0x000240d601007387 */ /* 0x000fe20000100a00 */
[----:B------:R-:W-:-:S02]  /*10c00*/  LEA.HI.X.SX32 R37, R28, R252, 0x2, P2 ;  /* 0x000000fc1c257211 */ /* 0x000fc400010f16ff */
[----:B------:R-:W-:Y:S01]  /*10c10*/  LEA.HI.X.SX32 R35, R27, R252, 0x2, P3 ;  /* 0x000000fc1b237211 */ /* 0x000fe200018f16ff */
[----:B------:R2:W-:Y:S04]  /*10c20*/  STL.64 [R1+0x238], R212 ;  /* 0x000238d401007387 */ /* 0x0005e80000100a00 */
[----:B------:R3:W-:Y:S04]  /*10c30*/  STL.64 [R1+0x230], R210 ;  /* 0x000230d201007387 */ /* 0x0007e80000100a00 */
[----:B------:R4:W-:Y:S01]  /*10c40*/  STL.64 [R1+0x228], R208 ;  /* 0x000228d001007387 */ /* 0x0009e20000100a00 */
[----:B--2---:R-:W-:-:S03]  /*10c50*/  LEA R212, P4, R26, R251, 0x2 ;  /* 0x000000fb1ad47211 */ /* 0x004fc600078810ff */
[----:B------:R2:W-:Y:S01]  /*10c60*/  STL.64 [R1+0x220], R38 ;  /* 0x0002202601007387 */ /* 0x0005e20000100a00 */
[----:B---3--:R-:W-:-:S03]  /*10c70*/  LEA R210, P5, R25, R251, 0x2 ;  /* 0x000000fb19d27211 */ /* 0x008fc600078a10ff */
[----:B------:R3:W-:Y:S01]  /*10c80*/  STL.64 [R1+0x218], R36 ;  /* 0x0002182401007387 */ /* 0x0007e20000100a00 */
[-C--:B------:R-:W-:Y:S02]  /*10c90*/  LEA.HI.X.SX32 R213, R26, R252.reuse, 0x2, P4 ;  /* 0x000000fc1ad57211 */ /* 0x080fe400020f16ff */
[CC--:B----4-:R-:W-:Y:S01]  /*10ca0*/  LEA R208, P6, R24.reuse, R251.reuse, 0x2 ;  /* 0x000000fb18d07211 */ /* 0x0d0fe200078c10ff */
[----:B------:R4:W-:Y:S01]  /*10cb0*/  STL.64 [R1+0x210], R34 ;  /* 0x0002102201007387 */ /* 0x0009e20000100a00 */
[-C--:B------:R-:W-:Y:S02]  /*10cc0*/  LEA.HI.X.SX32 R211, R25, R252.reuse, 0x2, P5 ;  /* 0x000000fc19d37211 */ /* 0x080fe400028f16ff */
[-C--:B--2---:R-:W-:Y:S02]  /*10cd0*/  LEA R38, P1, R23, R251.reuse, 0x2 ;  /* 0x000000fb17267211 */ /* 0x084fe400078210ff */
[----:B------:R-:W-:Y:S02]  /*10ce0*/  LEA.HI.X.SX32 R209, R24, R252, 0x2, P6 ;  /* 0x000000fc18d17211 */ /* 0x000fe400030f16ff */
[----:B---3--:R-:W-:-:S02]  /*10cf0*/  LEA R36, P2, R22, R251, 0x2 ;  /* 0x000000fb16247211 */ /* 0x008fc400078410ff */
[-C--:B------:R-:W-:Y:S02]  /*10d00*/  LEA R32, P4, R20, R251.reuse, 0x2 ;  /* 0x000000fb14207211 */ /* 0x080fe400078810ff */
[-C--:B----4-:R-:W-:Y:S02]  /*10d10*/  LEA R34, P3, R21, R251.reuse, 0x2 ;  /* 0x000000fb15227211 */ /* 0x090fe400078610ff */
[-C--:B------:R-:W-:Y:S01]  /*10d20*/  LEA.HI.X.SX32 R39, R23, R252.reuse, 0x2, P1 ;  /* 0x000000fc17277211 */ /* 0x080fe200008f16ff */
[----:B------:R2:W-:Y:S01]  /*10d30*/  STL.64 [R1+0x208], R212 ;  /* 0x000208d401007387 */ /* 0x0005e20000100a00 */
[-C--:B------:R-:W-:Y:S02]  /*10d40*/  LEA.HI.X.SX32 R37, R22, R252.reuse, 0x2, P2 ;  /* 0x000000fc16257211 */ /* 0x080fe400010f16ff */
[----:B------:R-:W-:Y:S01]  /*10d50*/  LEA.HI.X.SX32 R35, R21, R252, 0x2, P3 ;  /* 0x000000fc15237211 */ /* 0x000fe200018f16ff */
[----:B------:R3:W-:Y:S01]  /*10d60*/  STL.64 [R1+0x200], R210 ;  /* 0x000200d201007387 */ /* 0x0007e20000100a00 */
[----:B------:R-:W-:-:S02]  /*10d70*/  LEA R30, P5, R19, R251, 0x2 ;  /* 0x000000fb131e7211 */ /* 0x000fc400078a10ff */
[----:B------:R-:W-:Y:S01]  /*10d80*/  LEA.HI.X.SX32 R33, R20, R252, 0x2, P4 ;  /* 0x000000fc14217211 */ /* 0x000fe200020f16ff */
[----:B------:R4:W-:Y:S01]  /*10d90*/  STL.64 [R1+0x1f8], R208 ;  /* 0x0001f8d001007387 */ /* 0x0009e20000100a00 */
[----:B------:R-:W-:-:S03]  /*10da0*/  LEA R28, P6, R18, R251, 0x2 ;  /* 0x000000fb121c7211 */ /* 0x000fc600078c10ff */
[----:B------:R-:W-:Y:S01]  /*10db0*/  STL.64 [R1+0x1f0], R38 ;  /* 0x0001f02601007387 */ /* 0x000fe20000100a00 */
[----:B------:R-:W-:-:S03]  /*10dc0*/  LEA.HI.X.SX32 R31, R19, R252, 0x2, P5 ;  /* 0x000000fc131f7211 */ /* 0x000fc600028f16ff */
[----:B------:R-:W-:Y:S01]  /*10dd0*/  STL.64 [R1+0x1e8], R36 ;  /* 0x0001e82401007387 */ /* 0x000fe20000100a00 */
[----:B------:R-:W-:-:S03]  /*10de0*/  LEA R26, P1, R17, R251, 0x2 ;  /* 0x000000fb111a7211 */ /* 0x000fc600078210ff */
[----:B------:R-:W-:Y:S01]  /*10df0*/  STL.64 [R1+0x1e0], R34 ;  /* 0x0001e02201007387 */ /* 0x000fe20000100a00 */
[----:B------:R-:W-:-:S03]  /*10e00*/  LEA.HI.X.SX32 R29, R18, R252, 0x2, P6 ;  /* 0x000000fc121d7211 */ /* 0x000fc600030f16ff */
[----:B------:R-:W4:Y:S04]  /*10e10*/  LDL.LU R219, [R1+0x8] ;  /* 0x0000080001db7983 */ /* 0x000f280000300800 */
[----:B------:R1:W-:Y:S04]  /*10e20*/  STL.64 [R1+0x1d8], R32 ;  /* 0x0001d82001007387 */ /* 0x0003e80000100a00 */
[----:B------:R-:W4:Y:S01]  /*10e30*/  LDL.LU R218, [R1+0x14] ;  /* 0x0000140001da7983 */ /* 0x000f220000300800 */
[----:B------:R-:W-:-:S03]  /*10e40*/  LEA.HI.X.SX32 R27, R17, R252, 0x2, P1 ;  /* 0x000000fc111b7211 */ /* 0x000fc600008f16ff */
[----:B------:R-:W4:Y:S01]  /*10e50*/  LDL.LU R217, [R1+0x24] ;  /* 0x0000240001d97983 */ /* 0x000f220000300800 */
[----:B------:R-:W-:-:S03]  /*10e60*/  LEA R24, P2, R16, R251, 0x2 ;  /* 0x000000fb10187211 */ /* 0x000fc600078410ff */
[----:B------:R1:W-:Y:S04]  /*10e70*/  STL.64 [R1+0x1d0], R30 ;  /* 0x0001d01e01007387 */ /* 0x0003e80000100a00 */
[----:B------:R-:W4:Y:S01]  /*10e80*/  LDL.LU R216, [R1+0x2c] ;  /* 0x00002c0001d87983 */ /* 0x000f220000300800 */
[----:B------:R-:W-:-:S03]  /*10e90*/  LEA R22, P3, R15, R251, 0x2 ;  /* 0x000000fb0f167211 */ /* 0x000fc600078610ff */
[----:B------:R-:W4:Y:S01]  /*10ea0*/  LDL.LU R215, [R1+0x28] ;  /* 0x0000280001d77983 */ /* 0x000f220000300800 */
[----:B------:R-:W-:-:S03]  /*10eb0*/  LEA.HI.X.SX32 R25, R16, R252, 0x2, P2 ;  /* 0x000000fc10197211 */ /* 0x000fc600010f16ff */
[----:B------:R1:W-:Y:S04]  /*10ec0*/  STL.64 [R1+0x1c8], R28 ;  /* 0x0001c81c01007387 */ /* 0x0003e80000100a00 */
[----:B------:R-:W4:Y:S04]  /*10ed0*/  LDL.LU R214, [R1+0x20] ;  /* 0x0000200001d67983 */ /* 0x000f280000300800 */
[----:B--2---:R-:W2:Y:S01]  /*10ee0*/  LDL.LU R213, [R1+0x1c] ;  /* 0x00001c0001d57983 */ /* 0x004ea20000300800 */
[----:B------:R-:W-:-:S03]  /*10ef0*/  LEA.HI.X.SX32 R23, R15, R252, 0x2, P3 ;  /* 0x000000fc0f177211 */ /* 0x000fc600018f16ff */
[----:B------:R1:W-:Y:S04]  /*10f00*/  STL.64 [R1+0x1c0], R26 ;  /* 0x0001c01a01007387 */ /* 0x0003e80000100a00 */
[----:B------:R-:W2:Y:S04]  /*10f10*/  LDL.LU R212, [R1+0x18] ;  /* 0x0000180001d47983 */ /* 0x000ea80000300800 */
[----:B---3--:R-:W3:Y:S04]  /*10f20*/  LDL.LU R211, [R1+0x10] ;  /* 0x0000100001d37983 */ /* 0x008ee80000300800 */
[----:B------:R1:W-:Y:S04]  /*10f30*/  STL.64 [R1+0x1b8], R24 ;  /* 0x0001b81801007387 */ /* 0x0003e80000100a00 */
[----:B------:R-:W3:Y:S04]  /*10f40*/  LDL.LU R210, [R1+0xc] ;  /* 0x00000c0001d27983 */ /* 0x000ee80000300800 */
[----:B----4-:R-:W4:Y:S04]  /*10f50*/  LDL.LU R209, [R1+0x4] ;  /* 0x0000040001d17983 */ /* 0x010f280000300800 */
[----:B------:R1:W-:Y:S04]  /*10f60*/  STL.64 [R1+0x1b0], R22 ;  /* 0x0001b01601007387 */ /* 0x0003e80000100a00 */
[----:B------:R-:W4:Y:S01]  /*10f70*/  LDL.LU R208, [R1] ;  /* 0x0000000001d07983 */ /* 0x000f220000300800 */
[----:B-1----:R-:W-:-:S02]  /*10f80*/  LEA R32, P4, R14, R251, 0x2 ;  /* 0x000000fb0e207211 */ /* 0x002fc400078810ff */
[-C--:B------:R-:W-:Y:S02]  /*10f90*/  LEA R30, P5, R13, R251.reuse, 0x2 ;  /* 0x000000fb0d1e7211 */ /* 0x080fe400078a10ff */
[-C--:B------:R-:W-:Y:S02]  /*10fa0*/  LEA R28, P6, R12, R251.reuse, 0x2 ;  /* 0x000000fb0c1c7211 */ /* 0x080fe400078c10ff */
[-C--:B------:R-:W-:Y:S02]  /*10fb0*/  LEA R26, P1, R11, R251.reuse, 0x2 ;  /* 0x000000fb0b1a7211 */ /* 0x080fe400078210ff */
[-C--:B------:R-:W-:Y:S02]  /*10fc0*/  LEA R24, P2, R10, R251.reuse, 0x2 ;  /* 0x000000fb0a187211 */ /* 0x080fe400078410ff */
[----:B------:R-:W-:Y:S02]  /*10fd0*/  LEA.HI.X.SX32 R33, R14, R252, 0x2, P4 ;  /* 0x000000fc0e217211 */ /* 0x000fe400020f16ff */
[----:B------:R-:W-:-:S02]  /*10fe0*/  LEA R22, P3, R9, R251, 0x2 ;  /* 0x000000fb09167211 */ /* 0x000fc400078610ff */
[-C--:B------:R-:W-:Y:S02]  /*10ff0*/  LEA.HI.X.SX32 R31, R13, R252.reuse, 0x2, P5 ;  /* 0x000000fc0d1f7211 */ /* 0x080fe400028f16ff */
[-C--:B------:R-:W-:Y:S02]  /*11000*/  LEA R20, P4, R8, R251.reuse, 0x2 ;  /* 0x000000fb08147211 */ /* 0x080fe400078810ff */
[-C--:B------:R-:W-:Y:S02]  /*11010*/  LEA.HI.X.SX32 R29, R12, R252.reuse, 0x2, P6 ;  /* 0x000000fc0c1d7211 */ /* 0x080fe400030f16ff */
[-C--:B------:R-:W-:Y:S02]  /*11020*/  LEA R18, P5, R2, R251.reuse, 0x2 ;  /* 0x000000fb02127211 */ /* 0x080fe400078a10ff */
[----:B------:R-:W-:Y:S01]  /*11030*/  LEA.HI.X.SX32 R27, R11, R252, 0x2, P1 ;  /* 0x000000fc0b1b7211 */ /* 0x000fe200008f16ff */
[----:B------:R-:W-:Y:S01]  /*11040*/  STL.64 [R1+0x1a8], R32 ;  /* 0x0001a82001007387 */ /* 0x000fe20000100a00 */
[----:B------:R-:W-:-:S02]  /*11050*/  LEA R16, P6, R0, R251, 0x2 ;  /* 0x000000fb00107211 */ /* 0x000fc400078c10ff */
[-C--:B------:R-:W-:Y:S01]  /*11060*/  LEA.HI.X.SX32 R25, R10, R252.reuse, 0x2, P2 ;  /* 0x000000fc0a197211 */ /* 0x080fe200010f16ff */
[----:B------:R-:W-:Y:S01]  /*11070*/  STL.64 [R1+0x1a0], R30 ;  /* 0x0001a01e01007387 */ /* 0x000fe20000100a00 */
[-C--:B------:R-:W-:Y:S02]  /*11080*/  LEA.HI.X.SX32 R23, R9, R252.reuse, 0x2, P3 ;  /* 0x000000fc09177211 */ /* 0x080fe400018f16ff */
[-C--:B------:R-:W-:Y:S01]  /*11090*/  LEA.HI.X.SX32 R21, R8, R252.reuse, 0x2, P4 ;  /* 0x000000fc08157211 */ /* 0x080fe200020f16ff */
[----:B------:R-:W-:Y:S01]  /*110a0*/  STL.64 [R1+0x198], R28 ;  /* 0x0001981c01007387 */ /* 0x000fe20000100a00 */
[-C--:B------:R-:W-:Y:S02]  /*110b0*/  LEA.HI.X.SX32 R19, R2, R252.reuse, 0x2, P5 ;  /* 0x000000fc02137211 */ /* 0x080fe400028f16ff */
[----:B------:R-:W-:Y:S01]  /*110c0*/  LEA.HI.X.SX32 R17, R0, R252, 0x2, P6 ;  /* 0x000000fc00117211 */ /* 0x000fe200030f16ff */
[----:B------:R-:W-:Y:S04]  /*110d0*/  STL.64 [R1+0x190], R26 ;  /* 0x0001901a01007387 */ /* 0x000fe80000100a00 */
[----:B------:R-:W-:Y:S04]  /*110e0*/  STL.64 [R1+0x188], R24 ;  /* 0x0001881801007387 */ /* 0x000fe80000100a00 */
[----:B------:R-:W-:Y:S04]  /*110f0*/  STL.64 [R1+0x180], R22 ;  /* 0x0001801601007387 */ /* 0x000fe80000100a00 */
[----:B------:R1:W-:Y:S04]  /*11100*/  STL.64 [R1+0x178], R20 ;  /* 0x0001781401007387 */ /* 0x0003e80000100a00 */
[----:B------:R1:W-:Y:S04]  /*11110*/  STL.64 [R1+0x170], R18 ;  /* 0x0001701201007387 */ /* 0x0003e80000100a00 */
[----:B------:R1:W-:Y:S01]  /*11120*/  STL.64 [R1+0x168], R16 ;  /* 0x0001681001007387 */ /* 0x0003e20000100a00 */
[----:B------:R-:W-:Y:S01]  /*11130*/  IMAD.MOV.U32 R192, RZ, RZ, R146 ;  /* 0x000000ffffc07224 */ /* 0x000fe200078e0092 */
[----:B------:R-:W-:-:S02]  /*11140*/  SEL R146, R250, R224, !P0 ;  /* 0x000000e0fa927207 */ /* 0x000fc40004000000 */
[----:B------:R-:W-:-:S04]  /*11150*/  LEA R14, P1, R219, R251, 0x2 ;  /* 0x000000fbdb0e7211 */ /* 0x000fc800078210ff */
[----:B------:R-:W-:Y:S02]  /*11160*/  LEA.HI.X.SX32 R15, R219, R252, 0x2, P1 ;  /* 0x000000fcdb0f7211 */ /* 0x000fe400008f16ff */
[----:B------:R-:W-:-:S04]  /*11170*/  LEA R12, P2, R218, R251, 0x2 ;  /* 0x000000fbda0c7211 */ /* 0x000fc800078410ff */
[----:B------:R-:W-:Y:S02]  /*11180*/  LEA.HI.X.SX32 R13, R218, R252, 0x2, P2 ;  /* 0x000000fcda0d7211 */ /* 0x000fe400010f16ff */
[-C--:B------:R-:W-:Y:S01]  /*11190*/  LEA R10, P3, R217, R251.reuse, 0x2 ;  /* 0x000000fbd90a7211 */ /* 0x080fe200078610ff */
[----:B------:R2:W-:Y:S01]  /*111a0*/  STL.64 [R1+0x160], R14 ;  /* 0x0001600e01007387 */ /* 0x0005e20000100a00 */
[----:B-1----:R-:W-:-:S03]  /*111b0*/  LEA R20, P4, R216, R251, 0x2 ;  /* 0x000000fbd8147211 */ /* 0x002fc600078810ff */
[----:B------:R1:W-:Y:S01]  /*111c0*/  STL.64 [R1+0x158], R12 ;  /* 0x0001580c01007387 */ /* 0x0003e20000100a00 */
[-C--:B------:R-:W-:Y:S02]  /*111d0*/  LEA.HI.X.SX32 R11, R217, R252.reuse, 0x2, P3 ;  /* 0x000000fcd90b7211 */ /* 0x080fe400018f16ff */
[CC--:B------:R-:W-:Y:S02]  /*111e0*/  LEA R18, P5, R215.reuse, R251.reuse, 0x2 ;  /* 0x000000fbd7127211 */ /* 0x0c0fe400078a10ff */
[-C--:B------:R-:W-:Y:S02]  /*111f0*/  LEA.HI.X.SX32 R21, R216, R252.reuse, 0x2, P4 ;  /* 0x000000fcd8157211 */ /* 0x080fe400020f16ff */
[----:B------:R-:W-:Y:S02]  /*11200*/  LEA.HI.X.SX32 R19, R215, R252, 0x2, P5 ;  /* 0x000000fcd7137211 */ /* 0x000fe400028f16ff */
[-C--:B------:R-:W-:Y:S02]  /*11210*/  LEA R16, P6, R214, R251.reuse, 0x2 ;  /* 0x000000fbd6107211 */ /* 0x080fe400078c10ff */
[----:B--2---:R-:W-:-:S02]  /*11220*/  LEA R14, P1, R213, R251, 0x2 ;  /* 0x000000fbd50e7211 */ /* 0x004fc400078210ff */
[-C--:B------:R-:W-:Y:S01]  /*11230*/  LEA.HI.X.SX32 R17, R214, R252.reuse, 0x2, P6 ;  /* 0x000000fcd6117211 */ /* 0x080fe200030f16ff */
[----:B------:R3:W-:Y:S01]  /*11240*/  STL.64 [R1+0x150], R10 ;  /* 0x0001500a01007387 */ /* 0x0007e20000100a00 */
[-C--:B------:R-:W-:Y:S02]  /*11250*/  LEA.HI.X.SX32 R15, R213, R252.reuse, 0x2, P1 ;  /* 0x000000fcd50f7211 */ /* 0x080fe400008f16ff */
[CC--:B-1----:R-:W-:Y:S01]  /*11260*/  LEA R12, P2, R212.reuse, R251.reuse, 0x2 ;  /* 0x000000fbd40c7211 */ /* 0x0c2fe200078410ff */
[----:B------:R-:W-:Y:S03]  /*11270*/  STL.64 [R1+0x148], R20 ;  /* 0x0001481401007387 */ /* 0x000fe60000100a00 */
[----:B------:R-:W-:Y:S01]  /*11280*/  LEA.HI.X.SX32 R13, R212, R252, 0x2, P2 ;  /* 0x000000fcd40d7211 */ /* 0x000fe200010f16ff */
[----:B------:R4:W-:Y:S01]  /*11290*/  STL.64 [R1+0x140], R18 ;  /* 0x0001401201007387 */ /* 0x0009e20000100a00 */
[----:B---3--:R-:W-:-:S03]  /*112a0*/  LEA R10, P3, R211, R251, 0x2 ;  /* 0x000000fbd30a7211 */ /* 0x008fc600078610ff */
[----:B------:R1:W-:Y:S01]  /*112b0*/  STL.64 [R1+0x138], R16 ;  /* 0x0001381001007387 */ /* 0x0003e20000100a00 */
[----:B------:R-:W-:-:S03]  /*112c0*/  LEA R8, P4, R210, R251, 0x2 ;  /* 0x000000fbd2087211 */ /* 0x000fc600078810ff */
[----:B------:R2:W-:Y:S01]  /*112d0*/  STL.64 [R1+0x130], R14 ;  /* 0x0001300e01007387 */ /* 0x0005e20000100a00 */
[-C--:B------:R-:W-:Y:S02]  /*112e0*/  LEA.HI.X.SX32 R11, R211, R252.reuse, 0x2, P3 ;  /* 0x000000fcd30b7211 */ /* 0x080fe400018f16ff */
[CC--:B----4-:R-:W-:Y:S01]  /*112f0*/  LEA R18, P5, R209.reuse, R251.reuse, 0x2 ;  /* 0x000000fbd1127211 */ /* 0x0d0fe200078a10ff */
[----:B------:R3:W-:Y:S01]  /*11300*/  STL.64 [R1+0x128], R12 ;  /* 0x0001280c01007387 */ /* 0x0007e20000100a00 */
[-C--:B------:R-:W-:Y:S02]  /*11310*/  LEA.HI.X.SX32 R9, R210, R252.reuse, 0x2, P4 ;  /* 0x000000fcd2097211 */ /* 0x080fe400020f16ff */
[----:B------:R-:W-:Y:S02]  /*11320*/  LEA.HI.X.SX32 R19, R209, R252, 0x2, P5 ;  /* 0x000000fcd1137211 */ /* 0x000fe400028f16ff */
[-C--:B-1----:R-:W-:Y:S02]  /*11330*/  LEA R16, P6, R208, R251.reuse, 0x2 ;  /* 0x000000fbd0107211 */ /* 0x082fe400078c10ff */
[----:B--2---:R-:W-:-:S02]  /*11340*/  LEA R14, P1, R41, R251, 0x2 ;  /* 0x000000fb290e7211 */ /* 0x004fc400078210ff */
[-C--:B------:R-:W-:Y:S02]  /*11350*/  LEA.HI.X.SX32 R17, R208, R252.reuse, 0x2, P6 ;  /* 0x000000fcd0117211 */ /* 0x080fe400030f16ff */
[CC--:B---3--:R-:W-:Y:S01]  /*11360*/  LEA R12, P2, R42.reuse, R251.reuse, 0x2 ;  /* 0x000000fb2a0c7211 */ /* 0x0c8fe200078410ff */
[----:B------:R1:W-:Y:S01]  /*11370*/  STL.64 [R1+0x120], R10 ;  /* 0x0001200a01007387 */ /* 0x0003e20000100a00 */
[-C--:B------:R-:W-:Y:S02]  /*11380*/  LEA.HI.X.SX32 R15, R41, R252.reuse, 0x2, P1 ;  /* 0x000000fc290f7211 */ /* 0x080fe400008f16ff */
[----:B------:R-:W-:Y:S01]  /*11390*/  LEA.HI.X.SX32 R13, R42, R252, 0x2, P2 ;  /* 0x000000fc2a0d7211 */ /* 0x000fe200010f16ff */
[----:B------:R2:W-:Y:S04]  /*113a0*/  STL.64 [R1+0x118], R8 ;  /* 0x0001180801007387 */ /* 0x0005e80000100a00 */
[----:B------:R3:W-:Y:S01]  /*113b0*/  STL.64 [R1+0x110], R18 ;  /* 0x0001101201007387 */ /* 0x0007e20000100a00 */
[----:B-1----:R-:W-:-:S03]  /*113c0*/  LEA R10, P3, R43, R251, 0x2 ;  /* 0x000000fb2b0a7211 */ /* 0x002fc600078610ff */
[----:B------:R1:W-:Y:S01]  /*113d0*/  STL.64 [R1+0x108], R16 ;  /* 0x0001081001007387 */ /* 0x0003e20000100a00 */
[----:B--2---:R-:W-:-:S03]  /*113e0*/  LEA R8, P4, R44, R251, 0x2 ;  /* 0x000000fb2c087211 */ /* 0x004fc600078810ff */
[----:B------:R2:W-:Y:S01]  /*113f0*/  STL.64 [R1+0x100], R14 ;  /* 0x0001000e01007387 */ /* 0x0005e20000100a00 */
[-C--:B------:R-:W-:Y:S02]  /*11400*/  LEA.HI.X.SX32 R11, R43, R252.reuse, 0x2, P3 ;  /* 0x000000fc2b0b7211 */ /* 0x080fe400018f16ff */
[CC--:B---3--:R-:W-:Y:S01]  /*11410*/  LEA R18, P5, R45.reuse, R251.reuse, 0x2 ;  /* 0x000000fb2d127211 */ /* 0x0c8fe200078a10ff */
[----:B------:R3:W-:Y:S01]  /*11420*/  STL.64 [R1+0xf8], R12 ;  /* 0x0000f80c01007387 */ /* 0x0007e20000100a00 */
[-C--:B------:R-:W-:Y:S02]  /*11430*/  LEA.HI.X.SX32 R9, R44, R252.reuse, 0x2, P4 ;  /* 0x000000fc2c097211 */ /* 0x080fe400020f16ff */
[-C--:B-1----:R-:W-:Y:S02]  /*11440*/  LEA R16, P6, R46, R251.reuse, 0x2 ;  /* 0x000000fb2e107211 */ /* 0x082fe400078c10ff */
[----:B------:R-:W-:Y:S02]  /*11450*/  LEA.HI.X.SX32 R19, R45, R252, 0x2, P5 ;  /* 0x000000fc2d137211 */ /* 0x000fe400028f16ff */
        /* <DEDUP_REMOVED lines=120> */
[----:B------:R-:W-:-:S03]  /*11be0*/  LEA.HI.X.SX32 R11, R85, R252, 0x2, P3 ;  /* 0x000000fc550b7211 */ /* 0x000fc600018f16ff */
[----:B------:R4:W-:Y:S01]  /*11bf0*/  STL.64 [R1+0x328], R12 ;  /* 0x0003280c01007387 */ /* 0x0009e20000100a00 */
[----:B---3--:R-:W-:-:S03]  /*11c00*/  LEA R18, P5, R87, R251, 0x2 ;  /* 0x000000fb57127211 */ /* 0x008fc600078a10ff */
[----:B------:R-:W3:Y:S01]  /*11c10*/  LDL.LU R213, [R1+0x30] ;  /* 0x0000300001d57983 */ /* 0x000ee20000300800 */
[-C--:B------:R-:W-:Y:S02]  /*11c20*/  LEA.HI.X.SX32 R9, R86, R252.reuse, 0x2, P4 ;  /* 0x000000fc56097211 */ /* 0x080fe400020f16ff */
[----:B------:R-:W-:Y:S01]  /*11c30*/  LEA.HI.X.SX32 R19, R87, R252, 0x2, P5 ;  /* 0x000000fc57137211 */ /* 0x000fe200028f16ff */
[----:B------:R1:W-:Y:S04]  /*11c40*/  STL.64 [R1+0x330], R10 ;  /* 0x0003300a01007387 */ /* 0x0003e80000100a00 */
[----:B------:R-:W3:Y:S04]  /*11c50*/  LDL.LU R212, [R1+0x34] ;  /* 0x0000340001d47983 */ /* 0x000ee80000300800 */
[----:B------:R1:W-:Y:S04]  /*11c60*/  STL.64 [R1+0x338], R8 ;  /* 0x0003380801007387 */ /* 0x0003e80000100a00 */
[----:B------:R-:W3:Y:S04]  /*11c70*/  LDL.LU R224, [R1+0x38] ;  /* 0x0000380001e07983 */ /* 0x000ee80000300800 */
[----:B------:R4:W-:Y:S04]  /*11c80*/  STL.64 [R1+0x340], R18 ;  /* 0x0003401201007387 */ /* 0x0009e80000100a00 */
[----:B------:R-:W3:Y:S01]  /*11c90*/  LDL.LU R211, [R1+0x3c] ;  /* 0x00003c0001d37983 */ /* 0x000ee20000300800 */
[----:B-1----:R-:W-:-:S02]  /*11ca0*/  LEA R16, P6, R88, R251, 0x2 ;  /* 0x000000fb58107211 */ /* 0x002fc400078c10ff */
[-C--:B--2---:R-:W-:Y:S02]  /*11cb0*/  LEA R14, P1, R89, R251.reuse, 0x2 ;  /* 0x000000fb590e7211 */ /* 0x084fe400078210ff */
[-C--:B----4-:R-:W-:Y:S02]  /*11cc0*/  LEA R12, P2, R90, R251.reuse, 0x2 ;  /* 0x000000fb5a0c7211 */ /* 0x090fe400078410ff */
[-C--:B------:R-:W-:Y:S02]  /*11cd0*/  LEA.HI.X.SX32 R17, R88, R252.reuse, 0x2, P6 ;  /* 0x000000fc58117211 */ /* 0x080fe400030f16ff */
[-C--:B------:R-:W-:Y:S02]  /*11ce0*/  LEA R10, P3, R91, R251.reuse, 0x2 ;  /* 0x000000fb5b0a7211 */ /* 0x080fe400078610ff */
[----:B------:R-:W-:Y:S01]  /*11cf0*/  LEA.HI.X.SX32 R15, R89, R252, 0x2, P1 ;  /* 0x000000fc590f7211 */ /* 0x000fe200008f16ff */
[----:B------:R1:W-:Y:S01]  /*11d00*/  STL.64 [R1+0x348], R16 ;  /* 0x0003481001007387 */ /* 0x0003e20000100a00 */
[----:B------:R-:W-:-:S02]  /*11d10*/  LEA R8, P4, R92, R251, 0x2 ;  /* 0x000000fb5c087211 */ /* 0x000fc400078810ff */
[-C--:B------:R-:W-:Y:S01]  /*11d20*/  LEA.HI.X.SX32 R13, R90, R252.reuse, 0x2, P2 ;  /* 0x000000fc5a0d7211 */ /* 0x080fe200010f16ff */
[----:B------:R-:W2:Y:S01]  /*11d30*/  LDL.LU R210, [R1+0x40] ;  /* 0x0000400001d27983 */ /* 0x000ea20000300800 */
[-C--:B------:R-:W-:Y:S02]  /*11d40*/  LEA R18, P5, R93, R251.reuse, 0x2 ;  /* 0x000000fb5d127211 */ /* 0x080fe400078a10ff */
[-C--:B------:R-:W-:Y:S01]  /*11d50*/  LEA.HI.X.SX32 R11, R91, R252.reuse, 0x2, P3 ;  /* 0x000000fc5b0b7211 */ /* 0x080fe200018f16ff */
[----:B------:R4:W-:Y:S01]  /*11d60*/  STL.64 [R1+0x350], R14 ;  /* 0x0003500e01007387 */ /* 0x0009e20000100a00 */
[-C--:B------:R-:W-:Y:S01]  /*11d70*/  LEA.HI.X.SX32 R9, R92, R252.reuse, 0x2, P4 ;  /* 0x000000fc5c097211 */ /* 0x080fe200020f16ff */
[----:B------:R-:W-:Y:S01]  /*11d80*/  IMAD.MOV.U32 R195, RZ, RZ, R145 ;  /* 0x000000ffffc37224 */ /* 0x000fe200078e0091 */
[----:B-1----:R-:W-:Y:S01]  /*11d90*/  LEA R16, P6, R94, R251, 0x2 ;  /* 0x000000fb5e107211 */ /* 0x002fe200078c10ff */
[----:B------:R-:W2:Y:S01]  /*11da0*/  LDL.LU R209, [R1+0x44] ;  /* 0x0000440001d17983 */ /* 0x000ea20000300800 */
[----:B------:R-:W-:-:S03]  /*11db0*/  LEA.HI.X.SX32 R19, R93, R252, 0x2, P5 ;  /* 0x000000fc5d137211 */ /* 0x000fc600028f16ff */
[----:B------:R1:W-:Y:S01]  /*11dc0*/  STL.64 [R1+0x358], R12 ;  /* 0x0003580c01007387 */ /* 0x0003e20000100a00 */
[C---:B------:R-:W-:Y:S01]  /*11dd0*/  SEL R127, R250.reuse, R207, !P0 ;  /* 0x000000cffa7f7207 */ /* 0x040fe20004000000 */
[----:B------:R-:W-:Y:S01]  /*11de0*/  IMAD.MOV.U32 R194, RZ, RZ, R144 ;  /* 0x000000ffffc27224 */ /* 0x000fe200078e0090 */
[C---:B------:R-:W-:Y:S01]  /*11df0*/  SEL R145, R250.reuse, R223, !P0 ;  /* 0x000000dffa917207 */ /* 0x040fe20004000000 */
[----:B------:R-:W2:Y:S01]  /*11e00*/  LDL.LU R208, [R1+0x48] ;  /* 0x0000480001d07983 */ /* 0x000ea20000300800 */
[----:B------:R-:W-:Y:S01]  /*11e10*/  SEL R126, R250, R206, !P0 ;  /* 0x000000cefa7e7207 */ /* 0x000fe20004000000 */
[----:B------:R-:W-:Y:S01]  /*11e20*/  IMAD.MOV.U32 R206, RZ, RZ, R148 ;  /* 0x000000ffffce7224 */ /* 0x000fe200078e0094 */
[----:B------:R-:W-:Y:S01]  /*11e30*/  MOV R207, R147 ;  /* 0x0000009300cf7202 */ /* 0x000fe20000000f00 */
[----:B------:R1:W-:Y:S01]  /*11e40*/  STL.64 [R1+0x360], R10 ;  /* 0x0003600a01007387 */ /* 0x0003e20000100a00 */
[----:B------:R-:W-:Y:S02]  /*11e50*/  LEA.HI.X.SX32 R17, R94, R252, 0x2, P6 ;  /* 0x000000fc5e117211 */ /* 0x000fe400030f16ff */
[C---:B------:R-:W-:Y:S01]  /*11e60*/  SEL R144, R250.reuse, R222, !P0 ;  /* 0x000000defa907207 */ /* 0x040fe20004000000 */
[----:B------:R-:W2:Y:S01]  /*11e70*/  LDL.LU R223, [R1+0x4c] ;  /* 0x00004c0001df7983 */ /* 0x000ea20000300800 */
[C---:B------:R-:W-:Y:S01]  /*11e80*/  SEL R125, R250.reuse, R205, !P0 ;  /* 0x000000cdfa7d7207 */ /* 0x040fe20004000000 */
[----:B------:R-:W-:Y:S01]  /*11e90*/  IMAD.MOV.U32 R205, RZ, RZ, R149 ;  /* 0x000000ffffcd7224 */ /* 0x000fe200078e0095 */
[C---:B----4-:R-:W-:Y:S01]  /*11ea0*/  LEA R14, P1, R95.reuse, R251, 0x2 ;  /* 0x000000fb5f0e7211 */ /* 0x050fe200078210ff */
[----:B------:R4:W-:Y:S01]  /*11eb0*/  STL.64 [R1+0x368], R8 ;  /* 0x0003680801007387 */ /* 0x0009e20000100a00 */
[C---:B------:R-:W-:Y:S01]  /*11ec0*/  SEL R124, R250.reuse, R204, !P0 ;  /* 0x000000ccfa7c7207 */ /* 0x040fe20004000000 */
[----:B------:R-:W-:Y:S01]  /*11ed0*/  IMAD.MOV.U32 R204, RZ, RZ, R155 ;  /* 0x000000ffffcc7224 */ /* 0x000fe200078e009b */
[C---:B------:R-:W-:Y:S01]  /*11ee0*/  SEL R143, R250.reuse, R221, !P0 ;  /* 0x000000ddfa8f7207 */ /* 0x040fe20004000000 */
[----:B------:R-:W2:Y:S01]  /*11ef0*/  LDL.LU R222, [R1+0x50] ;  /* 0x0000500001de7983 */ /* 0x000ea20000300800 */
[----:B------:R-:W-:Y:S01]  /*11f00*/  SEL R123, R250, R203, !P0 ;  /* 0x000000cbfa7b7207 */ /* 0x000fe20004000000 */
[----:B------:R-:W-:Y:S01]  /*11f10*/  IMAD.MOV.U32 R203, RZ, RZ, R153 ;  /* 0x000000ffffcb7224 */ /* 0x000fe200078e0099 */
[----:B-1----:R-:W-:Y:S01]  /*11f20*/  LEA R12, P2, R96, R251, 0x2 ;  /* 0x000000fb600c7211 */ /* 0x002fe200078410ff */
[----:B------:R1:W-:Y:S01]  /*11f30*/  STL.64 [R1+0x370], R18 ;  /* 0x0003701201007387 */ /* 0x0003e20000100a00 */
[----:B------:R-:W-:Y:S01]  /*11f40*/  IMAD.MOV.U32 R214, RZ, RZ, R207 ;  /* 0x000000ffffd67224 */ /* 0x000fe200078e00cf */
[----:B------:R-:W-:-:S02]  /*11f50*/  LEA.HI.X.SX32 R15, R95, R252, 0x2, P1 ;  /* 0x000000fc5f0f7211 */ /* 0x000fc400008f16ff */
[----:B------:R-:W2:Y:S01]  /*11f60*/  LDL.LU R221, [R1+0x54] ;  /* 0x0000540001dd7983 */ /* 0x000ea20000300800 */
[----:B------:R-:W-:Y:S01]  /*11f70*/  MOV R207, R206 ;  /* 0x000000ce00cf7202 */ /* 0x000fe20000000f00 */
[----:B------:R-:W-:Y:S02]  /*11f80*/  IMAD.MOV.U32 R206, RZ, RZ, R205 ;  /* 0x000000ffffce7224 */ /* 0x000fe400078e00cd */
[----:B------:R3:W-:Y:S01]  /*11f90*/  STL.64 [R1+0x378], R16 ;  /* 0x0003781001007387 */ /* 0x0007e20000100a00 */
[C---:B------:R-:W-:Y:S01]  /*11fa0*/  LEA R10, P3, R97.reuse, R251, 0x2 ;  /* 0x000000fb610a7211 */ /* 0x040fe200078610ff */
[----:B------:R-:W-:Y:S01]  /*11fb0*/  IMAD.MOV.U32 R205, RZ, RZ, R204 ;  /* 0x000000ffffcd7224 */ /* 0x000fe200078e00cc */
[----:B------:R-:W-:Y:S01]  /*11fc0*/  LEA.HI.X.SX32 R13, R96, R252, 0x2, P2 ;  /* 0x000000fc600d7211 */ /* 0x000fe200010f16ff */
[----:B------:R-:W-:Y:S01]  /*11fd0*/  IMAD.MOV.U32 R204, RZ, RZ, R203 ;  /* 0x000000ffffcc7224 */ /* 0x000fe200078e00cb */
[----:B------:R-:W-:Y:S01]  /*11fe0*/  SEL R142, R250, R220, !P0 ;  /* 0x000000dcfa8e7207 */ /* 0x000fe20004000000 */
[----:B------:R-:W-:Y:S01]  /*11ff0*/  IMAD.MOV.U32 R203, RZ, RZ, R202 ;  /* 0x000000ffffcb7224 */ /* 0x000fe200078e00ca */
[----:B------:R-:W2:Y:S01]  /*12000*/  LDL.LU R220, [R1+0x3fc] ;  /* 0x0003fc0001dc7983 */ /* 0x000ea20000300800 */
[----:B------:R-:W-:-:S02]  /*12010*/  LEA.HI.X.SX32 R11, R97, R252, 0x2, P3 ;  /* 0x000000fc610b7211 */ /* 0x000fc400018f16ff */
[----:B------:R-:W-:Y:S01]  /*12020*/  MOV R202, R201 ;  /* 0x000000c900ca7202 */ /* 0x000fe20000000f00 */
[----:B------:R1:W-:Y:S01]  /*12030*/  STL.64 [R1+0x380], R14 ;  /* 0x0003800e01007387 */ /* 0x0003e20000100a00 */
[----:B------:R-:W-:Y:S02]  /*12040*/  IMAD.MOV.U32 R201, RZ, RZ, R200 ;  /* 0x000000ffffc97224 */ /* 0x000fe400078e00c8 */
[----:B------:R-:W-:Y:S01]  /*12050*/  IMAD.MOV.U32 R200, RZ, RZ, R199 ;  /* 0x000000ffffc87224 */ /* 0x000fe200078e00c7 */
[----:B------:R-:W2:Y:S01]  /*12060*/  LDL.LU R219, [R1+0x404] ;  /* 0x0004040001db7983 */ /* 0x000ea20000300800 */
[----:B------:R-:W-:-:S03]  /*12070*/  IMAD.MOV.U32 R199, RZ, RZ, R198 ;  /* 0x000000ffffc77224 */ /* 0x000fc600078e00c6 */
[----:B------:R-:W-:Y:S01]  /*12080*/  STL.64 [R1+0x388], R12 ;  /* 0x0003880c01007387 */ /* 0x000fe20000100a00 */
[----:B------:R-:W-:Y:S01]  /*12090*/  IMAD.MOV.U32 R198, RZ, RZ, R197 ;  /* 0x000000ffffc67224 */ /* 0x000fe200078e00c5 */
[----:B------:R-:W-:Y:S02]  /*120a0*/  MOV R197, R196 ;  /* 0x000000c400c57202 */ /* 0x000fe40000000f00 */
[----:B------:R-:W2:Y:S01]  /*120b0*/  LDL.LU R218, [R1+0x40c] ;  /* 0x00040c0001da7983 */ /* 0x000ea20000300800 */
[----:B------:R-:W-:-:S03]  /*120c0*/  IMAD.MOV.U32 R196, RZ, RZ, R195 ;  /* 0x000000ffffc47224 */ /* 0x000fc600078e00c3 */
[----:B------:R-:W2:Y:S01]  /*120d0*/  LDL.LU R217, [R1+0x414] ;  /* 0x0004140001d97983 */ /* 0x000ea20000300800 */
[----:B----4-:R-:W-:-:S03]  /*120e0*/  LEA R8, P4, R98, R251, 0x2 ;  /* 0x000000fb62087211 */ /* 0x010fc600078810ff */
[----:B------:R4:W-:Y:S01]  /*120f0*/  STL.64 [R1+0x390], R10 ;  /* 0x0003900a01007387 */ /* 0x0009e20000100a00 */
[----:B------:R-:W-:Y:S01]  /*12100*/  IMAD.MOV.U32 R195, RZ, RZ, R194 ;  /* 0x000000ffffc37224 */ /* 0x000fe200078e00c2 */
[C---:B-1----:R-:W-:Y:S01]  /*12110*/  LEA R18, P5, R99.reuse, R251, 0x2 ;  /* 0x000000fb63127211 */ /* 0x042fe200078a10ff */
[----:B------:R-:W-:Y:S01]  /*12120*/  IMAD.MOV.U32 R194, RZ, RZ, R192 ;  /* 0x000000ffffc27224 */ /* 0x000fe200078e00c0 */
[-C--:B------:R-:W-:Y:S01]  /*12130*/  LEA.HI.X.SX32 R9, R98, R252.reuse, 0x2, P4 ;  /* 0x000000fc62097211 */ /* 0x080fe200020f16ff */
[----:B------:R-:W2:Y:S01]  /*12140*/  LDL.LU R216, [R1+0x41c] ;  /* 0x00041c0001d87983 */ /* 0x000ea20000300800 */
[----:B------:R-:W-:-:S03]  /*12150*/  LEA.HI.X.SX32 R19, R99, R252, 0x2, P5 ;  /* 0x000000fc63137211 */ /* 0x000fc600028f16ff */
[----:B------:R2:W-:Y:S04]  /*12160*/  STL.64 [R1+0x398], R8 ;  /* 0x0003980801007387 */ /* 0x0005e80000100a00 */
[----:B------:R-:W2:Y:S04]  /*12170*/  LDL.LU R215, [R1+0x424] ;  /* 0x0004240001d77983 */ /* 0x000ea80000300800 */
[----:B------:R1:W-:Y:S04]  /*12180*/  STL.64 [R1+0x3a0], R18 ;  /* 0x0003a01201007387 */ /* 0x0003e80000100a00 */
[----:B------:R-:W2:Y:S01]  /*12190*/  LDL.LU R192, [R1+0x564] ;  /* 0x0005640001c07983 */ /* 0x000ea20000300800 */
[----:B---3--:R-:W-:-:S04]  /*121a0*/  LEA R16, P6, R213, R251, 0x2 ;  /* 0x000000fbd5107211 */ /* 0x008fc800078c10ff */
[----:B------:R-:W-:Y:S01]  /*121b0*/  LEA.HI.X.SX32 R17, R213, R252, 0x2, P6 ;  /* 0x000000fcd5117211 */ /* 0x000fe200030f16ff */
[----:B------:R-:W-:Y:S01]  /*121c0*/  IMAD.MOV.U32 R213, RZ, RZ, R207 ;  /* 0x000000ffffd57224 */ /* 0x000fe200078e00cf */
[----:B------:R-:W-:Y:S01]  /*121d0*/  MOV R207, R206 ;  /* 0x000000ce00cf7202 */ /* 0x000fe20000000f00 */
[----:B------:R-:W-:Y:S01]  /*121e0*/  IMAD.MOV.U32 R206, RZ, RZ, R205 ;  /* 0x000000ffffce7224 */ /* 0x000fe200078e00cd */
[C---:B------:R-:W-:Y:S01]  /*121f0*/  LEA R14, P1, R212.reuse, R251, 0x2 ;  /* 0x000000fbd40e7211 */ /* 0x040fe200078210ff */
[----:B------:R-:W-:Y:S02]  /*12200*/  IMAD.MOV.U32 R205, RZ, RZ, R204 ;  /* 0x000000ffffcd7224 */ /* 0x000fe400078e00cc */
[----:B------:R-:W-:Y:S01]  /*12210*/  IMAD.MOV.U32 R204, RZ, RZ, R203 ;  /* 0x000000ffffcc7224 */ /* 0x000fe200078e00cb */
[----:B------:R-:W-:Y:S01]  /*12220*/  LEA.HI.X.SX32 R15, R212, R252, 0x2, P1 ;  /* 0x000000fcd40f7211 */ /* 0x000fe200008f16ff */
[----:B------:R-:W-:Y:S01]  /*12230*/  IMAD.MOV.U32 R203, RZ, RZ, R202 ;  /* 0x000000ffffcb7224 */ /* 0x000fe200078e00ca */
[----:B------:R-:W-:Y:S01]  /*12240*/  MOV R202, R201 ;  /* 0x000000c900ca7202 */ /* 0x000fe20000000f00 */
[----:B------:R-:W-:Y:S01]  /*12250*/  IMAD.MOV.U32 R212, RZ, RZ, R207 ;  /* 0x000000ffffd47224 */ /* 0x000fe200078e00cf */
[----:B------:R-:W-:Y:S01]  /*12260*/  MOV R207, R206 ;  /* 0x000000ce00cf7202 */ /* 0x000fe20000000f00 */
[----:B------:R-:W-:-:S02]  /*12270*/  IMAD.MOV.U32 R201, RZ, RZ, R200 ;  /* 0x000000ffffc97224 */ /* 0x000fc400078e00c8 */
[----:B------:R-:W-:Y:S02]  /*12280*/  IMAD.MOV.U32 R200, RZ, RZ, R199 ;  /* 0x000000ffffc87224 */ /* 0x000fe400078e00c7 */
[----:B------:R-:W-:Y:S01]  /*12290*/  IMAD.MOV.U32 R206, RZ, RZ, R205 ;  /* 0x000000ffffce7224 */ /* 0x000fe200078e00cd */
[C---:B----4-:R-:W-:Y:S01]  /*122a0*/  LEA R10, P3, R211.reuse, R251, 0x2 ;  /* 0x000000fbd30a7211 */ /* 0x050fe200078610ff */
[----:B------:R-:W-:Y:S02]  /*122b0*/  IMAD.MOV.U32 R199, RZ, RZ, R198 ;  /* 0x000000ffffc77224 */ /* 0x000fe400078e00c6 */
[----:B------:R-:W-:Y:S01]  /*122c0*/  IMAD.MOV.U32 R205, RZ, RZ, R204 ;  /* 0x000000ffffcd7224 */ /* 0x000fe200078e00cc */
[----:B------:R-:W-:Y:S01]  /*122d0*/  LEA.HI.X.SX32 R11, R211, R252, 0x2, P3 ;  /* 0x000000fcd30b7211 */ /* 0x000fe200018f16ff */
[----:B------:R-:W-:Y:S01]  /*122e0*/  IMAD.MOV.U32 R198, RZ, RZ, R197 ;  /* 0x000000ffffc67224 */ /* 0x000fe200078e00c5 */
[----:B------:R-:W-:Y:S01]  /*122f0*/  MOV R197, R196 ;  /* 0x000000c400c57202 */ /* 0x000fe20000000f00 */
[----:B------:R-:W-:Y:S01]  /*12300*/  IMAD.MOV.U32 R204, RZ, RZ, R203 ;  /* 0x000000ffffcc7224 */ /* 0x000fe200078e00cb */
[----:B------:R-:W-:Y:S01]  /*12310*/  MOV R211, R207 ;  /* 0x000000cf00d37202 */ /* 0x000fe20000000f00 */
[----:B------:R-:W-:Y:S01]  /*12320*/  IMAD.MOV.U32 R203, RZ, RZ, R202 ;  /* 0x000000ffffcb7224 */ /* 0x000fe200078e00ca */
[----:B------:R-:W-:Y:S01]  /*12330*/  MOV R202, R201 ;  /* 0x000000c900ca7202 */ /* 0x000fe20000000f00 */
[----:B------:R-:W-:-:S02]  /*12340*/  IMAD.MOV.U32 R196, RZ, RZ, R195 ;  /* 0x000000ffffc47224 */ /* 0x000fc400078e00c3 */
[----:B------:R-:W-:Y:S02]  /*12350*/  IMAD.MOV.U32 R207, RZ, RZ, R206 ;  /* 0x000000ffffcf7224 */ /* 0x000fe400078e00ce */
[----:B------:R-:W-:Y:S02]  /*12360*/  IMAD.MOV.U32 R201, RZ, RZ, R200 ;  /* 0x000000ffffc97224 */ /* 0x000fe400078e00c8 */
[----:B------:R-:W-:Y:S01]  /*12370*/  IMAD.MOV.U32 R206, RZ, RZ, R205 ;  /* 0x000000ffffce7224 */ /* 0x000fe200078e00cd */
[----:B------:R-:W-:Y:S01]  /*12380*/  LEA R12, P2, R224, R251, 0x2 ;  /* 0x000000fbe00c7211 */ /* 0x000fe200078410ff */
[----:B------:R-:W-:Y:S02]  /*12390*/  IMAD.MOV.U32 R195, RZ, RZ, R194 ;  /* 0x000000ffffc37224 */ /* 0x000fe400078e00c2 */
[----:B------:R-:W-:Y:S02]  /*123a0*/  IMAD.MOV.U32 R200, RZ, RZ, R199 ;  /* 0x000000ffffc87224 */ /* 0x000fe400078e00c7 */
[----:B------:R-:W-:-:S02]  /*123b0*/  IMAD.MOV.U32 R205, RZ, RZ, R204 ;  /* 0x000000ffffcd7224 */ /* 0x000fc400078e00cc */
[----:B------:R-:W-:Y:S02]  /*123c0*/  IMAD.MOV.U32 R194, RZ, RZ, R184 ;  /* 0x000000ffffc27224 */ /* 0x000fe400078e00b8 */
[----:B------:R-:W-:Y:S02]  /*123d0*/  IMAD.MOV.U32 R199, RZ, RZ, R198 ;  /* 0x000000ffffc77224 */ /* 0x000fe400078e00c6 */
[----:B------:R-:W-:Y:S01]  /*123e0*/  IMAD.MOV.U32 R204, RZ, RZ, R203 ;  /* 0x000000ffffcc7224 */ /* 0x000fe200078e00cb */
[----:B------:R-:W-:Y:S01]  /*123f0*/  MOV R203, R202 ;  /* 0x000000ca00cb7202 */ /* 0x000fe20000000f00 */
[----:B------:R-:W-:Y:S01]  /*12400*/  IMAD.MOV.U32 R198, RZ, RZ, R197 ;  /* 0x000000ffffc67224 */ /* 0x000fe200078e00c5 */
[----:B------:R-:W-:Y:S01]  /*12410*/  MOV R197, R196 ;  /* 0x000000c400c57202 */ /* 0x000fe20000000f00 */
[----:B------:R-:W-:Y:S01]  /*12420*/  IMAD.MOV.U32 R202, RZ, RZ, R201 ;  /* 0x000000ffffca7224 */ /* 0x000fe200078e00c9 */
[----:B------:R-:W-:Y:S01]  /*12430*/  LEA.HI.X.SX32 R13, R224, R252, 0x2, P2 ;  /* 0x000000fce00d7211 */ /* 0x000fe200010f16ff */
[----:B------:R-:W-:-:S02]  /*12440*/  IMAD.MOV.U32 R196, RZ, RZ, R195 ;  /* 0x000000ffffc47224 */ /* 0x000fc400078e00c3 */
[----:B------:R-:W-:Y:S01]  /*12450*/  IMAD.MOV.U32 R201, RZ, RZ, R200 ;  /* 0x000000ffffc97224 */ /* 0x000fe200078e00c8 */
[----:B------:R3:W-:Y:S01]  /*12460*/  STL.64 [R1+0x3a8], R16 ;  /* 0x0003a81001007387 */ /* 0x0007e20000100a00 */
[----:B------:R-:W-:Y:S02]  /*12470*/  IMAD.MOV.U32 R195, RZ, RZ, R194 ;  /* 0x000000ffffc37224 */ /* 0x000fe400078e00c2 */
[----:B------:R-:W-:Y:S01]  /*12480*/  IMAD.MOV.U32 R200, RZ, RZ, R199 ;  /* 0x000000ffffc87224 */ /* 0x000fe200078e00c7 */
[----:B------:R-:W4:Y:S01]  /*12490*/  LDL.LU R184, [R1+0x52c] ;  /* 0x00052c0001b87983 */ /* 0x000f220000300800 */
[----:B------:R-:W-:Y:S02]  /*124a0*/  IMAD.MOV.U32 R194, RZ, RZ, R183 ;  /* 0x000000ffffc27224 */ /* 0x000fe400078e00b7 */
[----:B------:R-:W-:Y:S01]  /*124b0*/  IMAD.MOV.U32 R199, RZ, RZ, R198 ;  /* 0x000000ffffc77224 */ /* 0x000fe200078e00c6 */
[----:B------:R-:W-:Y:S01]  /*124c0*/  MOV R198, R197 ;  /* 0x000000c500c67202 */ /* 0x000fe20000000f00 */
[----:B------:R1:W-:Y:S01]  /*124d0*/  STL.64 [R1+0x3b0], R14 ;  /* 0x0003b00e01007387 */ /* 0x0003e20000100a00 */
[----:B------:R-:W-:-:S02]  /*124e0*/  IMAD.MOV.U32 R183, RZ, RZ, R5 ;  /* 0x000000ffffb77224 */ /* 0x000fc400078e0005 */
[----:B------:R-:W-:Y:S01]  /*124f0*/  IMAD.MOV.U32 R197, RZ, RZ, R196 ;  /* 0x000000ffffc57224 */ /* 0x000fe200078e00c4 */
[----:B------:R-:W3:Y:S01]  /*12500*/  LDL.LU R5, [R1+0x129c] ;  /* 0x00129c0001057983 */ /* 0x000ee20000300800 */
[----:B------:R-:W-:Y:S02]  /*12510*/  IMAD.MOV.U32 R196, RZ, RZ, R195 ;  /* 0x000000ffffc47224 */ /* 0x000fe400078e00c3 */
[----:B------:R-:W-:Y:S01]  /*12520*/  IMAD.MOV.U32 R195, RZ, RZ, R194 ;  /* 0x000000ffffc37224 */ /* 0x000fe200078e00c2 */
[----:B------:R1:W-:Y:S01]  /*12530*/  STL.64 [R1+0x3b8], R12 ;  /* 0x0003b80c01007387 */ /* 0x0003e20000100a00 */
[----:B------:R-:W-:-:S03]  /*12540*/  IMAD.MOV.U32 R194, RZ, RZ, R193 ;  /* 0x000000ffffc27224 */ /* 0x000fc600078e00c1 */
[----:B------:R1:W-:Y:S04]  /*12550*/  STL.64 [R1+0x3c0], R10 ;  /* 0x0003c00a01007387 */ /* 0x0003e80000100a00 */
[----:B------:R-:W3:Y:S01]  /*12560*/  LDL.LU R193, [R1+0x4c4] ;  /* 0x0004c40001c17983 */ /* 0x000ee20000300800 */
[----:B--2---:R-:W-:-:S04]  /*12570*/  LEA R8, P4, R210, R251, 0x2 ;  /* 0x000000fbd2087211 */ /* 0x004fc800078810ff */
[----:B------:R-:W-:Y:S02]  /*12580*/  LEA.HI.X.SX32 R9, R210, R252, 0x2, P4 ;  /* 0x000000fcd2097211 */ /* 0x000fe400020f16ff */
[----:B------:R-:W-:Y:S01]  /*12590*/  MOV R210, R207 ;  /* 0x000000cf00d27202 */ /* 0x000fe20000000f00 */
[----:B------:R-:W-:Y:S02]  /*125a0*/  IMAD.MOV.U32 R207, RZ, RZ, R206 ;  /* 0x000000ffffcf7224 */ /* 0x000fe400078e00ce */
[----:B------:R-:W-:Y:S02]  /*125b0*/  IMAD.MOV.U32 R206, RZ, RZ, R205 ;  /* 0x000000ffffce7224 */ /* 0x000fe400078e00cd */
[----:B------:R-:W-:Y:S02]  /*125c0*/  IMAD.MOV.U32 R205, RZ, RZ, R204 ;  /* 0x000000ffffcd7224 */ /* 0x000fe400078e00cc */
[----:B------:R-:W-:Y:S01]  /*125d0*/  IMAD.MOV.U32 R204, RZ, RZ, R203 ;  /* 0x000000ffffcc7224 */ /* 0x000fe200078e00cb */
[----:B------:R-:W-:Y:S01]  /*125e0*/  MOV R203, R202 ;  /* 0x000000ca00cb7202 */ /* 0x000fe20000000f00 */
[----:B------:R-:W-:-:S02]  /*125f0*/  IMAD.MOV.U32 R202, RZ, RZ, R201 ;  /* 0x000000ffffca7224 */ /* 0x000fc400078e00c9 */
[----:B------:R-:W-:Y:S02]  /*12600*/  IMAD.MOV.U32 R201, RZ, RZ, R200 ;  /* 0x000000ffffc97224 */ /* 0x000fe400078e00c8 */
[----:B------:R-:W-:Y:S02]  /*12610*/  IMAD.MOV.U32 R200, RZ, RZ, R199 ;  /* 0x000000ffffc87224 */ /* 0x000fe400078e00c7 */
[----:B------:R-:W-:Y:S01]  /*12620*/  IMAD.MOV.U32 R199, RZ, RZ, R198 ;  /* 0x000000ffffc77224 */ /* 0x000fe200078e00c6 */
[----:B------:R-:W-:Y:S01]  /*12630*/  MOV R198, R197 ;  /* 0x000000c500c67202 */ /* 0x000fe20000000f00 */
[----:B------:R-:W-:Y:S02]  /*12640*/  IMAD.MOV.U32 R197, RZ, RZ, R196 ;  /* 0x000000ffffc57224 */ /* 0x000fe400078e00c4 */
[----:B------:R-:W-:Y:S01]  /*12650*/  IMAD.MOV.U32 R196, RZ, RZ, R195 ;  /* 0x000000ffffc47224 */ /* 0x000fe200078e00c3 */
[----:B------:R2:W-:Y:S01]  /*12660*/  STL.64 [R1+0x3c8], R8 ;  /* 0x0003c80801007387 */ /* 0x0005e20000100a00 */
[----:B------:R-:W-:-:S02]  /*12670*/  IMAD.MOV.U32 R195, RZ, RZ, R194 ;  /* 0x000000ffffc37224 */ /* 0x000fc400078e00c2 */
[----:B---3--:R-:W-:Y:S02]  /*12680*/  IMAD.MOV.U32 R194, RZ, RZ, R193 ;  /* 0x000000ffffc27224 */ /* 0x008fe400078e00c1 */
[----:B------:R-:W3:Y:S01]  /*12690*/  LDL.LU R193, [R1+0x4cc] ;  /* 0x0004cc0001c17983 */ /* 0x000ee20000300800 */
[----:B-1----:R-:W-:-:S04]  /*126a0*/  LEA R18, P5, R209, R251, 0x2 ;  /* 0x000000fbd1127211 */ /* 0x002fc800078a10ff */
        /* <DEDUP_REMOVED lines=18> */
[----:B------:R-:W-:-:S04]  /*127d0*/  LEA R16, P6, R208, R251, 0x2 ;  /* 0x000000fbd0107211 */ /* 0x000fc800078c10ff */
        /* <DEDUP_REMOVED lines=26> */
[----:B------:R-:W-:Y:S01]  /*12980*/  IMAD.MOV.U32 R202, RZ, RZ, R201 ;  /* 0x000000ffffca7224 */ /* 0x000fe200078e00c9 */
[----:B------:R-:W-:Y:S01]  /*12990*/  LEA R12, P2, R222, R251, 0x2 ;  /* 0x000000fbde0c7211 */ /* 0x000fe200078410ff */
[----:B------:R-:W-:-:S02]  /*129a0*/  IMAD.MOV.U32 R201, RZ, RZ, R200 ;  /* 0x000000ffffc97224 */ /* 0x000fc400078e00c8 */
[----:B------:R-:W-:Y:S01]  /*129b0*/  IMAD.MOV.U32 R200, RZ, RZ, R199 ;  /* 0x000000ffffc87224 */ /* 0x000fe200078e00c7 */
[----:B------:R-:W-:Y:S01]  /*129c0*/  LEA.HI.X.SX32 R13, R222, R252, 0x2, P2 ;  /* 0x000000fcde0d7211 */ /* 0x000fe200010f16ff */
[----:B------:R-:W-:Y:S01]  /*129d0*/  IMAD.MOV.U32 R199, RZ, RZ, R198 ;  /* 0x000000ffffc77224 */ /* 0x000fe200078e00c6 */
[----:B------:R-:W-:Y:S01]  /*129e0*/  MOV R198, R197 ;  /* 0x000000c500c67202 */ /* 0x000fe20000000f00 */
[----:B------:R-:W-:Y:S02]  /*129f0*/  IMAD.MOV.U32 R197, RZ, RZ, R196 ;  /* 0x000000ffffc57224 */ /* 0x000fe400078e00c4 */
[----:B------:R-:W-:Y:S01]  /*12a00*/  IMAD.MOV.U32 R196, RZ, RZ, R195 ;  /* 0x000000ffffc47224 */ /* 0x000fe200078e00c3 */
[----:B------:R1:W-:Y:S01]  /*12a10*/  STL.64 [R1+0x3e0], R14 ;  /* 0x0003e00e01007387 */ /* 0x0003e20000100a00 */
[----:B------:R-:W-:-:S03]  /*12a20*/  IMAD.MOV.U32 R195, RZ, RZ, R194 ;  /* 0x000000ffffc37224 */ /* 0x000fc600078e00c2 */
[----:B------:R1:W-:Y:S01]  /*12a30*/  STL.64 [R1+0x3e8], R12 ;  /* 0x0003e80c01007387 */ /* 0x0003e20000100a00 */
[----:B---3--:R-:W-:Y:S01]  /*12a40*/  IMAD.MOV.U32 R194, RZ, RZ, R193 ;  /* 0x000000ffffc27224 */ /* 0x008fe200078e00c1 */
[----:B------:R-:W-:Y:S02]  /*12a50*/  MOV R193, R190 ;  /* 0x000000be00c17202 */ /* 0x000fe40000000f00 */
[----:B------:R-:W3:Y:S01]  /*12a60*/  LDL.LU R190, [R1+0x51c] ;  /* 0x00051c0001be7983 */ /* 0x000ee20000300800 */
[----:B------:R-:W-:Y:S01]  /*12a70*/  IMAD.MOV.U32 R222, RZ, RZ, R207 ;  /* 0x000000ffffde7224 */ /* 0x000fe200078e00cf */
[C---:B------:R-:W-:Y:S01]  /*12a80*/  LEA R10, P3, R221.reuse, R251, 0x2 ;  /* 0x000000fbdd0a7211 */ /* 0x040fe200078610ff */
[----:B------:R-:W-:Y:S02]  /*12a90*/  IMAD.MOV.U32 R207, RZ, RZ, R206 ;  /* 0x000000ffffcf7224 */ /* 0x000fe400078e00ce */
[----:B------:R-:W-:Y:S02]  /*12aa0*/  IMAD.MOV.U32 R206, RZ, RZ, R205 ;  /* 0x000000ffffce7224 */ /* 0x000fe400078e00cd */
[----:B------:R-:W-:Y:S01]  /*12ab0*/  IMAD.MOV.U32 R205, RZ, RZ, R204 ;  /* 0x000000ffffcd7224 */ /* 0x000fe200078e00cc */
[----:B------:R-:W-:Y:S01]  /*12ac0*/  MOV R204, R203 ;  /* 0x000000cb00cc7202 */ /* 0x000fe20000000f00 */
[----:B------:R-:W-:Y:S01]  /*12ad0*/  IMAD.MOV.U32 R203, RZ, RZ, R202 ;  /* 0x000000ffffcb7224 */ /* 0x000fe200078e00ca */
[----:B------:R-:W-:Y:S01]  /*12ae0*/  LEA.HI.X.SX32 R11, R221, R252, 0x2, P3 ;  /* 0x000000fcdd0b7211 */ /* 0x000fe200018f16ff */
[----:B------:R-:W-:-:S02]  /*12af0*/  IMAD.MOV.U32 R202, RZ, RZ, R201 ;  /* 0x000000ffffca7224 */ /* 0x000fc400078e00c9 */
[----:B------:R-:W-:Y:S01]  /*12b00*/  IMAD.MOV.U32 R221, RZ, RZ, R207 ;  /* 0x000000ffffdd7224 */ /* 0x000fe200078e00cf */
[----:B------:R-:W-:Y:S01]  /*12b10*/  MOV R207, R206 ;  /* 0x000000ce00cf7202 */ /* 0x000fe20000000f00 */
[----:B------:R-:W-:Y:S02]  /*12b20*/  IMAD.MOV.U32 R201, RZ, RZ, R200 ;  /* 0x000000ffffc97224 */ /* 0x000fe400078e00c8 */
[----:B------:R-:W-:Y:S01]  /*12b30*/  IMAD.MOV.U32 R200, RZ, RZ, R199 ;  /* 0x000000ffffc87224 */ /* 0x000fe200078e00c7 */
[----:B------:R-:W-:Y:S01]  /*12b40*/  MOV R199, R198 ;  /* 0x000000c600c77202 */ /* 0x000fe20000000f00 */
        /* <DEDUP_REMOVED lines=8> */
[----:B--2---:R-:W-:Y:S01]  /*12bd0*/  LEA R8, P4, R220, R251, 0x2 ;  /* 0x000000fbdc087211 */ /* 0x004fe200078810ff */
[----:B------:R-:W-:Y:S01]  /*12be0*/  IMAD.MOV.U32 R195, RZ, RZ, R194 ;  /* 0x000000ffffc37224 */ /* 0x000fe200078e00c2 */
[----:B------:R-:W-:Y:S01]  /*12bf0*/  MOV R194, R193 ;  /* 0x000000c100c27202 */ /* 0x000fe20000000f00 */
[----:B------:R-:W-:-:S02]  /*12c00*/  IMAD.MOV.U32 R201, RZ, RZ, R200 ;  /* 0x000000ffffc97224 */ /* 0x000fc400078e00c8 */
[----:B------:R-:W-:Y:S02]  /*12c10*/  IMAD.MOV.U32 R200, RZ, RZ, R199 ;  /* 0x000000ffffc87224 */ /* 0x000fe400078e00c7 */
[----:B------:R-:W-:Y:S01]  /*12c20*/  IMAD.MOV.U32 R199, RZ, RZ, R198 ;  /* 0x000000ffffc77224 */ /* 0x000fe200078e00c6 */
[----:B------:R-:W-:Y:S01]  /*12c30*/  LEA.HI.X.SX32 R9, R220, R252, 0x2, P4 ;  /* 0x000000fcdc097211 */ /* 0x000fe200020f16ff */
[----:B------:R-:W-:Y:S01]  /*12c40*/  IMAD.MOV.U32 R198, RZ, RZ, R197 ;  /* 0x000000ffffc67224 */ /* 0x000fe200078e00c5 */
[----:B------:R-:W-:Y:S01]  /*12c50*/  MOV R197, R196 ;  /* 0x000000c400c57202 */ /* 0x000fe20000000f00 */
[----:B------:R-:W-:Y:S01]  /*12c60*/  IMAD.MOV.U32 R196, RZ, RZ, R195 ;  /* 0x000000ffffc47224 */ /* 0x000fe200078e00c3 */
[----:B------:R2:W-:Y:S01]  /*12c70*/  STL.64 [R1+0x3f0], R10 ;  /* 0x0003f00a01007387 */ /* 0x0005e20000100a00 */
[----:B------:R-:W-:Y:S02]  /*12c80*/  IMAD.MOV.U32 R195, RZ, RZ, R194 ;  /* 0x000000ffffc37224 */ /* 0x000fe400078e00c2 */
[----:B---3--:R-:W-:-:S02]  /*12c90*/  IMAD.MOV.U32 R193, RZ, RZ, R190 ;  /* 0x000000ffffc17224 */ /* 0x008fc400078e00be */
[----:B------:R-:W-:Y:S02]  /*12ca0*/  IMAD.MOV.U32 R190, RZ, RZ, R178 ;  /* 0x000000ffffbe7224 */ /* 0x000fe400078e00b2 */
[----:B------:R-:W-:Y:S02]  /*12cb0*/  IMAD.MOV.U32 R178, RZ, RZ, R7 ;  /* 0x000000ffffb27224 */ /* 0x000fe400078e0007 */
[----:B------:R-:W-:Y:S01]  /*12cc0*/  IMAD.MOV.U32 R194, RZ, RZ, R193 ;  /* 0x000000ffffc27224 */ /* 0x000fe200078e00c1 */
[----:B------:R-:W3:Y:S01]  /*12cd0*/  LDL.LU R7, [R1+0x1298] ;  /* 0x0012980001077983 */ /* 0x000ee20000300800 */
[----:B------:R-:W-:Y:S01]  /*12ce0*/  IMAD.MOV.U32 R193, RZ, RZ, R190 ;  /* 0x000000ffffc17224 */ /* 0x000fe200078e00be */
[----:B------:R-:W-:Y:S02]  /*12cf0*/  MOV R190, R189 ;  /* 0x000000bd00be7202 */ /* 0x000fe40000000f00 */
[----:B------:R2:W-:Y:S04]  /*12d00*/  STL.64 [R1+0x3f8], R8 ;  /* 0x0003f80801007387 */ /* 0x0005e80000100a00 */
[----:B------:R-:W2:Y:S01]  /*12d10*/  LDL.LU R189, [R1+0x4fc] ;  /* 0x0004fc0001bd7983 */ /* 0x000ea20000300800 */
[----:B------:R-:W-:Y:S01]  /*12d20*/  IMAD.MOV.U32 R220, RZ, RZ, R207 ;  /* 0x000000ffffdc7224 */ /* 0x000fe200078e00cf */
[----:B-1----:R-:W-:Y:S01]  /*12d30*/  LEA R18, P5, R219, R251, 0x2 ;  /* 0x000000fbdb127211 */ /* 0x002fe200078a10ff */
[----:B------:R-:W-:-:S02]  /*12d40*/  IMAD.MOV.U32 R207, RZ, RZ, R206 ;  /* 0x000000ffffcf7224 */ /* 0x000fc400078e00ce */
[----:B------:R-:W-:Y:S02]  /*12d50*/  IMAD.MOV.U32 R206, RZ, RZ, R205 ;  /* 0x000000ffffce7224 */ /* 0x000fe400078e00cd */
[----:B------:R-:W-:Y:S01]  /*12d60*/  IMAD.MOV.U32 R205, RZ, RZ, R204 ;  /* 0x000000ffffcd7224 */ /* 0x000fe200078e00cc */
[----:B------:R-:W-:Y:S01]  /*12d70*/  MOV R204, R203 ;  /* 0x000000cb00cc7202 */ /* 0x000fe20000000f00 */
[----:B------:R-:W-:Y:S01]  /*12d80*/  IMAD.MOV.U32 R203, RZ, RZ, R202 ;  /* 0x000000ffffcb7224 */ /* 0x000fe200078e00ca */
[----:B------:R-:W-:Y:S01]  /*12d90*/  LEA.HI.X.SX32 R19, R219, R252, 0x2, P5 ;  /* 0x000000fcdb137211 */ /* 0x000fe200028f16ff */
[----:B------:R-:W-:Y:S02]  /*12da0*/  IMAD.MOV.U32 R202, RZ, RZ, R201 ;  /* 0x000000ffffca7224 */ /* 0x000fe400078e00c9 */
[----:B------:R-:W-:Y:S01]  /*12db0*/  IMAD.MOV.U32 R219, RZ, RZ, R207 ;  /* 0x000000ffffdb7224 */ /* 0x000fe200078e00cf */
[----:B------:R-:W-:Y:S01]  /*12dc0*/  MOV R207, R206 ;  /* 0x000000ce00cf7202 */ /* 0x000fe20000000f00 */
[----:B------:R-:W-:-:S02]  /*12dd0*/  IMAD.MOV.U32 R201, RZ, RZ, R200 ;  /* 0x000000ffffc97224 */ /* 0x000fc400078e00c8 */
[----:B------:R-:W-:Y:S01]  /*12de0*/  IMAD.MOV.U32 R200, RZ, RZ, R199 ;  /* 0x000000ffffc87224 */ /* 0x000fe200078e00c7 */
[----:B------:R-:W-:Y:S01]  /*12df0*/  MOV R199, R198 ;  /* 0x000000c600c77202 */ /* 0x000fe20000000f00 */
[----:B------:R-:W-:Y:S02]  /*12e00*/  IMAD.MOV.U32 R206, RZ, RZ, R205 ;  /* 0x000000ffffce7224 */ /* 0x000fe400078e00cd */
[----:B------:R-:W-:Y:S02]  /*12e10*/  IMAD.MOV.U32 R205, RZ, RZ, R204 ;  /* 0x000000ffffcd7224 */ /* 0x000fe400078e00cc */
[----:B------:R-:W-:Y:S02]  /*12e20*/  IMAD.MOV.U32 R198, RZ, RZ, R197 ;  /* 0x000000ffffc67224 */ /* 0x000fe400078e00c5 */
[----:B------:R-:W-:Y:S02]  /*12e30*/  IMAD.MOV.U32 R204, RZ, RZ, R203 ;  /* 0x000000ffffcc7224 */ /* 0x000fe400078e00cb */
[----:B------:R-:W-:-:S02]  /*12e40*/  IMAD.MOV.U32 R197, RZ, RZ, R196 ;  /* 0x000000ffffc57224 */ /* 0x000fc400078e00c4 */
[----:B------:R-:W-:Y:S01]  /*12e50*/  IMAD.MOV.U32 R203, RZ, RZ, R202 ;  /* 0x000000ffffcb7224 */ /* 0x000fe200078e00ca */
[----:B------:R-:W-:Y:S01]  /*12e60*/  MOV R202, R201 ;  /* 0x000000c900ca7202 */ /* 0x000fe20000000f00 */
[----:B------:R-:W-:Y:S01]  /*12e70*/  IMAD.MOV.U32 R196, RZ, RZ, R195 ;  /* 0x000000ffffc47224 */ /* 0x000fe200078e00c3 */
[----:B------:R-:W-:Y:S01]  /*12e80*/  LEA R16, P6, R218, R251, 0x2 ;  /* 0x000000fbda107211 */ /* 0x000fe200078c10ff */
[----:B------:R-:W-:Y:S01]  /*12e90*/  IMAD.MOV.U32 R195, RZ, RZ, R194 ;  /* 0x000000ffffc37224 */ /* 0x000fe200078e00c2 */
[----:B------:R-:W-:Y:S01]  /*12ea0*/  MOV R194, R193 ;  /* 0x000000c100c27202 */ /* 0x000fe20000000f00 */
[----:B------:R-:W-:Y:S02]  /*12eb0*/  IMAD.MOV.U32 R201, RZ, RZ, R200 ;  /* 0x000000ffffc97224 */ /* 0x000fe400078e00c8 */
[----:B------:R-:W-:Y:S02]  /*12ec0*/  IMAD.MOV.U32 R200, RZ, RZ, R199 ;  /* 0x000000ffffc87224 */ /* 0x000fe400078e00c7 */
[----:B------:R-:W-:-:S02]  /*12ed0*/  IMAD.MOV.U32 R193, RZ, RZ, R190 ;  /* 0x000000ffffc17224 */ /* 0x000fc400078e00be */
[----:B------:R-:W-:Y:S02]  /*12ee0*/  IMAD.MOV.U32 R199, RZ, RZ, R198 ;  /* 0x000000ffffc77224 */ /* 0x000fe400078e00c6 */
[----:B------:R-:W-:Y:S01]  /*12ef0*/  IMAD.MOV.U32 R198, RZ, RZ, R197 ;  /* 0x000000ffffc67224 */ /* 0x000fe200078e00c5 */
[----:B------:R-:W-:Y:S01]  /*12f00*/  MOV R197, R196 ;  /* 0x000000c400c57202 */ /* 0x000fe20000000f00 */
[----:B------:R-:W-:Y:S01]  /*12f10*/  IMAD.MOV.U32 R196, RZ, RZ, R195 ;  /* 0x000000ffffc47224 */ /* 0x000fe200078e00c3 */
[----:B------:R-:W-:Y:S01]  /*12f20*/  LEA.HI.X.SX32 R17, R218, R252, 0x2, P6 ;  /* 0x000000fcda117211 */ /* 0x000fe200030f16ff */
[----:B------:R-:W-:Y:S01]  /*12f30*/  IMAD.MOV.U32 R195, RZ, RZ, R194 ;  /* 0x000000ffffc37224 */ /* 0x000fe200078e00c2 */
[----:B------:R1:W-:Y:S01]  /*12f40*/  STL.64 [R1+0x400], R18 ;  /* 0x0004001201007387 */ /* 0x0003e20000100a00 */
[----:B------:R-:W-:Y:S02]  /*12f50*/  IMAD.MOV.U32 R194, RZ, RZ, R193 ;  /* 0x000000ffffc27224 */ /* 0x000fe400078e00c1 */
[----:B--2---:R-:W-:-:S02]  /*12f60*/  IMAD.MOV.U32 R190, RZ, RZ, R189 ;  /* 0x000000ffffbe7224 */ /* 0x004fc400078e00bd */
[----:B------:R-:W-:Y:S02]  /*12f70*/  IMAD.MOV.U32 R189, RZ, RZ, R5 ;  /* 0x000000ffffbd7224 */ /* 0x000fe400078e0005 */
[----:B------:R-:W-:Y:S01]  /*12f80*/  IMAD.MOV.U32 R193, RZ, RZ, R190 ;  /* 0x000000ffffc17224 */ /* 0x000fe200078e00be */
[----:B------:R-:W2:Y:S02]  /*12f90*/  LDL.LU R5, [R1+0x1294] ;  /* 0x0012940001057983 */ /* 0x000ea40000300800 */
[----:B------:R-:W-:Y:S01]  /*12fa0*/  MOV R190, R189 ;  /* 0x000000bd00be7202 */ /* 0x000fe20000000f00 */
[----:B------:R-:W-:Y:S01]  /*12fb0*/  IMAD.MOV.U32 R189, RZ, RZ, R188 ;  /* 0x000000ffffbd7224 */ /* 0x000fe200078e00bc */
[----:B------:R1:W-:Y:S04]  /*12fc0*/  STL.64 [R1+0x408], R16 ;  /* 0x0004081001007387 */ /* 0x0003e80000100a00 */
[----:B------:R-:W2:Y:S01]  /*12fd0*/  LDL.LU R188, [R1+0x544] ;  /* 0x0005440001bc7983 */ /* 0x000ea20000300800 */
[----:B------:R-:W-:Y:S01]  /*12fe0*/  LEA R14, P1, R217, R251, 0x2 ;  /* 0x000000fbd90e7211 */ /* 0x000fe200078210ff */
[----:B------:R-:W-:-:S03]  /*12ff0*/  IMAD.MOV.U32 R218, RZ, RZ, R207 ;  /* 0x000000ffffda7224 */ /* 0x000fc600078e00cf */
[----:B------:R-:W-:Y:S01]  /*13000*/  LEA.HI.X.SX32 R15, R217, R252, 0x2, P1 ;  /* 0x000000fcd90f7211 */ /* 0x000fe200008f16ff */
        /* <DEDUP_REMOVED lines=10> */
[----:B------:R-:W-:Y:S01]  /*130b0*/  MOV R196, R194 ;  /* 0x000000c200c47202 */ /* 0x000fe20000000f00 */
[----:B------:R-:W-:Y:S01]  /*130c0*/  IMAD.MOV.U32 R199, RZ, RZ, R197 ;  /* 0x000000ffffc77224 */ /* 0x000fe200078e00c5 */
[----:B------:R1:W-:Y:S01]  /*130d0*/  STL.64 [R1+0x410], R14 ;  /* 0x0004100e01007387 */ /* 0x0003e20000100a00 */
[----:B------:R-:W-:Y:S02]  /*130e0*/  IMAD.MOV.U32 R197, RZ, RZ, R195 ;  /* 0x000000ffffc57224 */ /* 0x000fe400078e00c3 */
[----:B------:R-:W-:Y:S02]  /*130f0*/  IMAD.MOV.U32 R195, RZ, RZ, R193 ;  /* 0x000000ffffc37224 */ /* 0x000fe400078e00c1 */
[----:B--2---:R-:W-:-:S02]  /*13100*/  IMAD.MOV.U32 R194, RZ, RZ, R188 ;  /* 0x000000ffffc27224 */ /* 0x004fc400078e00bc */
[----:B------:R-:W-:Y:S02]  /*13110*/  IMAD.MOV.U32 R188, RZ, RZ, R6 ;  /* 0x000000ffffbc7224 */ /* 0x000fe400078e0006 */
[----:B------:R-:W2:Y:S04]  /*13120*/  LDL.LU R6, [R1+0x1290] ;  /* 0x0012900001067983 */ /* 0x000ea80000300800 */
[----:B------:R-:W2:Y:S01]  /*13130*/  LDL.LU R193, [R1+0x524] ;  /* 0x0005240001c17983 */ /* 0x000ea20000300800 */
[----:B------:R-:W-:-:S04]  /*13140*/  LEA R12, P2, R216, R251, 0x2 ;  /* 0x000000fbd80c7211 */ /* 0x000fc800078410ff */
[----:B------:R-:W-:Y:S01]  /*13150*/  LEA.HI.X.SX32 R13, R216, R252, 0x2, P2 ;  /* 0x000000fcd80d7211 */ /* 0x000fe200010f16ff */
[----:B------:R-:W-:Y:S01]  /*13160*/  IMAD.MOV.U32 R216, RZ, RZ, R207 ;  /* 0x000000ffffd87224 */ /* 0x000fe200078e00cf */
        /* <DEDUP_REMOVED lines=11> */
[----:B------:R-:W-:Y:S01]  /*13220*/  IMAD.MOV.U32 R195, RZ, RZ, R194 ;  /* 0x000000ffffc37224 */ /* 0x000fe200078e00c2 */
[----:B------:R1:W-:Y:S01]  /*13230*/  STL.64 [R1+0x418], R12 ;  /* 0x0004180c01007387 */ /* 0x0003e20000100a00 */
[----:B--2---:R-:W-:-:S03]  /*13240*/  IMAD.MOV.U32 R194, RZ, RZ, R193 ;  /* 0x000000ffffc27224 */ /* 0x004fc600078e00c1 */
[----:B------:R-:W2:Y:S01]  /*13250*/  LDL.LU R193, [R1+0x4f4] ;  /* 0x0004f40001c17983 */ /* 0x000ea20000300800 */
[----:B------:R-:W-:-:S04]  /*13260*/  LEA R10, P3, R215, R251, 0x2 ;  /* 0x000000fbd70a7211 */ /* 0x000fc800078610ff */
[----:B------:R-:W-:Y:S01]  /*13270*/  LEA.HI.X.SX32 R11, R215, R252, 0x2, P3 ;  /* 0x000000fcd70b7211 */ /* 0x000fe200018f16ff */
[----:B------:R-:W-:Y:S02]  /*13280*/  IMAD.MOV.U32 R215, RZ, RZ, R207 ;  /* 0x000000ffffd77224 */ /* 0x000fe400078e00cf */
        /* <DEDUP_REMOVED lines=12> */
[----:B------:R1:W-:Y:S01]  /*13350*/  STL.64 [R1+0x420], R10 ;  /* 0x0004200a01007387 */ /* 0x0003e20000100a00 */
[----:B--2---:R-:W-:-:S03]  /*13360*/  IMAD.MOV.U32 R194, RZ, RZ, R193 ;  /* 0x000000ffffc27224 */ /* 0x004fc600078e00c1 */
[----:B------:R-:W2:Y:S01]  /*13370*/  LDL.LU R193, [R1+0x514] ;  /* 0x0005140001c17983 */ /* 0x000ea20000300800 */
[----:B------:R-:W-:-:S04]  /*13380*/  LEA R8, P4, R214, R251, 0x2 ;  /* 0x000000fbd6087211 */ /* 0x000fc800078810ff */
[----:B------:R-:W-:Y:S01]  /*13390*/  LEA.HI.X.SX32 R9, R214, R252, 0x2, P4 ;  /* 0x000000fcd6097211 */ /* 0x000fe200020f16ff */
[----:B------:R-:W-:Y:S01]  /*133a0*/  IMAD.MOV.U32 R214, RZ, RZ, R207 ;  /* 0x000000ffffd67224 */ /* 0x000fe200078e00cf */
[CC--:B-1----:R-:W-:Y:S01]  /*133b0*/  LEA R18, P5, R213.reuse, R251.reuse, 0x2 ;  /* 0x000000fbd5127211 */ /* 0x0c2fe200078a10ff */
[----:B------:R-:W-:Y:S02]  /*133c0*/  IMAD.MOV.U32 R207, RZ, RZ, R206 ;  /* 0x000000ffffcf7224 */ /* 0x000fe400078e00ce */
[----:B------:R-:W-:Y:S01]  /*133d0*/  IMAD.MOV.U32 R206, RZ, RZ, R205 ;  /* 0x000000ffffce7224 */ /* 0x000fe200078e00cd */
[----:B------:R-:W-:Y:S01]  /*133e0*/  MOV R205, R204 ;  /* 0x000000cc00cd7202 */ /* 0x000fe20000000f00 */
[----:B------:R-:W-:Y:S01]  /*133f0*/  IMAD.MOV.U32 R204, RZ, RZ, R203 ;  /* 0x000000ffffcc7224 */ /* 0x000fe200078e00cb */
[----:B------:R-:W-:Y:S01]  /*13400*/  LEA.HI.X.SX32 R19, R213, R252, 0x2, P5 ;  /* 0x000000fcd5137211 */ /* 0x000fe200028f16ff */
[----:B------:R-:W-:Y:S02]  /*13410*/  IMAD.MOV.U32 R203, RZ, RZ, R202 ;  /* 0x000000ffffcb7224 */ /* 0x000fe400078e00ca */
[----:B------:R-:W-:Y:S01]  /*13420*/  IMAD.MOV.U32 R202, RZ, RZ, R201 ;  /* 0x000000ffffca7224 */ /* 0x000fe200078e00c9 */
[----:B------:R-:W-:Y:S01]  /*13430*/  LEA R16, P6, R212, R251, 0x2 ;  /* 0x000000fbd4107211 */ /* 0x000fe200078c10ff */
        /* <DEDUP_REMOVED lines=8> */
[----:B------:R-:W-:Y:S01]  /*134c0*/  LEA.HI.X.SX32 R17, R212, R252, 0x2, P6 ;  /* 0x000000fcd4117211 */ /* 0x000fe200030f16ff */
[----:B------:R-:W-:Y:S02]  /*134d0*/  IMAD.MOV.U32 R204, RZ, RZ, R203 ;  /* 0x000000ffffcc7224 */ /* 0x000fe400078e00cb */
[----:B------:R-:W-:-:S02]  /*134e0*/  IMAD.MOV.U32 R195, RZ, RZ, R194 ;  /* 0x000000ffffc37224 */ /* 0x000fc400078e00c2 */
[----:B------:R-:W-:Y:S02]  /*134f0*/  IMAD.MOV.U32 R203, RZ, RZ, R202 ;  /* 0x000000ffffcb7224 */ /* 0x000fe400078e00ca */
[----:B------:R-:W-:Y:S02]  /*13500*/  IMAD.MOV.U32 R202, RZ, RZ, R200 ;  /* 0x000000ffffca7224 */ /* 0x000fe400078e00c8 */
[----:B------:R-:W-:Y:S02]  /*13510*/  IMAD.MOV.U32 R212, RZ, RZ, R207 ;  /* 0x000000ffffd47224 */ /* 0x000fe400078e00cf */
[----:B------:R-:W-:Y:S01]  /*13520*/  IMAD.MOV.U32 R200, RZ, RZ, R199 ;  /* 0x000000ffffc87224 */ /* 0x000fe200078e00c7 */
[----:B------:R-:W-:Y:S01]  /*13530*/  MOV R199, R198 ;  /* 0x000000c600c77202 */ /* 0x000fe20000000f00 */
[----:B------:R-:W-:Y:S02]  /*13540*/  IMAD.MOV.U32 R207, RZ, RZ, R206 ;  /* 0x000000ffffcf7224 */ /* 0x000fe400078e00ce */
[----:B------:R-:W-:Y:S01]  /*13550*/  IMAD.MOV.U32 R206, RZ, RZ, R205 ;  /* 0x000000ffffce7224 */ /* 0x000fe200078e00cd */
[----:B------:R-:W-:Y:S01]  /*13560*/  MOV R205, R204 ;  /* 0x000000cc00cd7202 */ /* 0x000fe20000000f00 */
[----:B------:R-:W-:-:S02]  /*13570*/  IMAD.MOV.U32 R198, RZ, RZ, R195 ;  /* 0x000000ffffc67224 */ /* 0x000fc400078e00c3 */
[----:B------:R-:W-:Y:S02]  /*13580*/  IMAD.MOV.U32 R204, RZ, RZ, R203 ;  /* 0x000000ffffcc7224 */ /* 0x000fe400078e00cb */
[----:B------:R-:W-:Y:S02]  /*13590*/  IMAD.MOV.U32 R203, RZ, RZ, R202 ;  /* 0x000000ffffcb7224 */ /* 0x000fe400078e00ca */
[----:B------:R-:W-:Y:S02]  /*135a0*/  IMAD.MOV.U32 R202, RZ, RZ, R200 ;  /* 0x000000ffffca7224 */ /* 0x000fe400078e00c8 */
[----:B------:R-:W-:Y:S01]  /*135b0*/  IMAD.MOV.U32 R200, RZ, RZ, R199 ;  /* 0x000000ffffc87224 */ /* 0x000fe200078e00c7 */
[----:B------:R-:W-:Y:S01]  /*135c0*/  MOV R199, R198 ;  /* 0x000000c600c77202 */ /* 0x000fe20000000f00 */
[----:B------:R1:W-:Y:S01]  /*135d0*/  STL.64 [R1+0x428], R8 ;  /* 0x0004280801007387 */ /* 0x0003e20000100a00 */
[----:B--2---:R-:W-:Y:S01]  /*135e0*/  IMAD.MOV.U32 R194, RZ, RZ, R193 ;  /* 0x000000ffffc27224 */ /* 0x004fe200078e00c1 */
[----:B----4-:R-:W-:Y:S01]  /*135f0*/  MOV R193, R184 ;  /* 0x000000b800c17202 */ /* 0x010fe20000000f00 */
[----:B------:R-:W-:-:S02]  /*13600*/  IMAD.MOV.U32 R184, RZ, RZ, R6 ;  /* 0x000000ffffb87224 */ /* 0x000fc400078e0006 */
[----:B------:R-:W-:Y:S01]  /*13610*/  IMAD.MOV.U32 R195, RZ, RZ, R194 ;  /* 0x000000ffffc37224 */ /* 0x000fe200078e00c2 */
[----:B------:R-:W2:Y:S01]  /*13620*/  LDL.LU R6, [R1+0x128c] ;  /* 0x00128c0001067983 */ /* 0x000ea20000300800 */
[----:B------:R-:W-:Y:S02]  /*13630*/  IMAD.MOV.U32 R194, RZ, RZ, R193 ;  /* 0x000000ffffc27224 */ /* 0x000fe400078e00c1 */
[----:B------:R-:W-:Y:S01]  /*13640*/  IMAD.MOV.U32 R193, RZ, RZ, R184 ;  /* 0x000000ffffc17224 */ /* 0x000fe200078e00b8 */
[----:B------:R-:W-:Y:S01]  /*13650*/  MOV R184, R183 ;  /* 0x000000b700b87202 */ /* 0x000fe20000000f00 */
[----:B------:R-:W-:Y:S01]  /*13660*/  IMAD.MOV.U32 R198, RZ, RZ, R195 ;  /* 0x000000ffffc67224 */ /* 0x000fe200078e00c3 */
[----:B------:R-:W-:Y:S01]  /*13670*/  STL.64 [R1+0x430], R18 ;  /* 0x0004301201007387 */ /* 0x000fe20000100a00 */
[----:B------:R-:W-:Y:S02]  /*13680*/  IMAD.MOV.U32 R195, RZ, RZ, R194 ;  /* 0x000000ffffc37224 */ /* 0x000fe400078e00c2 */
[----:B------:R-:W-:-:S02]  /*13690*/  IMAD.MOV.U32 R183, RZ, RZ, R4 ;  /* 0x000000ffffb77224 */ /* 0x000fc400078e0004 */
[----:B------:R-:W-:Y:S01]  /*136a0*/  IMAD.MOV.U32 R194, RZ, RZ, R193 ;  /* 0x000000ffffc27224 */ /* 0x000fe200078e00c1 */
[----:B------:R-:W4:Y:S01]  /*136b0*/  LDL.LU R4, [R1+0x1288] ;  /* 0x0012880001047983 */ /* 0x000f220000300800 */
[----:B------:R-:W-:Y:S01]  /*136c0*/  IMAD.MOV.U32 R193, RZ, RZ, R181 ;  /* 0x000000ffffc17224 */ /* 0x000fe200078e00b5 */
[----:B------:R-:W-:Y:S02]  /*136d0*/  MOV R181, R3 ;  /* 0x0000000300b57202 */ /* 0x000fe40000000f00 */
[----:B------:R1:W-:Y:S04]  /*136e0*/  STL.64 [R1+0x438], R16 ;  /* 0x0004381001007387 */ /* 0x0003e80000100a00 */
[----:B------:R-:W4:Y:S01]  /*136f0*/  LDL.LU R3, [R1+0x1284] ;  /* 0x0012840001037983 */ /* 0x000f220000300800 */
[----:B------:R-:W-:-:S04]  /*13700*/  LEA R14, P1, R211, R251, 0x2 ;  /* 0x000000fbd30e7211 */ /* 0x000fc800078210ff */
[-C--:B------:R-:W-:Y:S01]  /*13710*/  LEA.HI.X.SX32 R15, R211, R252.reuse, 0x2, P1 ;  /* 0x000000fcd30f7211 */ /* 0x080fe200008f16ff */
        /* <DEDUP_REMOVED lines=9> */
[----:B------:R-:W-:Y:S02]  /*137b0*/  IMAD.MOV.U32 R199, RZ, RZ, R198 ;  /* 0x000000ffffc77224 */ /* 0x000fe400078e00c6 */
[----:B------:R-:W-:Y:S01]  /*137c0*/  IMAD.MOV.U32 R210, RZ, RZ, R207 ;  /* 0x000000ffffd27224 */ /* 0x000fe200078e00cf */
[----:B------:R-:W-:Y:S01]  /*137d0*/  LEA R10, P3, R209, R251, 0x2 ;  /* 0x000000fbd10a7211 */ /* 0x000fe200078610ff */
[----:B------:R-:W-:Y:S01]  /*137e0*/  IMAD.MOV.U32 R198, RZ, RZ, R195 ;  /* 0x000000ffffc67224 */ /* 0x000fe200078e00c3 */
[----:B------:R-:W-:Y:S01]  /*137f0*/  MOV R195, R194 ;  /* 0x000000c200c37202 */ /* 0x000fe20000000f00 */
[----:B------:R-:W-:Y:S01]  /*13800*/  IMAD.MOV.U32 R207, RZ, RZ, R206 ;  /* 0x000000ffffcf7224 */ /* 0x000fe200078e00ce */
[----:B------:R-:W-:Y:S01]  /*13810*/  MOV R206, R205 ;  /* 0x000000cd00ce7202 */ /* 0x000fe20000000f00 */
[----:B------:R-:W-:Y:S02]  /*13820*/  IMAD.MOV.U32 R194, RZ, RZ, R193 ;  /* 0x000000ffffc27224 */ /* 0x000fe400078e00c1 */
[----:B------:R-:W-:-:S02]  /*13830*/  IMAD.MOV.U32 R205, RZ, RZ, R204 ;  /* 0x000000ffffcd7224 */ /* 0x000fc400078e00cc */
[----:B------:R-:W-:Y:S01]  /*13840*/  IMAD.MOV.U32 R204, RZ, RZ, R203 ;  /* 0x000000ffffcc7224 */ /* 0x000fe200078e00cb */
[----:B------:R-:W-:Y:S01]  /*13850*/  LEA.HI.X.SX32 R11, R209, R252, 0x2, P3 ;  /* 0x000000fcd10b7211 */ /* 0x000fe200018f16ff */
[----:B------:R-:W-:Y:S01]  /*13860*/  IMAD.MOV.U32 R203, RZ, RZ, R202 ;  /* 0x000000ffffcb7224 */ /* 0x000fe200078e00ca */
[C---:B-1----:R-:W-:Y:S01]  /*13870*/  LEA R8, P4, R208.reuse, R251, 0x2 ;  /* 0x000000fbd0087211 */ /* 0x042fe200078810ff */
[----:B------:R-:W-:Y:S01]  /*13880*/  IMAD.MOV.U32 R202, RZ, RZ, R199 ;  /* 0x000000ffffca7224 */ /* 0x000fe200078e00c7 */
[----:B------:R-:W-:Y:S01]  /*13890*/  MOV R199, R198 ;  /* 0x000000c600c77202 */ /* 0x000fe20000000f00 */
[----:B------:R-:W-:Y:S02]  /*138a0*/  IMAD.MOV.U32 R209, RZ, RZ, R207 ;  /* 0x000000ffffd17224 */ /* 0x000fe400078e00cf */
[----:B------:R-:W-:Y:S01]  /*138b0*/  IMAD.MOV.U32 R207, RZ, RZ, R206 ;  /* 0x000000ffffcf7224 */ /* 0x000fe200078e00ce */
[----:B------:R-:W-:Y:S01]  /*138c0*/  MOV R206, R205 ;  /* 0x000000cd00ce7202 */ /* 0x000fe20000000f00 */
[----:B------:R1:W-:Y:S01]  /*138d0*/  STL.64 [R1+0x440], R14 ;  /* 0x0004400e01007387 */ /* 0x0003e20000100a00 */
[----:B------:R-:W-:Y:S01]  /*138e0*/  IMAD.MOV.U32 R205, RZ, RZ, R204 ;  /* 0x000000ffffcd7224 */ /* 0x000fe200078e00cc */
[----:B------:R-:W-:Y:S01]  /*138f0*/  LEA.HI.X.SX32 R9, R208, R252, 0x2, P4 ;  /* 0x000000fcd0097211 */ /* 0x000fe200020f16ff */
[----:B------:R-:W-:Y:S01]  /*13900*/  IMAD.MOV.U32 R204, RZ, RZ, R203 ;  /* 0x000000ffffcc7224 */ /* 0x000fe200078e00cb */
[----:B------:R-:W-:Y:S01]  /*13910*/  LEA R16, P6, R223, R251, 0x2 ;  /* 0x000000fbdf107211 */ /* 0x000fe200078c10ff */
[----:B------:R-:W-:-:S02]  /*13920*/  IMAD.MOV.U32 R208, RZ, RZ, R207 ;  /* 0x000000ffffd07224 */ /* 0x000fc400078e00cf */
[----:B------:R-:W-:Y:S01]  /*13930*/  IMAD.MOV.U32 R207, RZ, RZ, R206 ;  /* 0x000000ffffcf7224 */ /* 0x000fe200078e00ce */
[-C--:B------:R-:W-:Y:S01]  /*13940*/  LEA.HI.X.SX32 R17, R223, R252.reuse, 0x2, P6 ;  /* 0x000000fcdf117211 */ /* 0x080fe200030f16ff */
[----:B------:R-:W-:Y:S01]  /*13950*/  IMAD.MOV.U32 R206, RZ, RZ, R204 ;  /* 0x000000ffffce7224 */ /* 0x000fe200078e00cc */
[C---:B-1----:R-:W-:Y:S01]  /*13960*/  LEA R14, P1, R222.reuse, R251, 0x2 ;  /* 0x000000fbde0e7211 */ /* 0x042fe200078210ff */
[----:B------:R-:W-:Y:S01]  /*13970*/  IMAD.MOV.U32 R204, RZ, RZ, R191 ;  /* 0x000000ffffcc7224 */ /* 0x000fe200078e00bf */
[----:B---3--:R-:W-:Y:S02]  /*13980*/  MOV R191, R7 ;  /* 0x0000000700bf7202 */ /* 0x008fe40000000f00 */
[----:B------:R-:W-:Y:S02]  /*13990*/  LEA.HI.X.SX32 R15, R222, R252, 0x2, P1 ;  /* 0x000000fcde0f7211 */ /* 0x000fe400008f16ff */
[----:B------:R-:W-:Y:S01]  /*139a0*/  SEL R102, R250, R182, !P0 ;  /* 0x000000b6fa667207 */ /* 0x000fe20004000000 */
[----:B------:R-:W-:-:S04]  /*139b0*/  IMAD.MOV.U32 R182, RZ, RZ, R151 ;  /* 0x000000ffffb67224 */ /* 0x000fc800078e0097 */
        /* <DEDUP_REMOVED lines=34> */
[----:B------:R-:W-:Y:S01]  /*13be0*/  IMAD R140, R140, UR61, RZ ;  /* 0x0000003d8c8c7c24 */ /* 0x000fe2000f8e02ff */
[----:B--2---:R-:W-:-:S04]  /*13bf0*/  LEA R18, P5, R6, R251, 0x2 ;  /* 0x000000fb06127211 */ /* 0x004fc800078a10ff */
[----:B------:R-:W-:Y:S01]  /*13c00*/  LEA.HI.X.SX32 R19, R6, R252, 0x2, P5 ;  /* 0x000000fc06137211 */ /* 0x000fe200028f16ff */
[----:B----4-:R-:W-:Y:S02]  /*13c10*/  IMAD.MOV.U32 R193, RZ, RZ, R3 ;  /* 0x000000ffffc17224 */ /* 0x010fe400078e0003 */
[----:B------:R1:W5:Y:S02]  /*13c20*/  LDL.LU R3, [R1+0x1280] ;  /* 0x0012800001037983 */ /* 0x0003640000300800 */
[----:B------:R-:W-:Y:S02]  /*13c30*/  IMAD.MOV.U32 R198, RZ, RZ, R193 ;  /* 0x000000ffffc67224 */ /* 0x000fe400078e00c1 */
[----:B------:R-:W-:Y:S01]  /*13c40*/  IMAD.MOV.U32 R193, RZ, RZ, R4 ;  /* 0x000000ffffc17224 */ /* 0x000fe200078e0004 */
[----:B------:R2:W-:Y:S01]  /*13c50*/  STL.64 [R1+0x448], R12 ;  /* 0x0004480c01007387 */ /* 0x0005e20000100a00 */
[----:B------:R-:W-:Y:S02]  /*13c60*/  IMAD.MOV.U32 R203, RZ, RZ, R198 ;  /* 0x000000ffffcb7224 */ /* 0x000fe400078e00c6 */
[----:B------:R-:W-:Y:S01]  /*13c70*/  IMAD.MOV.U32 R198, RZ, RZ, R193 ;  /* 0x000000ffffc67224 */ /* 0x000fe200078e00c1 */
[----:B------:R1:W5:Y:S01]  /*13c80*/  LDL.LU R4, [R1+0x127c] ;  /* 0x00127c0001047983 */ /* 0x0003620000300800 */
[----:B------:R-:W-:-:S03]  /*13c90*/  MOV R193, R5 ;  /* 0x0000000500c17202 */ /* 0x000fc60000000f00 */
[----:B------:R3:W-:Y:S01]  /*13ca0*/  STL.64 [R1+0x450], R10 ;  /* 0x0004500a01007387 */ /* 0x0007e20000100a00 */
[----:B--2---:R-:W-:-:S03]  /*13cb0*/  LEA R12, P2, R221, R251, 0x2 ;  /* 0x000000fbdd0c7211 */ /* 0x004fc600078410ff */
[----:B------:R1:W5:Y:S04]  /*13cc0*/  LDL.LU R5, [R1+0x1278] ;  /* 0x0012780001057983 */ /* 0x0003680000300800 */
[----:B------:R2:W-:Y:S01]  /*13cd0*/  STL.64 [R1+0x458], R8 ;  /* 0x0004580801007387 */ /* 0x0005e20000100a00 */
[----:B---3--:R-:W-:-:S03]  /*13ce0*/  LEA R10, P3, R220, R251, 0x2 ;  /* 0x000000fbdc0a7211 */ /* 0x008fc600078610ff */
[----:B------:R1:W5:Y:S01]  /*13cf0*/  LDL.LU R7, [R1+0x1274] ;  /* 0x0012740001077983 */ /* 0x0003620000300800 */
[-C--:B------:R-:W-:Y:S02]  /*13d00*/  LEA.HI.X.SX32 R13, R221, R252.reuse, 0x2, P2 ;  /* 0x000000fcdd0d7211 */ /* 0x080fe400010f16ff */
[----:B------:R-:W-:Y:S01]  /*13d10*/  LEA.HI.X.SX32 R11, R220, R252, 0x2, P3 ;  /* 0x000000fcdc0b7211 */ /* 0x000fe200018f16ff */
[----:B------:R1:W5:Y:S01]  /*13d20*/  LDL.LU R6, [R1+0x1270] ;  /* 0x0012700001067983 */ /* 0x0003620000300800 */
[----:B--2---:R-:W-:-:S03]  /*13d30*/  LEA R8, P4, R219, R251, 0x2 ;  /* 0x000000fbdb087211 */ /* 0x004fc600078810ff */
        /* <DEDUP_REMOVED lines=15> */
[-C--:B------:R-:W-:Y:S02]  /*13e30*/  LEA.HI.X.SX32 R13, R215, R252.reuse, 0x2, P2 ;  /* 0x000000fcd70d7211 */ /* 0x080fe400010f16ff */
[CC--:B----4-:R-:W-:Y:S01]  /*13e40*/  LEA R8, P4, R213.reuse, R251.reuse, 0x2 ;  /* 0x000000fbd5087211 */ /* 0x0d0fe200078810ff */
[----:B------:R2:W-:Y:S01]  /*13e50*/  STL.64 [R1+0x490], R18 ;  /* 0x0004901201007387 */ /* 0x0005e20000100a00 */
[-C--:B------:R-:W-:Y:S02]  /*13e60*/  LEA.HI.X.SX32 R11, R214, R252.reuse, 0x2, P3 ;  /* 0x000000fcd60b7211 */ /* 0x080fe400018f16ff */
[----:B------:R-:W-:Y:S01]  /*13e70*/  LEA.HI.X.SX32 R9, R213, R252, 0x2, P4 ;  /* 0x000000fcd5097211 */ /* 0x000fe200020f16ff */
        /* <DEDUP_REMOVED lines=97> */
[-C--:B----4-:R-:W-:Y:S01]  /*14490*/  LEA R14, P1, R171, R251.reuse, 0x2 ;  /* 0x000000fbab0e7211 */ /* 0x090fe200078210ff */
        /* <DEDUP_REMOVED lines=132> */
[-C--:B----4-:R-:W-:Y:S01]  /*14ce0*/  LEA R8, P4, R135, R251.reuse, 0x2 ;  /* 0x000000fb87087211 */ /* 0x090fe200078810ff */
[----:B------:R2:W-:Y:S01]  /*14cf0*/  STL.64 [R1+0x788], R18 ;  /* 0x0007881201007387 */ /* 0x0005e20000100a00 */
[-C--:B------:R-:W-:Y:S01]  /*14d00*/  LEA.HI.X.SX32 R11, R134, R252.reuse, 0x2, P3 ;  /* 0x000000fc860b7211 */ /* 0x080fe200018f16ff */
[----:B------:R-:W-:Y:S01]  /*14d10*/  IMAD R141, R141, UR60, RZ ;  /* 0x0000003c8d8d7c24 */ /* 0x000fe2000f8e02ff */
        /* <DEDUP_REMOVED lines=8> */
[----:B----4-:R-:W-:Y:S01]  /*14da0*/  LEA R14, P1, R138, R251, 0x2 ;  /* 0x000000fb8a0e7211 */ /* 0x010fe200078210ff */
[----:B------:R4:W-:Y:S01]  /*14db0*/  STL.64 [R1+0x7c0], R8 ;  /* 0x0007c00801007387 */ /* 0x0009e20000100a00 */
[----:B------:R-:W-:Y:S01]  /*14dc0*/  SEL R147, R250, R225, !P0 ;  /* 0x000000e1fa937207 */ /* 0x000fe20004000000 */
[----:B------:R-:W-:Y:S01]  /*14dd0*/  IMAD R142, R142, UR59, RZ ;  /* 0x0000003b8e8e7c24 */ /* 0x000fe2000f8e02ff */
[-C--:B--2---:R-:W-:Y:S01]  /*14de0*/  LEA R12, P2, R139, R251.reuse, 0x2 ;  /* 0x000000fb8b0c7211 */ /* 0x084fe200078410ff */
[----:B------:R-:W-:Y:S01]  /*14df0*/  IMAD R143, R143, UR58, RZ ;  /* 0x0000003a8f8f7c24 */ /* 0x000fe2000f8e02ff */
[-C--:B------:R-:W-:Y:S02]  /*14e00*/  LEA.HI.X.SX32 R17, R137, R252.reuse, 0x2, P6 ;  /* 0x000000fc89117211 */ /* 0x080fe400030f16ff */
[----:B---3--:R-:W-:Y:S01]  /*14e10*/  LEA R10, P3, R140, R251, 0x2 ;  /* 0x000000fb8c0a7211 */ /* 0x008fe200078610ff */
[----:B------:R-:W-:Y:S01]  /*14e20*/  IMAD R144, R144, UR57, RZ ;  /* 0x0000003990907c24 */ /* 0x000fe2000f8e02ff */
[----:B------:R-:W-:-:S02]  /*14e30*/  LEA.HI.X.SX32 R15, R138, R252, 0x2, P1 ;  /* 0x000000fc8a0f7211 */ /* 0x000fc400008f16ff */
[----:B----4-:R-:W-:Y:S01]  /*14e40*/  LEA R8, P4, R141, R251, 0x2 ;  /* 0x000000fb8d087211 */ /* 0x010fe200078810ff */
[----:B------:R-:W-:Y:S01]  /*14e50*/  IMAD R145, R145, UR56, RZ ;  /* 0x0000003891917c24 */ /* 0x000fe2000f8e02ff */
[-C--:B------:R-:W-:Y:S01]  /*14e60*/  LEA.HI.X.SX32 R13, R139, R252.reuse, 0x2, P2 ;  /* 0x000000fc8b0d7211 */ /* 0x080fe200010f16ff */
[----:B------:R-:W-:Y:S01]  /*14e70*/  IMAD R146, R146, UR55, RZ ;  /* 0x0000003792927c24 */ /* 0x000fe2000f8e02ff */
[-C--:B------:R-:W-:Y:S01]  /*14e80*/  LEA.HI.X.SX32 R11, R140, R252.reuse, 0x2, P3 ;  /* 0x000000fc8c0b7211 */ /* 0x080fe200018f16ff */
[----:B------:R2:W-:Y:S01]  /*14e90*/  STL.64 [R1+0x7c8], R18 ;  /* 0x0007c81201007387 */ /* 0x0005e20000100a00 */
[----:B------:R-:W-:Y:S01]  /*14ea0*/  LEA.HI.X.SX32 R9, R141, R252, 0x2, P4 ;  /* 0x000000fc8d097211 */ /* 0x000fe200020f16ff */
[----:B------:R-:W-:Y:S01]  /*14eb0*/  IMAD R147, R147, UR54, RZ ;  /* 0x0000003693937c24 */ /* 0x000fe2000f8e02ff */
[C---:B------:R-:W-:Y:S01]  /*14ec0*/  SEL R148, R250.reuse, R226, !P0 ;  /* 0x000000e2fa947207 */ /* 0x040fe20004000000 */
[----:B------:R3:W-:Y:S01]  /*14ed0*/  STL.64 [R1+0x7d0], R16 ;  /* 0x0007d01001007387 */ /* 0x0007e20000100a00 */
[----:B------:R-:W-:-:S02]  /*14ee0*/  SEL R149, R250, R227, !P0 ;  /* 0x000000e3fa957207 */ /* 0x000fc40004000000 */
[C---:B------:R-:W-:Y:S01]  /*14ef0*/  SEL R150, R250.reuse, R228, !P0 ;  /* 0x000000e4fa967207 */ /* 0x040fe20004000000 */
[----:B------:R4:W-:Y:S01]  /*14f00*/  STL.64 [R1+0x7e0], R14 ;  /* 0x0007e00e01007387 */ /* 0x0009e20000100a00 */
[----:B------:R-:W-:Y:S02]  /*14f10*/  SEL R151, R250, R229, !P0 ;  /* 0x000000e5fa977207 */ /* 0x000fe40004000000 */
[-C--:B--2---:R-:W-:Y:S01]  /*14f20*/  LEA R18, P5, R142, R251.reuse, 0x2 ;  /* 0x000000fb8e127211 */ /* 0x084fe200078a10ff */
[----:B------:R2:W-:Y:S01]  /*14f30*/  STL.64 [R1+0x7e8], R12 ;  /* 0x0007e80c01007387 */ /* 0x0005e20000100a00 */
[----:B---3--:R-:W-:-:S03]  /*14f40*/  LEA R16, P6, R143, R251, 0x2 ;  /* 0x000000fb8f107211 */ /* 0x008fc600078c10ff */
[----:B------:R3:W-:Y:S01]  /*14f50*/  STL.64 [R1+0x7f8], R10 ;  /* 0x0007f80a01007387 */ /* 0x0007e20000100a00 */
[----:B------:R-:W-:Y:S02]  /*14f60*/  SEL R152, R250, R230, !P0 ;  /* 0x000000e6fa987207 */ /* 0x000fe40004000000 */
[-C--:B----4-:R-:W-:Y:S01]  /*14f70*/  LEA R14, P1, R144, R251.reuse, 0x2 ;  /* 0x000000fb900e7211 */ /* 0x090fe200078210ff */
[----:B------:R4:W-:Y:S01]  /*14f80*/  STL.64 [R1+0x800], R8 ;  /* 0x0008000801007387 */ /* 0x0009e20000100a00 */
[----:B------:R-:W-:Y:S01]  /*14f90*/  LEA.HI.X.SX32 R19, R142, R252, 0x2, P5 ;  /* 0x000000fc8e137211 */ /* 0x000fe200028f16ff */
[----:B------:R-:W-:Y:S01]  /*14fa0*/  IMAD R148, R148, UR53, RZ ;  /* 0x0000003594947c24 */ /* 0x000fe2000f8e02ff */
[----:B--2---:R-:W-:Y:S01]  /*14fb0*/  LEA R12, P2, R145, R251, 0x2 ;  /* 0x000000fb910c7211 */ /* 0x004fe200078410ff */
[----:B------:R-:W-:Y:S01]  /*14fc0*/  IMAD R149, R149, UR52, RZ ;  /* 0x0000003495957c24 */ /* 0x000fe2000f8e02ff */
[----:B------:R-:W-:Y:S02]  /*14fd0*/  SEL R153, R250, R231, !P0 ;  /* 0x000000e7fa997207 */ /* 0x000fe40004000000 */
[----:B---3--:R-:W-:-:S02]  /*14fe0*/  LEA R10, P3, R146, R251, 0x2 ;  /* 0x000000fb920a7211 */ /* 0x008fc400078610ff */
[-C--:B------:R-:W-:Y:S02]  /*14ff0*/  LEA.HI.X.SX32 R17, R143, R252.reuse, 0x2, P6 ;  /* 0x000000fc8f117211 */ /* 0x080fe400030f16ff */
[----:B----4-:R-:W-:Y:S01]  /*15000*/  LEA R8, P4, R147, R251, 0x2 ;  /* 0x000000fb93087211 */ /* 0x010fe200078810ff */
[----:B------:R-:W-:Y:S01]  /*15010*/  IMAD R150, R150, UR51, RZ ;  /* 0x0000003396967c24 */ /* 0x000fe2000f8e02ff */
[-C--:B------:R-:W-:Y:S01]  /*15020*/  LEA.HI.X.SX32 R15, R144, R252.reuse, 0x2, P1 ;  /* 0x000000fc900f7211 */ /* 0x080fe200008f16ff */
        /* <DEDUP_REMOVED lines=69> */
[----:B------:R-:W-:-:S03]  /*15480*/  SEL R245, R250, R245, !P0 ;  /* 0x000000f5faf57207 */ /* 0x000fc60004000000 */
        /* <DEDUP_REMOVED lines=9> */
[----:B------:R-:W-:Y:S02]  /*15520*/  LEA.HI.X.SX32 R19, R160, R252, 0x2, P5 ;  /* 0x000000fca0137211 */ /* 0x000fe400028f16ff */
[----:B--2---:R-:W-:Y:S01]  /*15530*/  LEA R12, P2, R163, R251, 0x2 ;  /* 0x000000fba30c7211 */ /* 0x004fe200078410ff */
[----:B------:R-:W-:Y:S01]  /*15540*/  IMAD R244, R244, UR35, RZ ;  /* 0x00000023f4f47c24 */ /* 0x000fe2000f8e02ff */
[----:B------:R-:W-:Y:S02]  /*15550*/  SEL R165, R250, R249, !P0 ;  /* 0x000000f9faa57207 */ /* 0x000fe40004000000 */
[----:B---3--:R-:W-:-:S02]  /*15560*/  LEA R10, P3, R164, R251, 0x2 ;  /* 0x000000fba40a7211 */ /* 0x008fc400078610ff */
[----:B------:R-:W-:Y:S02]  /*15570*/  LEA.HI.X.SX32 R17, R161, R252, 0x2, P6 ;  /* 0x000000fca1117211 */ /* 0x000fe400030f16ff */
[----:B----4-:R-:W-:Y:S01]  /*15580*/  LEA R8, P4, R243, R251, 0x2 ;  /* 0x000000fbf3087211 */ /* 0x010fe200078810ff */
[----:B------:R-:W-:Y:S01]  /*15590*/  IMAD R245, R245, UR34, RZ ;  /* 0x00000022f5f57c24 */ /* 0x000fe2000f8e02ff */
[----:B------:R-:W-:Y:S02]  /*155a0*/  SEL R166, R250, R248, !P0 ;  /* 0x000000f8faa67207 */ /* 0x000fe40004000000 */
[-C--:B------:R-:W-:Y:S01]  /*155b0*/  LEA.HI.X.SX32 R15, R162, R252.reuse, 0x2, P1 ;  /* 0x000000fca20f7211 */ /* 0x080fe200008f16ff */
[----:B------:R-:W-:Y:S01]  /*155c0*/  IMAD R168, R168, UR33, RZ ;  /* 0x00000021a8a87c24 */ /* 0x000fe2000f8e02ff */
[-C--:B------:R-:W-:Y:S01]  /*155d0*/  LEA.HI.X.SX32 R13, R163, R252.reuse, 0x2, P2 ;  /* 0x000000fca30d7211 */ /* 0x080fe200010f16ff */
[----:B------:R-:W2:Y:S01]  /*155e0*/  S2R R133, SR_TID.X ;  /* 0x0000000000857919 */ /* 0x000ea20000002100 */
[-C--:B------:R-:W-:Y:S01]  /*155f0*/  LEA.HI.X.SX32 R11, R164, R252.reuse, 0x2, P3 ;  /* 0x000000fca40b7211 */ /* 0x080fe200018f16ff */
[----:B------:R-:W-:Y:S01]  /*15600*/  IMAD R167, R167, UR32, RZ ;  /* 0x00000020a7a77c24 */ /* 0x000fe2000f8e02ff */
[----:B------:R-:W-:Y:S01]  /*15610*/  LEA.HI.X.SX32 R9, R243, R252, 0x2, P4 ;  /* 0x000000fcf3097211 */ /* 0x000fe200020f16ff */
[----:B------:R3:W-:Y:S01]  /*15620*/  STL.64 [R1+0x8d8], R18 ;  /* 0x0008d81201007387 */ /* 0x0007e20000100a00 */
[----:B------:R-:W-:-:S02]  /*15630*/  IMAD R165, R165, UR30, RZ ;  /* 0x0000001ea5a57c24 */ /* 0x000fc4000f8e02ff */
[----:B------:R-:W-:Y:S01]  /*15640*/  IMAD R166, R166, UR31, RZ ;  /* 0x0000001fa6a67c24 */ /* 0x000fe2000f8e02ff */
[----:B------:R4:W-:Y:S04]  /*15650*/  STL.64 [R1+0x8e0], R16 ;  /* 0x0008e01001007387 */ /* 0x0009e80000100a00 */
[----:B------:R1:W-:Y:S01]  /*15660*/  STL.64 [R1+0x8f0], R14 ;  /* 0x0008f00e01007387 */ /* 0x0003e20000100a00 */
[----:B---3--:R-:W-:-:S03]  /*15670*/  LEA R18, P5, R244, R251, 0x2 ;  /* 0x000000fbf4127211 */ /* 0x008fc600078a10ff */
[----:B------:R3:W-:Y:S01]  /*15680*/  STL.64 [R1+0x8f8], R12 ;  /* 0x0008f80c01007387 */ /* 0x0007e20000100a00 */
[----:B----4-:R-:W-:-:S03]  /*15690*/  LEA R16, P6, R245, R251, 0x2 ;  /* 0x000000fbf5107211 */ /* 0x010fc600078c10ff */
[----:B------:R4:W-:Y:S01]  /*156a0*/  STL.64 [R1+0x908], R10 ;  /* 0x0009080a01007387 */ /* 0x0009e20000100a00 */
[-C--:B------:R-:W-:Y:S02]  /*156b0*/  LEA.HI.X.SX32 R19, R244, R252.reuse, 0x2, P5 ;  /* 0x000000fcf4137211 */ /* 0x080fe400028f16ff */
[CC--:B-1----:R-:W-:Y:S01]  /*156c0*/  LEA R14, P1, R168.reuse, R251.reuse, 0x2 ;  /* 0x000000fba80e7211 */ /* 0x0c2fe200078210ff */
[----:B------:R1:W-:Y:S01]  /*156d0*/  STL.64 [R1+0x910], R8 ;  /* 0x0009100801007387 */ /* 0x0003e20000100a00 */
[-C--:B------:R-:W-:Y:S02]  /*156e0*/  LEA.HI.X.SX32 R17, R245, R252.reuse, 0x2, P6 ;  /* 0x000000fcf5117211 */ /* 0x080fe400030f16ff */
[-C--:B---3--:R-:W-:Y:S02]  /*156f0*/  LEA R12, P2, R167, R251.reuse, 0x2 ;  /* 0x000000fba70c7211 */ /* 0x088fe400078410ff */
[----:B------:R-:W-:Y:S02]  /*15700*/  LEA.HI.X.SX32 R15, R168, R252, 0x2, P1 ;  /* 0x000000fca80f7211 */ /* 0x000fe400008f16ff */
[----:B----4-:R-:W-:-:S02]  /*15710*/  LEA R10, P3, R166, R251, 0x2 ;  /* 0x000000fba60a7211 */ /* 0x010fc400078610ff */
[----:B-1----:R-:W-:Y:S02]  /*15720*/  LEA R8, P4, R165, R251, 0x2 ;  /* 0x000000fba5087211 */ /* 0x002fe400078810ff */
        /* <DEDUP_REMOVED lines=8> */
[----:B------:R3:W-:Y:S01]  /*157b0*/  STL.64 [R1+0x948], R10 ;  /* 0x0009480a01007387 */ /* 0x0007e20000100a00 */
[----:B--2---:R-:W-:Y:S01]  /*157c0*/  LOP3.LUT R133, R133, 0x7f, RZ, 0xc0, !PT ;  /* 0x0000007f85857812 */ /* 0x004fe200078ec0ff */
[----:B------:R-:W-:-:S03]  /*157d0*/  VIADD R2, R132, 0xffffff80 ;  /* 0xffffff8084027836 */ /* 0x000fc60000000000 */
[----:B------:R-:W-:Y:S01]  /*157e0*/  ISETP.NE.U32.AND P0, PT, R133, RZ, PT ;  /* 0x000000ff8500720c */ /* 0x000fe20003f05070 */
[----:B-1----:R-:W-:Y:S01]  /*157f0*/  VIADD R8, R132, 0xffffffff ;  /* 0xffffffff84087836 */ /* 0x002fe20000000000 */
[----:B------:R-:W-:Y:S02]  /*15800*/  UIADD3 UR4, UPT, UPT, UR9, 0xe0000, URZ ;  /* 0x000e000009047890 */ /* 0x000fe4000fffe0ff */
[----:B------:R-:W-:Y:S01]  /*15810*/  UIADD3 UR11, UPT, UPT, UR10, UR11, URZ ;  /* 0x0000000b0a0b7290 */ /* 0x000fe2000fffe0ff */
[----:B------:R-:W-:Y:S01]  /*15820*/  UMOV UR8, 0x1 ;  /* 0x0000000100087882 */ /* 0x000fe20000000000 */
[----:B---3--:R-:W-:Y:S10]  /*15830*/  BRA.U UP0, `(.L_x_5) ;  /* 0x0000000100187547 */ /* 0x008ff4000b800000 */
[----:B------:R-:W-:Y:S01]  /*15840*/  ELECT P1, URZ, PT ;  /* 0x0000000000ff782f */ /* 0x000fe20003820000 */
[----:B------:R-:W-:Y:S01]  /*15850*/  IMAD.MOV.U32 R0, RZ, RZ, 0x1 ;  /* 0x00000001ff007424 */ /* 0x000fe200078e00ff */
[----:B------:R-:W-:Y:S01]  /*15860*/  UMOV UR7, 0x40 ;  /* 0x0000004000077882 */ /* 0x000fe20000000000 */
[----:B------:R-:W-:Y:S01]  /*15870*/  UVIRTCOUNT.DEALLOC.SMPOOL 0x80 ;  /* 0x000000800000784c */ /* 0x000fe20000000000 */
[----:B------:R-:W-:-:S09]  /*15880*/  ULEA UR7, UR6, UR7, 0x18 ;  /* 0x0000000706077291 */ /* 0x000fd2000f8ec0ff */
[----:B------:R1:W-:Y:S03]  /*15890*/  @P1 STS.U8 [UR7], R0 ;  /* 0x00000000ff001988 */ /* 0x0003e60008000007 */
.L_x_5:
[----:B------:R-:W-:Y:S01]  /*158a0*/  STTM.x64 tmem[UR11], RZ ;  /* 0x000000ff000079ed */ /* 0x000fe2000834000b */
[----:B------:R-:W-:Y:S01]  /*158b0*/  STTM.x64 tmem[UR11+0x40], RZ ;  /* 0x000040ff000079ed */ /* 0x000fe2000834000b */
[----:B------:R-:W-:Y:S01]  /*158c0*/  STTM.x64 tmem[UR11+0x80], RZ ;  /* 0x000080ff000079ed */ /* 0x000fe2000834000b */
[----:B------:R-:W-:Y:S01]  /*158d0*/  STTM.x64 tmem[UR11+0xc0], RZ ;  /* 0x0000c0ff000079ed */ /* 0x000fe2000834000b */
[----:B------:R-:W2:Y:S02]  /*158e0*/  FENCE.VIEW.ASYNC.T ;  /* 0x00000000000073c6 */ /* 0x000ea40000000200 */
[----:B--2---:R-:W-:Y:S01]  /*158f0*/  VOTEU.ALL UP1, P0 ;  /* 0x0000000000ff7886 */ /* 0x004fe20000020000 */
[----:B------:R-:W2:Y:S01]  /*15900*/  LDCU.64 UR22, c[0x0][0x358] ;  /* 0x00006b00ff1677ac */ /* 0x000ea20008000a00 */
[----:B------:R-:W-:Y:S01]  /*15910*/  ISETP.GE.U32.AND P1, PT, R8, 0x7fffff80, PT ;  /* 0x7fffff800800780c */ /* 0x000fe20003f26070 */
[----:B-----5:R-:W-:Y:S01]  /*15920*/  IMAD R8, R6, 0x3, RZ ;  /* 0x0000000306087824 */ /* 0x020fe200078e02ff */
[----:B------:R-:W-:Y:S01]  /*15930*/  LEA R134, R133, UR9, 0x9 ;  /* 0x0000000985867c11 */ /* 0x000fe2000f8e48ff */
[----:B------:R-:W-:Y:S01]  /*15940*/  VOTEU.ALL UP2, P0 ;  /* 0x0000000000ff7886 */ /* 0x000fe20000040000 */
[----:B------:R-:W-:-:S04]  /*15950*/  @!UP1 UIADD3 UR12, UPT, UPT, -UR8, 0x100000, URZ ;  /* 0x00100000080c9890 */ /* 0x000fc8000fffe1ff */
[----:B------:R-:W-:Y:S02]  /*15960*/  @!UP1 USHF.L.U32 UR13, UR12, 0xb, URZ ;  /* 0x0000000b0c0d9899 */ /* 0x000fe400080006ff */
[----:B------:R-:W-:Y:S01]  /*15970*/  @!UP1 USHF.L.U32 UR12, UR12, 0x1, URZ ;  /* 0x000000010c0c9899 */ /* 0x000fe200080006ff */
[----:B------:R-:W-:Y:S01]  /*15980*/  IMAD R17, R6, 0x14, RZ ;  /* 0x0000001406117824 */ /* 0x000fe200078e02ff */
[----:B------:R-:W-:-:S04]  /*15990*/  @!UP1 UIADD3 UR6, UPT, UPT, -UR8, 0x100000, URZ ;  /* 0x0010000008069890 */ /* 0x000fc8000fffe1ff */
[----:B------:R-:W-:Y:S02]  /*159a0*/  @!UP1 USHF.L.U32 UR7, UR6, 0xb, URZ ;  /* 0x0000000b06079899 */ /* 0x000fe400080006ff */
[----:B------:R-:W-:Y:S01]  /*159b0*/  @!UP1 USHF.L.U32 UR6, UR6, 0x1, URZ ;  /* 0x0000000106069899 */ /* 0x000fe200080006ff */
[----:B------:R-:W-:Y:S01]  /*159c0*/  BAR.SYNC.DEFER_BLOCKING 0x0 ;  /* 0x0000000000007b1d */ /* 0x000fe20000010000 */
[----:B-1----:R-:W-:Y:S01]  /*159d0*/  VIADD R0, R134, 0x100000 ;  /* 0x0010000086007836 */ /* 0x002fe20000000000 */
[----:B------:R-:W-:Y:S01]  /*159e0*/  ISETP.GE.U32.AND P3, PT, R2, 0x7fffff01, PT ;  /* 0x7fffff010200780c */ /* 0x000fe20003f66070 */
[C---:B------:R-:W-:Y:S01]  /*159f0*/  IMAD R23, R6.reuse, 0x18, RZ ;  /* 0x0000001806177824 */ /* 0x040fe200078e02ff */
[----:B------:R-:W-:Y:S01]  /*15a00*/  ISETP.GE.AND P2, PT, R133, R2, PT ;  /* 0x000000028500720c */ /* 0x000fe20003f46270 */
[C---:B------:R-:W-:Y:S01]  /*15a10*/  IMAD R2, R6.reuse, 0xc, RZ ;  /* 0x0000000c06027824 */ /* 0x040fe200078e02ff */
[----:B------:R-:W-:Y:S01]  /*15a20*/  VOTEU.ALL UP1, P0 ;  /* 0x0000000000ff7886 */ /* 0x000fe20000020000 */
[CC--:B------:R-:W-:Y:S01]  /*15a30*/  LEA R196, P4, R6.reuse, R4.reuse, 0x3 ;  /* 0x0000000406c47211 */ /* 0x0c0fe200078818ff */
[C---:B------:R-:W-:Y:S01]  /*15a40*/  IMAD R9, R6.reuse, 0x5, RZ ;  /* 0x0000000506097824 */ /* 0x040fe200078e02ff */
[C---:B------:R-:W-:Y:S01]  /*15a50*/  SHF.L.U32 R105, R6.reuse, 0x6, RZ ;  /* 0x0000000606697819 */ /* 0x040fe200000006ff */
[----:B------:R-:W-:Y:S01]  /*15a60*/  IMAD R31, R6, 0x1c, RZ ;  /* 0x0000001c061f7824 */ /* 0x000fe200078e02ff */
[----:B------:R-:W-:Y:S01]  /*15a70*/  IADD3 R192, P5, PT, R2, R4, RZ ;  /* 0x0000000402c07210 */ /* 0x000fe20007fbe0ff */
[----:B------:R-:W-:-:S02]  /*15a80*/  IMAD R10, R6, 0x6, RZ ;  /* 0x00000006060a7824 */ /* 0x000fc400078e02ff */
[----:B------:R-:W-:Y:S01]  /*15a90*/  IMAD R11, R6, 0x7, RZ ;  /* 0x00000007060b7824 */ /* 0x000fe200078e02ff */
[----:B------:R-:W-:Y:S01]  /*15aa0*/  LEA.HI.X.SX32 R193, R8, R5, 0x2, P5 ;  /* 0x0000000508c17211 */ /* 0x000fe200028f16ff */
[C---:B------:R-:W-:Y:S02]  /*15ab0*/  IMAD R47, R6.reuse, 0x24, RZ ;  /* 0x00000024062f7824 */ /* 0x040fe400078e02ff */
[C---:B------:R-:W-:Y:S02]  /*15ac0*/  IMAD.SHL.U32 R12, R6.reuse, 0x8, RZ ;  /* 0x00000008060c7824 */ /* 0x040fe400078e00ff */
[C---:B------:R-:W-:Y:S02]  /*15ad0*/  IMAD R55, R6.reuse, 0x28, RZ ;  /* 0x0000002806377824 */ /* 0x040fe400078e02ff */
[C---:B------:R-:W-:Y:S01]  /*15ae0*/  IMAD R71, R6.reuse, 0x30, RZ ;  /* 0x0000003006477824 */ /* 0x040fe200078e02ff */
[----:B------:R-:W1:Y:S02]  /*15af0*/  FENCE.VIEW.ASYNC.S ;  /* 0x00000000000073c6 */ /* 0x000e640000000000 */
[----:B-1----:R1:W3:Y:S02]  /*15b00*/  @!UP1 SYNCS.EXCH.64 URZ, [UR4], UR12 ;  /* 0x0000000c04ff95b2 */ /* 0x0022e40008000100 */
[----:B---3--:R-:W-:Y:S01]  /*15b10*/  BAR.SYNC.DEFER_BLOCKING 0x0 ;  /* 0x0000000000007b1d */ /* 0x008fe20000010000 */
[----:B------:R-:W-:-:S02]  /*15b20*/  IMAD R63, R6, 0x2c, RZ ;  /* 0x0000002c063f7824 */ /* 0x000fc400078e02ff */
[C---:B------:R-:W-:Y:S02]  /*15b30*/  IMAD R13, R6.reuse, 0x9, RZ ;  /* 0x00000009060d7824 */ /* 0x040fe400078e02ff */
[C---:B------:R-:W-:Y:S02]  /*15b40*/  IMAD R14, R6.reuse, 0xa, RZ ;  /* 0x0000000a060e7824 */ /* 0x040fe400078e02ff */
[C---:B------:R-:W-:Y:S02]  /*15b50*/  IMAD R15, R6.reuse, 0xb, RZ ;  /* 0x0000000b060f7824 */ /* 0x040fe400078e02ff */
[C---:B------:R-:W-:Y:S02]  /*15b60*/  IMAD R79, R6.reuse, 0x34, RZ ;  /* 0x00000034064f7824 */ /* 0x040fe400078e02ff */
[C---:B------:R-:W-:Y:S02]  /*15b70*/  IMAD R87, R6.reuse, 0x38, RZ ;  /* 0x0000003806577824 */ /* 0x040fe400078e02ff */
[----:B------:R-:W-:-:S02]  /*15b80*/  IMAD R95, R6, 0x3c, RZ ;  /* 0x0000003c065f7824 */ /* 0x000fc400078e02ff */
[C---:B------:R-:W-:Y:S02]  /*15b90*/  IMAD R16, R6.reuse, 0xd, RZ ;  /* 0x0000000d06107824 */ /* 0x040fe400078e02ff */
[C---:B------:R-:W-:Y:S02]  /*15ba0*/  IMAD R18, R6.reuse, 0xe, RZ ;  /* 0x0000000e06127824 */ /* 0x040fe400078e02ff */
[C---:B------:R-:W-:Y:S02]  /*15bb0*/  IMAD R111, R6.reuse, 0x44, RZ ;  /* 0x00000044066f7824 */ /* 0x040fe400078e02ff */
[C---:B------:R-:W-:Y:S02]  /*15bc0*/  IMAD R119, R6.reuse, 0x48, RZ ;  /* 0x0000004806777824 */ /* 0x040fe400078e02ff */
[C---:B------:R-:W-:Y:S01]  /*15bd0*/  IMAD R19, R6.reuse, 0xf, RZ ;  /* 0x0000000f06137824 */ /* 0x040fe200078e02ff */
[----:B------:R1:W2:Y:S02]  /*15be0*/  @!UP2 SYNCS.EXCH.64 URZ, [UR9+0xe0008], UR6 ;  /* 0x0e00080609ffa5b2 */ /* 0x0002a40008000100 */
[----:B------:R-:W-:Y:S01]  /*15bf0*/  @!PT LDS RZ, [RZ] ;  /* 0x00000000fffff984 */ /* 0x000fe20000000800 */
[----:B------:R-:W-:Y:S01]  /*15c00*/  @!PT LDS RZ, [RZ] ;  /* 0x00000000fffff984 */ /* 0x000fe20000000800 */
[----:B------:R-:W-:Y:S01]  /*15c10*/  @!PT LDS RZ, [RZ] ;  /* 0x00000000fffff984 */ /* 0x000fe20000000800 */
[----:B--2---:R2:W-:Y:S01]  /*15c20*/  LDGSTS.E [R0+-0x60000], desc[UR22][R4.64], !P1 ;  /* 0xa000000004007fae */ /* 0x0045e2000c9a1016 */
[----:B------:R-:W-:Y:S01]  /*15c30*/  IADD3 R198, P1, PT, R17, R4, RZ ;  /* 0x0000000411c67210 */ /* 0x000fe20007f3e0ff */
[----:B------:R-:W-:-:S02]  /*15c40*/  IMAD.SHL.U32 R20, R6, 0x10, RZ ;  /* 0x0000001006147824 */ /* 0x000fc400078e00ff */
[C---:B------:R-:W-:Y:S01]  /*15c50*/  IMAD R127, R6.reuse, 0x4c, RZ ;  /* 0x0000004c067f7824 */ /* 0x040fe200078e02ff */
[-C--:B------:R-:W-:Y:S01]  /*15c60*/  LEA.HI.X.SX32 R199, R9, R5.reuse, 0x2, P1 ;  /* 0x0000000509c77211 */ /* 0x080fe200008f16ff */
[C---:B------:R-:W-:Y:S02]  /*15c70*/  IMAD R135, R6.reuse, 0x50, RZ ;  /* 0x0000005006877824 */ /* 0x040fe400078e02ff */
[C---:B------:R-:W-:Y:S02]  /*15c80*/  IMAD R21, R6.reuse, 0x11, RZ ;  /* 0x0000001106157824 */ /* 0x040fe400078e02ff */
[C---:B------:R-:W-:Y:S01]  /*15c90*/  IMAD R22, R6.reuse, 0x12, RZ ;  /* 0x0000001206167824 */ /* 0x040fe200078e02ff */
[C---:B--2---:R-:W-:Y:S01]  /*15ca0*/  SHF.L.U32 R0, R6.reuse, 0x1, RZ ;  /* 0x0000000106007819 */ /* 0x044fe200000006ff */
[C---:B------:R-:W-:Y:S02]  /*15cb0*/  IMAD R136, R6.reuse, 0x54, RZ ;  /* 0x0000005406887824 */ /* 0x040fe400078e02ff */
[----:B------:R-:W-:Y:S01]  /*15cc0*/  IMAD R137, R6, 0x58, RZ ;  /* 0x0000005806897824 */ /* 0x000fe200078e02ff */
[----:B------:R-:W-:Y:S01]  /*15cd0*/  LEA.HI.X.SX32 R197, R0, R5, 0x2, P4 ;  /* 0x0000000500c57211 */ /* 0x000fe200020f16ff */
[----:B------:R-:W-:-:S02]  /*15ce0*/  IMAD R24, R6, 0x13, RZ ;  /* 0x0000001306187824 */ /* 0x000fc400078e02ff */
[C---:B------:R-:W-:Y:S02]  /*15cf0*/  IMAD R139, R6.reuse, 0x5c, RZ ;  /* 0x0000005c068b7824 */ /* 0x040fe400078e02ff */
[----:B------:R2:W-:Y:S01]  /*15d00*/  STL.64 [R1+0x48], R196 ;  /* 0x000048c401007387 */ /* 0x0005e20000100a00 */
[C---:B------:R-:W-:Y:S02]  /*15d10*/  IMAD R143, R6.reuse, 0x60, RZ ;  /* 0x00000060068f7824 */ /* 0x040fe400078e02ff */
[C---:B------:R-:W-:Y:S01]  /*15d20*/  IMAD R25, R6.reuse, 0x15, RZ ;  /* 0x0000001506197824 */ /* 0x040fe200078e02ff */
[----:B------:R3:W-:Y:S01]  /*15d30*/  STL.64 [R1+0x40], R192 ;  /* 0x000040c001007387 */ /* 0x0007e20000100a00 */
[C---:B------:R-:W-:Y:S02]  /*15d40*/  IMAD R26, R6.reuse, 0x16, RZ ;  /* 0x00000016061a7824 */ /* 0x040fe400078e02ff */
[C---:B------:R-:W-:Y:S01]  /*15d50*/  IMAD R187, R6.reuse, 0x64, RZ ;  /* 0x0000006406bb7824 */ /* 0x040fe200078e02ff */
[----:B------:R4:W-:Y:S01]  /*15d60*/  STL.64 [R1+0x30], R198 ;  /* 0x000030c601007387 */ /* 0x0009e20000100a00 */
[----:B------:R-:W-:-:S02]  /*15d70*/  IMAD R195, R6, 0x68, RZ ;  /* 0x0000006806c37824 */ /* 0x000fc400078e02ff */
[C---:B------:R-:W-:Y:S01]  /*15d80*/  IMAD R27, R6.reuse, 0x17, RZ ;  /* 0x00000017061b7824 */ /* 0x040fe200078e02ff */
[-C--:B--2---:R-:W-:Y:S01]  /*15d90*/  IADD3 R196, P6, PT, R23, R4.reuse, RZ ;  /* 0x0000000417c47210 */ /* 0x084fe20007fde0ff */
[C---:B------:R-:W-:Y:S02]  /*15da0*/  IMAD R203, R6.reuse, 0x6c, RZ ;  /* 0x0000006c06cb7824 */ /* 0x040fe400078e02ff */
[C---:B------:R-:W-:Y:S01]  /*15db0*/  IMAD R211, R6.reuse, 0x70, RZ ;  /* 0x0000007006d37824 */ /* 0x040fe200078e02ff */
[-C--:B---3--:R-:W-:Y:S01]  /*15dc0*/  IADD3 R192, P4, PT, R31, R4.reuse, RZ ;  /* 0x000000041fc07210 */ /* 0x088fe20007f9e0ff */
[----:B------:R-:W-:Y:S01]  /*15dd0*/  IMAD R29, R6, 0x19, RZ ;  /* 0x00000019061d7824 */ /* 0x000fe200078e02ff */
[-C--:B------:R-:W-:Y:S01]  /*15de0*/  LEA.HI.X.SX32 R197, R10, R5.reuse, 0x2, P6 ;  /* 0x000000050ac57211 */ /* 0x080fe200030f16ff */
[C---:B------:R-:W-:Y:S01]  /*15df0*/  IMAD R32, R6.reuse, 0x1a, RZ ;  /* 0x0000001a06207824 */ /* 0x040fe200078e02ff */
[-C--:B------:R-:W-:Y:S01]  /*15e00*/  LEA.HI.X.SX32 R193, R11, R5.reuse, 0x2, P4 ;  /* 0x000000050bc17211 */ /* 0x080fe200020f16ff */
[C---:B------:R-:W-:Y:S01]  /*15e10*/  IMAD R219, R6.reuse, 0x74, RZ ;  /* 0x0000007406db7824 */ /* 0x040fe200078e02ff */
[CC--:B----4-:R-:W-:Y:S01]  /*15e20*/  LEA R198, P5, R6.reuse, R4.reuse, 0x5 ;  /* 0x0000000406c67211 */ /* 0x0d0fe200078a28ff */
[----:B------:R2:W-:Y:S01]  /*15e30*/  STL.64 [R1+0x28], R196 ;  /* 0x000028c401007387 */ /* 0x0005e20000100a00 */
[-C--:B------:R-:W-:Y:S01]  /*15e40*/  IADD3 R8, P4, PT, R63, R4.reuse, RZ ;  /* 0x000000043f087210 */ /* 0x080fe20007f9e0ff */
[----:B------:R-:W-:Y:S01]  /*15e50*/  IMAD R33, R6, 0x1b, RZ ;  /* 0x0000001b06217824 */ /* 0x000fe200078e02ff */
[-C--:B------:R-:W-:Y:S01]  /*15e60*/  LEA.HI.X.SX32 R199, R12, R5.reuse, 0x2, P5 ;  /* 0x000000050cc77211 */ /* 0x080fe200028f16ff */
[----:B------:R3:W-:Y:S01]  /*15e70*/  STL.64 [R1+0x20], R192 ;  /* 0x000020c001007387 */ /* 0x0007e20000100a00 */
[-C--:B------:R-:W-:Y:S01]  /*15e80*/  IADD3 R250, P5, PT, R71, R4.reuse, RZ ;  /* 0x0000000447fa7210 */ /* 0x080fe20007fbe0ff */
[----:B------:R-:W-:Y:S01]  /*15e90*/  IMAD R227, R6, 0x78, RZ ;  /* 0x0000007806e37824 */ /* 0x000fe200078e02ff */
[-C--:B------:R-:W-:Y:S01]  /*15ea0*/  LEA.HI.X.SX32 R9, R15, R5.reuse, 0x2, P4 ;  /* 0x000000050f097211 */ /* 0x080fe200020f16ff */
[----:B------:R-:W-:Y:S01]  /*15eb0*/  STL.64 [R1+0x18], R198 ;  /* 0x000018c601007387 */ /* 0x000fe20000100a00 */
[----:B------:R-:W-:Y:S01]  /*15ec0*/  LEA.HI.X.SX32 R251, R2, R5, 0x2, P5 ;  /* 0x0000000502fb7211 */ /* 0x000fe200028f16ff */
[C---:B------:R-:W-:Y:S01]  /*15ed0*/  IMAD R235, R6.reuse, 0x7c, RZ ;  /* 0x0000007c06eb7824 */ /* 0x040fe200078e02ff */
[----:B--2---:R-:W-:Y:S01]  /*15ee0*/  IADD3 R196, P1, PT, R47, R4, RZ ;  /* 0x000000042fc47210 */ /* 0x004fe20007f3e0ff */
[----:B------:R-:W-:-:S02]  /*15ef0*/  IMAD R35, R6, 0x1d, RZ ;  /* 0x0000001d06237824 */ /* 0x000fc400078e02ff */
[C---:B------:R-:W-:Y:S01]  /*15f00*/  IMAD R37, R6.reuse, 0x1e, RZ ;  /* 0x0000001e06257824 */ /* 0x040fe200078e02ff */
[-C--:B---3--:R-:W-:Y:S01]  /*15f10*/  IADD3 R192, P6, PT, R55, R4.reuse, RZ ;  /* 0x0000000437c07210 */ /* 0x088fe20007fde0ff */
[C---:B------:R-:W-:Y:S01]  /*15f20*/  IMAD R40, R6.reuse, 0x84, RZ ;  /* 0x0000008406287824 */ /* 0x040fe200078e02ff */
[-C--:B------:R-:W-:Y:S01]  /*15f30*/  LEA.HI.X.SX32 R197, R13, R5.reuse, 0x2, P1 ;  /* 0x000000050dc57211 */ /* 0x080fe200008f16ff */
[----:B------:R-:W-:Y:S01]  /*15f40*/  IMAD R39, R6, 0x1f, RZ ;  /* 0x0000001f06277824 */ /* 0x000fe200078e02ff */
[----:B------:R-:W-:Y:S01]  /*15f50*/  LEA.HI.X.SX32 R193, R14, R5, 0x2, P6 ;  /* 0x000000050ec17211 */ /* 0x000fe200030f16ff */
[C---:B------:R-:W-:Y:S01]  /*15f60*/  IMAD R42, R6.reuse, 0x88, RZ ;  /* 0x00000088062a7824 */ /* 0x040fe200078e02ff */
[-C--:B------:R-:W-:Y:S01]  /*15f70*/  IADD3 R248, P1, PT, R79, R4.reuse, RZ ;  /* 0x000000044ff87210 */ /* 0x080fe20007f3e0ff */
[----:B------:R-:W-:Y:S01]  /*15f80*/  STL.64 [R1+0x10], R196 ;  /* 0x000010c401007387 */ /* 0x000fe20000100a00 */
[----:B------:R-:W-:Y:S01]  /*15f90*/  IADD3 R246, P6, PT, R87, R4, RZ ;  /* 0x0000000457f67210 */ /* 0x000fe20007fde0ff */
[----:B------:R-:W-:-:S02]  /*15fa0*/  IMAD.SHL.U32 R41, R6, 0x20, RZ ;  /* 0x0000002006297824 */ /* 0x000fc400078e00ff */
[----:B------:R-:W-:Y:S01]  /*15fb0*/  STL.64 [R1+0x8], R192 ;  /* 0x000008c001007387 */ /* 0x000fe20000100a00 */
[C---:B------:R-:W-:Y:S02]  /*15fc0*/  IMAD R44, R6.reuse, 0x8c, RZ ;  /* 0x0000008c062c7824 */ /* 0x040fe400078e02ff */
[C---:B------:R-:W-:Y:S01]  /*15fd0*/  IMAD R46, R6.reuse, 0x90, RZ ;  /* 0x00000090062e7824 */ /* 0x040fe200078e02ff */
[----:B------:R2:W-:Y:S01]  /*15fe0*/  STL.64 [R1+0x1778], R250 ;  /* 0x001778fa01007387 */ /* 0x0005e20000100a00 */
[C---:B------:R-:W-:Y:S02]  /*15ff0*/  IMAD R43, R6.reuse, 0x21, RZ ;  /* 0x00000021062b7824 */ /* 0x040fe400078e02ff */
[C---:B------:R-:W-:Y:S01]  /*16000*/  IMAD R45, R6.reuse, 0x22, RZ ;  /* 0x00000022062d7824 */ /* 0x040fe200078e02ff */
[----:B------:R3:W-:Y:S01]  /*16010*/  STL.64 [R1], R8 ;  /* 0x0000000801007387 */ /* 0x0007e20000100a00 */
[C---:B------:R-:W-:Y:S02]  /*16020*/  IMAD R48, R6.reuse, 0x94, RZ ;  /* 0x0000009406307824 */ /* 0x040fe400078e02ff */
[----:B------:R-:W-:-:S02]  /*16030*/  IMAD R49, R6, 0x23, RZ ;  /* 0x0000002306317824 */ /* 0x000fc400078e02ff */
[C---:B------:R-:W-:Y:S02]  /*16040*/  IMAD R50, R6.reuse, 0x98, RZ ;  /* 0x0000009806327824 */ /* 0x040fe400078e02ff */
[C---:B------:R-:W-:Y:S01]  /*16050*/  IMAD R52, R6.reuse, 0x9c, RZ ;  /* 0x0000009c06347824 */ /* 0x040fe200078e02ff */
[----:B--2---:R-:W2:Y:S01]  /*16060*/  LDL.64 R250, [R1+0x28] ;  /* 0x0000280001fa7983 */ /* 0x004ea20000100a00 */
[-C--:B------:R-:W-:Y:S01]  /*16070*/  IADD3 R244, P4, PT, R95, R4.reuse, RZ ;  /* 0x000000045ff47210 */ /* 0x080fe20007f9e0ff */
[C---:B------:R-:W-:Y:S01]  /*16080*/  IMAD R54, R6.reuse, 0xa0, RZ ;  /* 0x000000a006367824 */ /* 0x040fe200078e02ff */
[CC--:B------:R-:W-:Y:S01]  /*16090*/  LEA R242, P5, R6.reuse, R4.reuse, 0x6 ;  /* 0x0000000406f27211 */ /* 0x0c0fe200078a30ff */
[----:B------:R-:W-:Y:S01]  /*160a0*/  IMAD R51, R6, 0x25, RZ ;  /* 0x0000002506337824 */ /* 0x000fe200078e02ff */
[-C--:B------:R-:W-:Y:S01]  /*160b0*/  LEA.HI.X.SX32 R249, R16, R5.reuse, 0x2, P1 ;  /* 0x0000000510f97211 */ /* 0x080fe200008f16ff */
[----:B------:R-:W-:Y:S01]  /*160c0*/  IMAD R53, R6, 0x26, RZ ;  /* 0x0000002606357824 */ /* 0x000fe200078e02ff */
[-C--:B------:R-:W-:Y:S01]  /*160d0*/  LEA.HI.X.SX32 R247, R18, R5.reuse, 0x2, P6 ;  /* 0x0000000512f77211 */ /* 0x080fe200030f16ff */
[C---:B------:R-:W-:Y:S01]  /*160e0*/  IMAD R56, R6.reuse, 0xa4, RZ ;  /* 0x000000a406387824 */ /* 0x040fe200078e02ff */
[-C--:B---3--:R-:W-:Y:S01]  /*160f0*/  IADD3 R8, P1, PT, R111, R4.reuse, RZ ;  /* 0x000000046f087210 */ /* 0x088fe20007f3e0ff */
[C---:B------:R-:W-:Y:S01]  /*16100*/  IMAD R57, R6.reuse, 0x27, RZ ;  /* 0x0000002706397824 */ /* 0x040fe200078e02ff */
[-C--:B------:R-:W-:Y:S01]  /*16110*/  IADD3 R10, P6, PT, R119, R4.reuse, RZ ;  /* 0x00000004770a7210 */ /* 0x080fe20007fde0ff */
[C---:B------:R-:W-:Y:S01]  /*16120*/  IMAD R58, R6.reuse, 0xa8, RZ ;  /* 0x000000a8063a7824 */ /* 0x040fe200078e02ff */
[-C--:B------:R-:W-:Y:S01]  /*16130*/  LEA.HI.X.SX32 R245, R19, R5.reuse, 0x2, P4 ;  /* 0x0000000513f57211 */ /* 0x080fe200020f16ff */
[----:B------:R-:W-:Y:S01]  /*16140*/  IMAD R60, R6, 0xac, RZ ;  /* 0x000000ac063c7824 */ /* 0x000fe200078e02ff */
[-C--:B------:R-:W-:Y:S01]  /*16150*/  LEA.HI.X.SX32 R243, R20, R5.reuse, 0x2, P5 ;  /* 0x0000000514f37211 */ /* 0x080fe200028f16ff */
[C---:B------:R-:W-:Y:S01]  /*16160*/  IMAD R62, R6.reuse, 0xb0, RZ ;  /* 0x000000b0063e7824 */ /* 0x040fe200078e02ff */
[-C--:B------:R-:W-:Y:S01]  /*16170*/  IADD3 R12, P4, PT, R127, R4.reuse, RZ ;  /* 0x000000047f0c7210 */ /* 0x080fe20007f9e0ff */
[C---:B------:R-:W-:Y:S01]  /*16180*/  IMAD R59, R6.reuse, 0x29, RZ ;  /* 0x00000029063b7824 */ /* 0x040fe200078e02ff */
[-C--:B------:R-:W-:Y:S01]  /*16190*/  IADD3 R14, P5, PT, R135, R4.reuse, RZ ;  /* 0x00000004870e7210 */ /* 0x080fe20007fbe0ff */
[C---:B------:R-:W-:Y:S01]  /*161a0*/  IMAD R61, R6.reuse, 0x2a, RZ ;  /* 0x0000002a063d7824 */ /* 0x040fe200078e02ff */
[-C--:B------:R-:W-:Y:S01]  /*161b0*/  LEA.HI.X.SX32 R9, R21, R5.reuse, 0x2, P1 ;  /* 0x0000000515097211 */ /* 0x080fe200008f16ff */
[----:B------:R-:W-:Y:S01]  /*161c0*/  IMAD R64, R6, 0xb4, RZ ;  /* 0x000000b406407824 */ /* 0x000fe200078e02ff */
[-C--:B------:R-:W-:Y:S01]  /*161d0*/  LEA.HI.X.SX32 R11, R22, R5.reuse, 0x2, P6 ;  /* 0x00000005160b7211 */ /* 0x080fe200030f16ff */
[----:B------:R-:W-:Y:S01]  /*161e0*/  IMAD R65, R6, 0x2b, RZ ;  /* 0x0000002b06417824 */ /* 0x000fe200078e02ff */
[-C--:B------:R-:W-:Y:S01]  /*161f0*/  IADD3 R16, P1, PT, R136, R4.reuse, RZ ;  /* 0x0000000488107210 */ /* 0x080fe20007f3e0ff */
[C---:B------:R-:W-:Y:S01]  /*16200*/  IMAD R66, R6.reuse, 0xb8, RZ ;  /* 0x000000b806427824 */ /* 0x040fe200078e02ff */
[-C--:B------:R-:W-:Y:S01]  /*16210*/  IADD3 R18, P6, PT, R137, R4.reuse, RZ ;  /* 0x0000000489127210 */ /* 0x080fe20007fde0ff */
[----:B------:R-:W-:Y:S01]  /*16220*/  IMAD R68, R6, 0xbc, RZ ;  /* 0x000000bc06447824 */ /* 0x000fe200078e02ff */
[-C--:B------:R-:W-:Y:S01]  /*16230*/  LEA.HI.X.SX32 R13, R24, R5.reuse, 0x2, P4 ;  /* 0x00000005180d7211 */ /* 0x080fe200020f16ff */
[C---:B------:R-:W-:Y:S01]  /*16240*/  IMAD R70, R6.reuse, 0xc0, RZ ;  /* 0x000000c006467824 */ /* 0x040fe200078e02ff */
        /* <DEDUP_REMOVED lines=36> */
[C---:B------:R-:W-:Y:S01]  /*16490*/  LEA R38, P5, R6.reuse, R4, 0x7 ;  /* 0x0000000406267211 */ /* 0x040fe200078a38ff */
[C---:B------:R-:W-:Y:S01]  /*164a0*/  IMAD R90, R6.reuse, 0xe8, RZ ;  /* 0x000000e8065a7824 */ /* 0x040fe200078e02ff */
[-C--:B------:R-:W-:Y:S01]  /*164b0*/  LEA.HI.X.SX32 R33, R35, R5.reuse, 0x2, P1 ;  /* 0x0000000523217211 */ /* 0x080fe200008f16ff */
[C---:B------:R-:W-:Y:S01]  /*164c0*/  IMAD R92, R6.reuse, 0xec, RZ ;  /* 0x000000ec065c7824 */ /* 0x040fe200078e02ff */
[----:B------:R-:W-:Y:S01]  /*164d0*/  LEA.HI.X.SX32 R35, R37, R5, 0x2, P6 ;  /* 0x0000000525237211 */ /* 0x000fe200030f16ff */
        /* <DEDUP_REMOVED lines=70> */
[C---:B------:R-:W-:Y:S02]  /*16940*/  IMAD.SHL.U32 R183, R6.reuse, 0x4, RZ ;  /* 0x0000000406b77824 */ /* 0x040fe400078e00ff */
[C---:B------:R-:W-:Y:S02]  /*16950*/  IMAD R185, R6.reuse, 0x62, RZ ;  /* 0x0000006206b97824 */ /* 0x040fe400078e02ff */
[----:B------:R-:W-:-:S02]  /*16960*/  IMAD R189, R6, 0x63, RZ ;  /* 0x0000006306bd7824 */ /* 0x000fc400078e02ff */
[C---:B------:R-:W-:Y:S02]  /*16970*/  IMAD R188, R6.reuse, 0x194, RZ ;  /* 0x0000019406bc7824 */ /* 0x040fe400078e02ff */
[C---:B------:R-:W-:Y:S02]  /*16980*/  IMAD R186, R6.reuse, 0x190, RZ ;  /* 0x0000019006ba7824 */ /* 0x040fe400078e02ff */
[----:B------:R-:W-:Y:S01]  /*16990*/  IMAD R190, R6, 0x198, RZ ;  /* 0x0000019806be7824 */ /* 0x000fe200078e02ff */
[----:B--2---:R2:W-:Y:S04]  /*169a0*/  STL.64 [R1+0x1780], R250 ;  /* 0x001780fa01007387 */ /* 0x0045e80000100a00 */
[----:B--2---:R-:W2:Y:S01]  /*169b0*/  LDL.64 R250, [R1+0x30] ;  /* 0x0000300001fa7983 */ /* 0x004ea20000100a00 */
[----:B------:R-:W-:-:S02]  /*169c0*/  IADD3 R40, P1, PT, R40, R4, RZ ;  /* 0x0000000428287210 */ /* 0x000fc40007f3e0ff */
[-C--:B------:R-:W-:Y:S02]  /*169d0*/  LEA.HI.X.SX32 R37, R39, R5.reuse, 0x2, P4 ;  /* 0x0000000527257211 */ /* 0x080fe400020f16ff */
[-C--:B------:R-:W-:Y:S02]  /*169e0*/  IADD3 R42, P6, PT, R42, R4.reuse, RZ ;  /* 0x000000042a2a7210 */ /* 0x080fe40007fde0ff */
[-C--:B------:R-:W-:Y:S02]  /*169f0*/  LEA.HI.X.SX32 R39, R41, R5.reuse, 0x2, P5 ;  /* 0x0000000529277211 */ /* 0x080fe400028f16ff */
[-C--:B------:R-:W-:Y:S02]  /*16a00*/  IADD3 R44, P4, PT, R44, R4.reuse, RZ ;  /* 0x000000042c2c7210 */ /* 0x080fe40007f9e0ff */
[----:B------:R-:W-:Y:S02]  /*16a10*/  IADD3 R46, P5, PT, R46, R4, RZ ;  /* 0x000000042e2e7210 */ /* 0x000fe40007fbe0ff */
[----:B------:R-:W-:-:S02]  /*16a20*/  LEA.HI.X.SX32 R41, R43, R5, 0x2, P1 ;  /* 0x000000052b297211 */ /* 0x000fc400008f16ff */
[-C--:B------:R-:W-:Y:S02]  /*16a30*/  LEA.HI.X.SX32 R43, R45, R5.reuse, 0x2, P6 ;  /* 0x000000052d2b7211 */ /* 0x080fe400030f16ff */
[-C--:B------:R-:W-:Y:S02]  /*16a40*/  IADD3 R48, P1, PT, R48, R4.reuse, RZ ;  /* 0x0000000430307210 */ /* 0x080fe40007f3e0ff */
[-C--:B------:R-:W-:Y:S02]  /*16a50*/  LEA.HI.X.SX32 R45, R49, R5.reuse, 0x2, P4 ;  /* 0x00000005312d7211 */ /* 0x080fe400020f16ff */
[-C--:B------:R-:W-:Y:S02]  /*16a60*/  IADD3 R50, P6, PT, R50, R4.reuse, RZ ;  /* 0x0000000432327210 */ /* 0x080fe40007fde0ff */
[----:B------:R-:W-:Y:S02]  /*16a70*/  LEA.HI.X.SX32 R47, R47, R5, 0x2, P5 ;  /* 0x000000052f2f7211 */ /* 0x000fe400028f16ff */
[----:B------:R-:W-:-:S02]  /*16a80*/  IADD3 R52, P4, PT, R52, R4, RZ ;  /* 0x0000000434347210 */ /* 0x000fc40007f9e0ff */
[-C--:B------:R-:W-:Y:S02]  /*16a90*/  IADD3 R54, P5, PT, R54, R4.reuse, RZ ;  /* 0x0000000436367210 */ /* 0x080fe40007fbe0ff */
[-C--:B------:R-:W-:Y:S02]  /*16aa0*/  LEA.HI.X.SX32 R49, R51, R5.reuse, 0x2, P1 ;  /* 0x0000000533317211 */ /* 0x080fe400008f16ff */
[-C--:B------:R-:W-:Y:S02]  /*16ab0*/  LEA.HI.X.SX32 R51, R53, R5.reuse, 0x2, P6 ;  /* 0x0000000535337211 */ /* 0x080fe400030f16ff */
[-C--:B------:R-:W-:Y:S02]  /*16ac0*/  IADD3 R56, P1, PT, R56, R4.reuse, RZ ;  /* 0x0000000438387210 */ /* 0x080fe40007f3e0ff */
[----:B------:R-:W-:Y:S02]  /*16ad0*/  LEA.HI.X.SX32 R53, R57, R5, 0x2, P4 ;  /* 0x0000000539357211 */ /* 0x000fe400020f16ff */
[----:B------:R-:W-:-:S02]  /*16ae0*/  IADD3 R58, P6, PT, R58, R4, RZ ;  /* 0x000000043a3a7210 */ /* 0x000fc40007fde0ff */
[-C--:B------:R-:W-:Y:S02]  /*16af0*/  LEA.HI.X.SX32 R55, R55, R5.reuse, 0x2, P5 ;  /* 0x0000000537377211 */ /* 0x080fe400028f16ff */
[-C--:B------:R-:W-:Y:S02]  /*16b00*/  IADD3 R60, P4, PT, R60, R4.reuse, RZ ;  /* 0x000000043c3c7210 */ /* 0x080fe40007f9e0ff */
[-C--:B------:R-:W-:Y:S02]  /*16b10*/  IADD3 R62, P5, PT, R62, R4.reuse, RZ ;  /* 0x000000043e3e7210 */ /* 0x080fe40007fbe0ff */
[-C--:B------:R-:W-:Y:S02]  /*16b20*/  LEA.HI.X.SX32 R57, R59, R5.reuse, 0x2, P1 ;  /* 0x000000053b397211 */ /* 0x080fe400008f16ff */
[----:B------:R-:W-:Y:S02]  /*16b30*/  LEA.HI.X.SX32 R59, R61, R5, 0x2, P6 ;  /* 0x000000053d3b7211 */ /* 0x000fe400030f16ff */
        /* <DEDUP_REMOVED lines=37> */
[-C--:B------:R-:W-:Y:S02]  /*16d90*/  LEA R102, P5, R6, R4.reuse, 0x8 ;  /* 0x0000000406667211 */ /* 0x080fe400078a40ff */
[-C--:B------:R-:W-:Y:S02]  /*16da0*/  LEA.HI.X.SX32 R97, R99, R5.reuse, 0x2, P1 ;  /* 0x0000000563617211 */ /* 0x080fe400008f16ff */
[-C--:B------:R-:W-:Y:S02]  /*16db0*/  LEA.HI.X.SX32 R99, R101, R5.reuse, 0x2, P6 ;  /* 0x0000000565637211 */ /* 0x080fe400030f16ff */
[-C--:B------:R-:W-:Y:S02]  /*16dc0*/  LEA.HI.X.SX32 R101, R103, R5.reuse, 0x2, P4 ;  /* 0x0000000567657211 */ /* 0x080fe400020f16ff */
[----:B------:R-:W-:Y:S02]  /*16dd0*/  LEA.HI.X.SX32 R103, R105, R5, 0x2, P5 ;  /* 0x0000000569677211 */ /* 0x000fe400028f16ff */
[----:B------:R-:W-:-:S04]  /*16de0*/  IADD3 R110, P5, PT, R110, R4, RZ ;  /* 0x000000046e6e7210 */ /* 0x000fc80007fbe0ff */
[----:B------:R-:W-:Y:S02]  /*16df0*/  LEA.HI.X.SX32 R111, R111, R5, 0x2, P5 ;  /* 0x000000056f6f7211 */ /* 0x000fe400028f16ff */
[----:B------:R-:W-:-:S04]  /*16e00*/  IADD3 R118, P5, PT, R118, R4, RZ ;  /* 0x0000000476767210 */ /* 0x000fc80007fbe0ff */
[----:B------:R-:W-:Y:S02]  /*16e10*/  LEA.HI.X.SX32 R119, R119, R5, 0x2, P5 ;  /* 0x0000000577777211 */ /* 0x000fe400028f16ff */
[----:B------:R-:W-:-:S04]  /*16e20*/  IADD3 R126, P5, PT, R126, R4, RZ ;  /* 0x000000047e7e7210 */ /* 0x000fc80007fbe0ff */
[-C--:B------:R-:W-:Y:S02]  /*16e30*/  LEA.HI.X.SX32 R127, R127, R5.reuse, 0x2, P5 ;  /* 0x000000057f7f7211 */ /* 0x080fe400028f16ff */
[-C--:B------:R-:W-:Y:S02]  /*16e40*/  IADD3 R146, P5, PT, R146, R4.reuse, RZ ;  /* 0x0000000492927210 */ /* 0x080fe40007fbe0ff */
[-C--:B------:R-:W-:Y:S02]  /*16e50*/  IADD3 R104, P1, PT, R104, R4.reuse, RZ ;  /* 0x0000000468687210 */ /* 0x080fe40007f3e0ff */
[-C--:B------:R-:W-:Y:S02]  /*16e60*/  LEA.HI.X.SX32 R147, R135, R5.reuse, 0x2, P5 ;  /* 0x0000000587937211 */ /* 0x080fe400028f16ff */
[-C--:B------:R-:W-:Y:S01]  /*16e70*/  IADD3 R106, P6, PT, R106, R4.reuse, RZ ;  /* 0x000000046a6a7210 */ /* 0x080fe20007fde0ff */
[----:B------:R-:W-:Y:S01]  /*16e80*/  IMAD R0, R6, 0x65, RZ ;  /* 0x0000006506007824 */ /* 0x000fe200078e02ff */
[-C--:B------:R-:W-:Y:S01]  /*16e90*/  IADD3 R154, P5, PT, R154, R4.reuse, RZ ;  /* 0x000000049a9a7210 */ /* 0x080fe20007fbe0ff */
[----:B------:R-:W-:Y:S01]  /*16ea0*/  IMAD R192, R6, 0x19c, RZ ;  /* 0x0000019c06c07824 */ /* 0x000fe200078e02ff */
[-C--:B------:R-:W-:Y:S01]  /*16eb0*/  IADD3 R108, P4, PT, R108, R4.reuse, RZ ;  /* 0x000000046c6c7210 */ /* 0x080fe20007f9e0ff */
[C---:B------:R-:W-:Y:S01]  /*16ec0*/  IMAD R2, R6.reuse, 0x67, RZ ;  /* 0x0000006706027824 */ /* 0x040fe200078e02ff */
[-C--:B------:R-:W-:Y:S01]  /*16ed0*/  LEA.HI.X.SX32 R105, R107, R5.reuse, 0x2, P1 ;  /* 0x000000056b697211 */ /* 0x080fe200008f16ff */
[----:B------:R-:W-:Y:S01]  /*16ee0*/  IMAD R196, R6, 0x1a4, RZ ;  /* 0x000001a406c47824 */ /* 0x000fe200078e02ff */
[-C--:B------:R-:W-:Y:S01]  /*16ef0*/  IADD3 R112, P1, PT, R112, R4.reuse, RZ ;  /* 0x0000000470707210 */ /* 0x080fe20007f3e0ff */
[C---:B------:R-:W-:Y:S01]  /*16f00*/  IMAD R194, R6.reuse, 0x1a0, RZ ;  /* 0x000001a006c27824 */ /* 0x040fe200078e02ff */
[-C--:B------:R-:W-:Y:S01]  /*16f10*/  LEA.HI.X.SX32 R107, R109, R5.reuse, 0x2, P6 ;  /* 0x000000056d6b7211 */ /* 0x080fe200030f16ff */
[----:B------:R-:W-:Y:S01]  /*16f20*/  IMAD R198, R6, 0x1a8, RZ ;  /* 0x000001a806c67824 */ /* 0x000fe200078e02ff */
[-C--:B------:R-:W-:Y:S01]  /*16f30*/  LEA.HI.X.SX32 R155, R136, R5.reuse, 0x2, P5 ;  /* 0x00000005889b7211 */ /* 0x080fe200028f16ff */
[C---:B------:R-:W-:Y:S01]  /*16f40*/  IMAD R200, R6.reuse, 0x1ac, RZ ;  /* 0x000001ac06c87824 */ /* 0x040fe200078e02ff */
[-C--:B------:R-:W-:Y:S01]  /*16f50*/  LEA.HI.X.SX32 R109, R113, R5.reuse, 0x2, P4 ;  /* 0x00000005716d7211 */ /* 0x080fe200020f16ff */
[----:B------:R-:W-:Y:S01]  /*16f60*/  IMAD R204, R6, 0x1b4, RZ ;  /* 0x000001b406cc7824 */ /* 0x000fe200078e02ff */
        /* <DEDUP_REMOVED lines=11> */
[C---:B------:R-:W-:Y:S01]  /*17020*/  IMAD R214, R6.reuse, 0x1c8, RZ ;  /* 0x000001c806d67824 */ /* 0x040fe200078e02ff */
[-C--:B------:R-:W-:Y:S01]  /*17030*/  LEA.HI.X.SX32 R163, R137, R5.reuse, 0x2, P5 ;  /* 0x0000000589a37211 */ /* 0x080fe200028f16ff */
[C---:B------:R-:W-:Y:S01]  /*17040*/  IMAD R216, R6.reuse, 0x1cc, RZ ;  /* 0x000001cc06d87824 */ /* 0x040fe200078e02ff */
[-C--:B------:R-:W-:Y:S01]  /*17050*/  LEA.HI.X.SX32 R117, R121, R5.reuse, 0x2, P4 ;  /* 0x0000000579757211 */ /* 0x080fe200020f16ff */
        /* <DEDUP_REMOVED lines=19> */
[-C--:B------:R-:W-:Y:S01]  /*17190*/  LEA.HI.X.SX32 R145, R140, R5.reuse, 0x2, P4 ;  /* 0x000000058c917211 */ /* 0x080fe200020f16ff */
[C---:B------:R-:W-:Y:S01]  /*171a0*/  IMAD R238, R6.reuse, 0x1f8, RZ ;  /* 0x000001f806ee7824 */ /* 0x040fe200078e02ff */
[----:B------:R-:W-:Y:S01]  /*171b0*/  LEA.HI.X.SX32 R149, R141, R5, 0x2, P1 ;  /* 0x000000058d957211 */ /* 0x000fe200008f16ff */
[----:B------:R-:W-:Y:S01]  /*171c0*/  IMAD R240, R6, 0x1fc, RZ ;  /* 0x000001fc06f07824 */ /* 0x000fe200078e02ff */
[----:B--2---:R2:W-:Y:S01]  /*171d0*/  STL.64 [R1+0x1788], R250 ;  /* 0x001788fa01007387 */ /* 0x0045e20000100a00 */
[----:B------:R-:W3:Y:S03]  /*171e0*/  LDC R135, c[0x0][0x3a0] ;  /* 0x0000e800ff877b82 */ /* 0x000ee60000000800 */
[----:B------:R-:W4:Y:S04]  /*171f0*/  LDL.64 R136, [R1+0x48] ;  /* 0x0000480001887983 */ /* 0x000f280000100a00 */
[----:B------:R-:W3:Y:S01]  /*17200*/  LDL.64 R140, [R1+0x40] ;  /* 0x00004000018c7983 */ /* 0x000ee20000100a00 */
[----:B------:R-:W-:-:S02]  /*17210*/  IADD3 R130, P6, PT, R130, R4, RZ ;  /* 0x0000000482827210 */ /* 0x000fc40007fde0ff */
[-C--:B------:R-:W-:Y:S02]  /*17220*/  IADD3 R152, P4, PT, R152, R4.reuse, RZ ;  /* 0x0000000498987210 */ /* 0x080fe40007f9e0ff */
[-C--:B------:R-:W-:Y:S02]  /*17230*/  LEA.HI.X.SX32 R131, R138, R5.reuse, 0x2, P6 ;  /* 0x000000058a837211 */ /* 0x080fe400030f16ff */
[-C--:B------:R-:W-:Y:S02]  /*17240*/  IADD3 R150, P6, PT, R150, R4.reuse, RZ ;  /* 0x0000000496967210 */ /* 0x080fe40007fde0ff */
[----:B------:R-:W-:Y:S02]  /*17250*/  IADD3 R156, P1, PT, R156, R4, RZ ;  /* 0x000000049c9c7210 */ /* 0x000fe40007f3e0ff */
[-C--:B------:R-:W-:Y:S02]  /*17260*/  LEA.HI.X.SX32 R151, R142, R5.reuse, 0x2, P6 ;  /* 0x000000058e977211 */ /* 0x080fe400030f16ff */
[----:B------:R-:W-:-:S02]  /*17270*/  LEA.HI.X.SX32 R153, R153, R5, 0x2, P4 ;  /* 0x0000000599997211 */ /* 0x000fc400020f16ff */
[-C--:B------:R-:W-:Y:S02]  /*17280*/  IADD3 R158, P6, PT, R158, R4.reuse, RZ ;  /* 0x000000049e9e7210 */ /* 0x080fe40007fde0ff */
[-C--:B------:R-:W-:Y:S02]  /*17290*/  IADD3 R160, P4, PT, R160, R4.reuse, RZ ;  /* 0x00000004a0a07210 */ /* 0x080fe40007f9e0ff */
[-C--:B------:R-:W-:Y:S02]  /*172a0*/  LEA.HI.X.SX32 R157, R157, R5.reuse, 0x2, P1 ;  /* 0x000000059d9d7211 */ /* 0x080fe400008f16ff */
[-C--:B------:R-:W-:Y:S02]  /*172b0*/  LEA.HI.X.SX32 R159, R159, R5.reuse, 0x2, P6 ;  /* 0x000000059f9f7211 */ /* 0x080fe400030f16ff */
[----:B------:R-:W-:Y:S02]  /*172c0*/  IADD3 R164, P1, PT, R164, R4, RZ ;  /* 0x00000004a4a47210 */ /* 0x000fe40007f3e0ff */
[----:B------:R-:W-:-:S02]  /*172d0*/  LEA.HI.X.SX32 R161, R161, R5, 0x2, P4 ;  /* 0x00000005a1a17211 */ /* 0x000fc400020f16ff */
[-C--:B------:R-:W-:Y:S02]  /*172e0*/  IADD3 R166, P6, PT, R166, R4.reuse, RZ ;  /* 0x00000004a6a67210 */ /* 0x080fe40007fde0ff */
        /* <DEDUP_REMOVED lines=14> */
[-C--:B--2---:R-:W-:Y:S02]  /*173d0*/  LEA R250, P6, R6, R4.reuse, 0x4 ;  /* 0x0000000406fa7211 */ /* 0x084fe400078c20ff */
[----:B------:R-:W-:Y:S02]  /*173e0*/  LEA.HI.X.SX32 R179, R143, R5, 0x2, P5 ;  /* 0x000000058fb37211 */ /* 0x000fe400028f16ff */
[----:B------:R-:W-:-:S02]  /*173f0*/  IADD3 R182, P4, PT, R182, R4, RZ ;  /* 0x00000004b6b67210 */ /* 0x000fc40007f9e0ff */
[-C--:B------:R-:W-:Y:S02]  /*17400*/  IADD3 R184, P5, PT, R184, R4.reuse, RZ ;  /* 0x00000004b8b87210 */ /* 0x080fe40007fbe0ff */
[-C--:B------:R-:W-:Y:S02]  /*17410*/  LEA.HI.X.SX32 R181, R181, R5.reuse, 0x2, P1 ;  /* 0x00000005b5b57211 */ /* 0x080fe400008f16ff */
[CC--:B------:R-:W-:Y:S02]  /*17420*/  LEA.HI.X.SX32 R251, R183.reuse, R5.reuse, 0x2, P6 ;  /* 0x00000005b7fb7211 */ /* 0x0c0fe400030f16ff */
[----:B------:R-:W-:Y:S02]  /*17430*/  IADD3 R138, P1, PT, R183, R4, RZ ;  /* 0x00000004b78a7210 */ /* 0x000fe40007f3e0ff */
[-C--:B------:R-:W-:Y:S02]  /*17440*/  LEA.HI.X.SX32 R183, R185, R5.reuse, 0x2, P4 ;  /* 0x00000005b9b77211 */ /* 0x080fe400020f16ff */
[----:B------:R-:W-:-:S02]  /*17450*/  LEA.HI.X.SX32 R185, R189, R5, 0x2, P5 ;  /* 0x00000005bdb97211 */ /* 0x000fc400028f16ff */
[-C--:B------:R-:W-:Y:S02]  /*17460*/  IADD3 R188, P5, PT, R188, R4.reuse, RZ ;  /* 0x00000004bcbc7210 */ /* 0x080fe40007fbe0ff */
[-C--:B------:R-:W-:Y:S02]  /*17470*/  IADD3 R186, P4, PT, R186, R4.reuse, RZ ;  /* 0x00000004baba7210 */ /* 0x080fe40007f9e0ff */
[-C--:B------:R-:W-:Y:S01]  /*17480*/  LEA.HI.X.SX32 R189, R0, R5.reuse, 0x2, P5 ;  /* 0x0000000500bd7211 */ /* 0x080fe200028f16ff */
[----:B------:R-:W-:Y:S01]  /*17490*/  IMAD R0, R6, 0x66, RZ ;  /* 0x0000006606007824 */ /* 0x000fe200078e02ff */
[----:B------:R-:W-:Y:S02]  /*174a0*/  LEA.HI.X.SX32 R187, R187, R5, 0x2, P4 ;  /* 0x00000005bbbb7211 */ /* 0x000fe400020f16ff */
[-C--:B------:R-:W-:Y:S02]  /*174b0*/  IADD3 R190, P4, PT, R190, R4.reuse, RZ ;  /* 0x00000004bebe7210 */ /* 0x080fe40007f9e0ff */
[----:B------:R-:W-:-:S02]  /*174c0*/  IADD3 R192, P5, PT, R192, R4, RZ ;  /* 0x00000004c0c07210 */ /* 0x000fc40007fbe0ff */
[-C--:B------:R-:W-:Y:S01]  /*174d0*/  LEA.HI.X.SX32 R191, R0, R5.reuse, 0x2, P4 ;  /* 0x0000000500bf7211 */ /* 0x080fe200020f16ff */
[----:B------:R-:W-:Y:S01]  /*174e0*/  IMAD R0, R6, 0x69, RZ ;  /* 0x0000006906007824 */ /* 0x000fe200078e02ff */
[-C--:B------:R-:W-:Y:S02]  /*174f0*/  LEA.HI.X.SX32 R193, R2, R5.reuse, 0x2, P5 ;  /* 0x0000000502c17211 */ /* 0x080fe400028f16ff */
[-C--:B------:R-:W-:Y:S02]  /*17500*/  IADD3 R196, P5, PT, R196, R4.reuse, RZ ;  /* 0x00000004c4c47210 */ /* 0x080fe40007fbe0ff */
[-C--:B------:R-:W-:Y:S02]  /*17510*/  IADD3 R194, P4, PT, R194, R4.reuse, RZ ;  /* 0x00000004c2c27210 */ /* 0x080fe40007f9e0ff */
[-C--:B------:R-:W-:Y:S01]  /*17520*/  LEA.HI.X.SX32 R197, R0, R5.reuse, 0x2, P5 ;  /* 0x0000000500c57211 */ /* 0x080fe200028f16ff */
[C---:B------:R-:W-:Y:S01]  /*17530*/  IMAD R0, R6.reuse, 0x6a, RZ ;  /* 0x0000006a06007824 */ /* 0x040fe200078e02ff */
[----:B------:R-:W-:Y:S01]  /*17540*/  LEA.HI.X.SX32 R195, R195, R5, 0x2, P4 ;  /* 0x00000005c3c37211 */ /* 0x000fe200020f16ff */
[----:B------:R-:W-:Y:S01]  /*17550*/  IMAD R2, R6, 0x6b, RZ ;  /* 0x0000006b06027824 */ /* 0x000fe200078e02ff */
[----:B------:R-:W-:-:S02]  /*17560*/  IADD3 R198, P4, PT, R198, R4, RZ ;  /* 0x00000004c6c67210 */ /* 0x000fc40007f9e0ff */
[-C--:B------:R-:W-:Y:S02]  /*17570*/  IADD3 R200, P5, PT, R200, R4.reuse, RZ ;  /* 0x00000004c8c87210 */ /* 0x080fe40007fbe0ff */
        /* <DEDUP_REMOVED lines=48> */
[----:B------:R-:W-:Y:S02]  /*17880*/  IADD3 R234, P4, PT, R234, R4, RZ ;  /* 0x00000004eaea7210 */ /* 0x000fe40007f9e0ff */
[-C--:B------:R-:W-:Y:S01]  /*17890*/  LEA.HI.X.SX32 R237, R0, R5.reuse, 0x2, P5 ;  /* 0x0000000500ed7211 */ /* 0x080fe200028f16ff */
[----:B------:R-:W-:Y:S01]  /*178a0*/  IMAD R0, R6, 0x7e, RZ ;  /* 0x0000007e06007824 */ /* 0x000fe200078e02ff */
[----:B------:R-:W-:-:S02]  /*178b0*/  LEA.HI.X.SX32 R235, R235, R5, 0x2, P4 ;  /* 0x00000005ebeb7211 */ /* 0x000fc400020f16ff */
[-C--:B------:R-:W-:Y:S01]  /*178c0*/  IADD3 R238, P4, PT, R238, R4.reuse, RZ ;  /* 0x00000004eeee7210 */ /* 0x080fe20007f9e0ff */
[----:B------:R-:W-:Y:S01]  /*178d0*/  VIADD R2, R132, 0xfffffffe ;  /* 0xfffffffe84027836 */ /* 0x000fe20000000000 */
[----:B------:R-:W-:Y:S02]  /*178e0*/  IADD3 R240, P6, PT, R240, R4, RZ ;  /* 0x00000004f0f07210 */ /* 0x000fe40007fde0ff */
[----:B------:R-:W-:Y:S01]  /*178f0*/  LEA.HI.X.SX32 R239, R0, R5, 0x2, P4 ;  /* 0x0000000500ef7211 */ /* 0x000fe200020f16ff */
[----:B------:R-:W-:Y:S01]  /*17900*/  IMAD R0, R6, 0x7f, RZ ;  /* 0x0000007f06007824 */ /* 0x000fe200078e02ff */
[----:B------:R-:W-:-:S04]  /*17910*/  ISETP.GE.U32.AND P5, PT, R2, 0x7fffff7f, PT ;  /* 0x7fffff7f0200780c */ /* 0x000fc80003fa6070 */
[-C--:B------:R-:W-:Y:S01]  /*17920*/  LEA.HI.X.SX32 R241, R0, R5.reuse, 0x2, P6 ;  /* 0x0000000500f17211 */ /* 0x080fe200030f16ff */
[C---:B------:R-:W-:Y:S02]  /*17930*/  VIADD R0, R132.reuse, 0xfffffffc ;  /* 0xfffffffc84007836 */ /* 0x040fe40000000000 */
[----:B------:R-:W-:Y:S01]  /*17940*/  VIADD R2, R132, 0xfffffffd ;  /* 0xfffffffd84027836 */ /* 0x000fe20000000000 */
[----:B------:R-:W-:Y:S02]  /*17950*/  LEA.HI.X.SX32 R139, R6, R5, 0x2, P1 ;  /* 0x00000005068b7211 */ /* 0x000fe400008f16ff */
[----:B------:R-:W-:Y:S01]  /*17960*/  ISETP.GE.U32.AND P6, PT, R0, 0x7fffff7d, PT ;  /* 0x7fffff7d0000780c */ /* 0x000fe20003fc6070 */
[----:B------:R-:W-:Y:S01]  /*17970*/  VIADD R0, R134, 0x100000 ;  /* 0x0010000086007836 */ /* 0x000fe20000000000 */
[----:B------:R-:W-:-:S04]  /*17980*/  ISETP.GE.U32.AND P4, PT, R2, 0x7fffff7e, PT ;  /* 0x7fffff7e0200780c */ /* 0x000fc80003f86070 */
[----:B------:R2:W-:Y:S02]  /*17990*/  LDGSTS.E [R0+-0x5fffc], desc[UR22][R138.64], !P5 ;  /* 0xa00040008a007fae */ /* 0x0005e4000e9a1016 */
[----:B--2---:R-:W-:-:S04]  /*179a0*/  IADD3 R0, PT, PT, R132, -0x5, RZ ;  /* 0xfffffffb84007810 */ /* 0x004fc80007ffe0ff */
[----:B------:R-:W-:Y:S01]  /*179b0*/  ISETP.GE.U32.AND P1, PT, R0, 0x7fffff7c, PT ;  /* 0x7fffff7c0000780c */ /* 0x000fe20003f26070 */
[----:B------:R-:W-:Y:S01]  /*179c0*/  VIADD R0, R134, 0x100000 ;  /* 0x0010000086007836 */ /* 0x000fe20000000000 */
[----:B------:R-:W-:Y:S04]  /*179d0*/  STL.64 [R1+0x38], R250 ;  /* 0x000038fa01007387 */ /* 0x000fe80000100a00 */
[----:B------:R2:W-:Y:S04]  /*179e0*/  STL.64 [R1+0x16c0], R4 ;  /* 0x0016c00401007387 */ /* 0x0005e80000100a00 */
[----:B--2---:R-:W2:Y:S04]  /*179f0*/  LDL.64 R4, [R1+0x20] ;  /* 0x0000200001047983 */ /* 0x004ea80000100a00 */
[----:B------:R1:W-:Y:S04]  /*17a00*/  STL.64 [R1+0x50], R138 ;  /* 0x0000508a01007387 */ /* 0x0003e80000100a00 */
[----:B------:R-:W2:Y:S04]  /*17a10*/  LDL.64 R142, [R1+0x18] ;  /* 0x00001800018e7983 */ /* 0x000ea80000100a00 */
[----:B-1----:R-:W2:Y:S04]  /*17a20*/  LDL.64 R138, [R1+0x10] ;  /* 0x00001000018a7983 */ /* 0x002ea80000100a00 */
[----:B----4-:R1:W-:Y:S02]  /*17a30*/  LDGSTS.E [R0+-0x5fff8], desc[UR22][R136.64], !P4 ;  /* 0xa000800088007fae */ /* 0x0103e4000e1a1016 */
[----:B-1----:R-:W-:-:S02]  /*17a40*/  VIADD R0, R132, 0xfffffffa ;  /* 0xfffffffa84007836 */ /* 0x002fc40000000000 */
[----:B------:R-:W4:Y:S03]  /*17a50*/  LDL.64 R136, [R1+0x8] ;  /* 0x0000080001887983 */ /* 0x000f260000100a00 */
[----:B------:R-:W-:Y:S01]  /*17a60*/  ISETP.GE.U32.AND P5, PT, R0, 0x7fffff7b, PT ;  /* 0x7fffff7b0000780c */ /* 0x000fe20003fa6070 */
[----:B------:R-:W-:-:S05]  /*17a70*/  VIADD R0, R134, 0x100000 ;  /* 0x0010000086007836 */ /* 0x000fca0000000000 */
[----:B---3--:R1:W-:Y:S02]  /*17a80*/  LDGSTS.E [R0+-0x5fff4], desc[UR22][R140.64], !P6 ;  /* 0xa000c0008c007fae */ /* 0x0083e4000f1a1016 */
[----:B-1----:R-:W-:Y:S02]  /*17a90*/  VIADD R0, R132, 0xfffffff9 ;  /* 0xfffffff984007836 */ /* 0x002fe40000000000 */
[----:B------:R-:W3:Y:S03]  /*17aa0*/  LDL.64 R140, [R1] ;  /* 0x00000000018c7983 */ /* 0x000ee60000100a00 */
[----:B------:R-:W-:Y:S02]  /*17ab0*/  ISETP.GE.U32.AND P4, PT, R0, 0x7fffff7a, PT ;  /* 0x7fffff7a0000780c */ /* 0x000fe40003f86070 */
[----:B------:R-:W-:-:S05]  /*17ac0*/  IADD3 R0, PT, PT, R134, 0x100000, RZ ;  /* 0x0010000086007810 */ /* 0x000fca0007ffe0ff */
[----:B------:R1:W-:Y:S04]  /*17ad0*/  LDGSTS.E [R0+-0x5fff0], desc[UR22][R250.64], !P1 ;  /* 0xa0010000fa007fae */ /* 0x0003e8000c9a1016 */
[----:B------:R-:W2:Y:S01]  /*17ae0*/  LDL.LU.64 R250, [R1+0x1788] ;  /* 0x0017880001fa7983 */ /* 0x000ea20000300a00 */
[----:B-1----:R-:W-:-:S05]  /*17af0*/  VIADD R0, R132, 0xfffffff8 ;  /* 0xfffffff884007836 */ /* 0x002fca0000000000 */
[----:B------:R-:W-:Y:S01]  /*17b00*/  ISETP.GE.U32.AND P6, PT, R0, 0x7fffff79, PT ;  /* 0x7fffff790000780c */ /* 0x000fe20003fc6070 */
[----:B------:R-:W-:-:S05]  /*17b10*/  VIADD R0, R134, 0x100000 ;  /* 0x0010000086007836 */ /* 0x000fca0000000000 */
[----:B--2---:R1:W-:Y:S04]  /*17b20*/  LDGSTS.E [R0+-0x5ffec], desc[UR22][R250.64], !P5 ;  /* 0xa0014000fa007fae */ /* 0x0043e8000e9a1016 */
[----:B------:R-:W2:Y:S01]  /*17b30*/  LDL.LU.64 R250, [R1+0x1780] ;  /* 0x0017800001fa7983 */ /* 0x000ea20000300a00 */
[----:B-1----:R-:W-:-:S05]  /*17b40*/  VIADD R0, R132, 0xfffffff7 ;  /* 0xfffffff784007836 */ /* 0x002fca0000000000 */
[----:B------:R-:W-:Y:S01]  /*17b50*/  ISETP.GE.U32.AND P1, PT, R0, 0x7fffff78, PT ;  /* 0x7fffff780000780c */ /* 0x000fe20003f26070 */
[----:B------:R-:W-:-:S05]  /*17b60*/  VIADD R0, R134, 0x100000 ;  /* 0x0010000086007836 */ /* 0x000fca0000000000 */
[----:B--2---:R1:W-:Y:S04]  /*17b70*/  LDGSTS.E [R0+-0x5ffe8], desc[UR22][R250.64], !P4 ;  /* 0xa0018000fa007fae */ /* 0x0043e8000e1a1016 */
[----:B------:R-:W2:Y:S01]  /*17b80*/  LDL.LU.64 R250, [R1+0x1778] ;  /* 0x0017780001fa7983 */ /* 0x000ea20000300a00 */
[----:B-1----:R-:W-:-:S04]  /*17b90*/  IADD3 R0, PT, PT, R132, -0xa, RZ ;  /* 0xfffffff684007810 */ /* 0x002fc80007ffe0ff */
[----:B------:R-:W-:Y:S01]  /*17ba0*/  ISETP.GE.U32.AND P5, PT, R0, 0x7fffff77, PT ;  /* 0x7fffff770000780c */ /* 0x000fe20003fa6070 */
[----:B------:R-:W-:-:S05]  /*17bb0*/  VIADD R0, R134, 0x100000 ;  /* 0x0010000086007836 */ /* 0x000fca0000000000 */
[----:B------:R1:W-:Y:S02]  /*17bc0*/  LDGSTS.E [R0+-0x5ffe4], desc[UR22][R4.64], !P6 ;  /* 0xa001c00004007fae */ /* 0x0003e4000f1a1016 */
[----:B-1----:R-:W-:-:S05]  /*17bd0*/  VIADD R0, R132, 0xfffffff5 ;  /* 0xfffffff584007836 */ /* 0x002fca0000000000 */
[----:B------:R-:W-:Y:S01]  /*17be0*/  ISETP.GE.U32.AND P4, PT, R0, 0x7fffff76, PT ;  /* 0x7fffff760000780c */ /* 0x000fe20003f86070 */
[----:B------:R-:W-:-:S05]  /*17bf0*/  VIADD R0, R134, 0x100000 ;  /* 0x0010000086007836 */ /* 0x000fca0000000000 */
[----:B------:R1:W-:Y:S02]  /*17c00*/  LDGSTS.E [R0+-0x5ffe0], desc[UR22][R142.64], !P1 ;  /* 0xa00200008e007fae */ /* 0x0003e4000c9a1016 */
[----:B-1----:R-:W-:-:S05]  /*17c10*/  VIADD R0, R132, 0xfffffff4 ;  /* 0xfffffff484007836 */ /* 0x002fca0000000000 */
[----:B------:R-:W-:Y:S02]  /*17c20*/  ISETP.GE.U32.AND P6, PT, R0, 0x7fffff75, PT ;  /* 0x7fffff750000780c */ /* 0x000fe40003fc6070 */
[----:B------:R-:W-:-:S05]  /*17c30*/  IADD3 R0, PT, PT, R134, 0x100000, RZ ;  /* 0x0010000086007810 */ /* 0x000fca0007ffe0ff */
[----:B------:R1:W-:Y:S02]  /*17c40*/  LDGSTS.E [R0+-0x5ffdc], desc[UR22][R138.64], !P5 ;  /* 0xa00240008a007fae */ /* 0x0003e4000e9a1016 */
[----:B-1----:R-:W-:-:S05]  /*17c50*/  VIADD R0, R132, 0xfffffff3 ;  /* 0xfffffff384007836 */ /* 0x002fca0000000000 */
[----:B------:R-:W-:Y:S01]  /*17c60*/  ISETP.GE.U32.AND P1, PT, R0, 0x7fffff74, PT ;  /* 0x7fffff740000780c */ /* 0x000fe20003f26070 */
[----:B------:R-:W-:-:S05]  /*17c70*/  VIADD R0, R134, 0x100000 ;  /* 0x0010000086007836 */ /* 0x000fca0000000000 */
[----:B----4-:R1:W-:Y:S02]  /*17c80*/  LDGSTS.E [R0+-0x5ffd8], desc[UR22][R136.64], !P4 ;  /* 0xa002800088007fae */ /* 0x0103e4000e1a1016 */
[C---:B-1----:R-:W-:Y:S01]  /*17c90*/  VIADD R0, R132.reuse, 0xfffffff2 ;  /* 0xfffffff284007836 */ /* 0x042fe20000000000 */
[----:B------:R-:W1:Y:S01]  /*17ca0*/  S2R R252, SR_TID.X ;  /* 0x0000000000fc7919 */ /* 0x000e620000002100 */
[----:B------:R-:W-:Y:S01]  /*17cb0*/  VIADD R4, R132, 0x7f ;  /* 0x0000007f84047836 */ /* 0x000fe20000000000 */
[----:B------:R-:W4:Y:S02]  /*17cc0*/  LDC R136, c[0x0][0x3a0] ;  /* 0x0000e800ff887b82 */ /* 0x000f240000000800 */
[----:B------:R-:W-:Y:S01]  /*17cd0*/  ISETP.GE.U32.AND P5, PT, R0, 0x7fffff73, PT ;  /* 0x7fffff730000780c */ /* 0x000fe20003fa6070 */
[----:B------:R-:W-:-:S05]  /*17ce0*/  VIADD R0, R134, 0x100000 ;  /* 0x0010000086007836 */ /* 0x000fca0000000000 */
[----:B---3--:R3:W-:Y:S01]  /*17cf0*/  LDGSTS.E [R0+-0x5ffd4], desc[UR22][R140.64], !P6 ;  /* 0xa002c0008c007fae */ /* 0x0087e2000f1a1016 */
[----:B------:R-:W1:Y:S01]  /*17d00*/  LDC R137, c[0x0][0x3a0] ;  /* 0x0000e800ff897b82 */ /* 0x000e620000000800 */
[----:B---3--:R-:W-:-:S04]  /*17d10*/  IADD3 R0, PT, PT, R132, -0xf, RZ ;  /* 0xfffffff184007810 */ /* 0x008fc80007ffe0ff */
[----:B------:R-:W-:Y:S01]  /*17d20*/  ISETP.GE.U32.AND P4, PT, R0, 0x7fffff72, PT ;  /* 0x7fffff720000780c */ /* 0x000fe20003f86070 */
[----:B------:R-:W-:-:S05]  /*17d30*/  VIADD R0, R134, 0x100000 ;  /* 0x0010000086007836 */ /* 0x000fca0000000000 */
[----:B--2---:R2:W-:Y:S02]  /*17d40*/  LDGSTS.E [R0+-0x5ffd0], desc[UR22][R250.64], !P1 ;  /* 0xa0030000fa007fae */ /* 0x0045e4000c9a1016 */
[----:B--2---:R-:W-:-:S05]  /*17d50*/  VIADD R0, R132, 0xfffffff0 ;  /* 0xfffffff084007836 */ /* 0x004fca0000000000 */
[----:B------:R-:W-:Y:S01]  /*17d60*/  ISETP.GE.U32.AND P6, PT, R0, 0x7fffff71, PT ;  /* 0x7fffff710000780c */ /* 0x000fe20003fc6070 */
[----:B------:R-:W-:-:S05]  /*17d70*/  VIADD R0, R134, 0x100000 ;  /* 0x0010000086007836 */ /* 0x000fca0000000000 */
[----:B------:R2:W-:Y:S02]  /*17d80*/  LDGSTS.E [R0+-0x5ffcc], desc[UR22][R248.64], !P5 ;  /* 0xa0034000f8007fae */ /* 0x0005e4000e9a1016 */
[----:B--2---:R-:W-:-:S05]  /*17d90*/  VIADD R0, R132, 0xffffffef ;  /* 0xffffffef84007836 */ /* 0x004fca0000000000 */
[----:B------:R-:W-:Y:S02]  /*17da0*/  ISETP.GE.U32.AND P1, PT, R0, 0x7fffff70, PT ;  /* 0x7fffff700000780c */ /* 0x000fe40003f26070 */
[----:B------:R-:W-:-:S05]  /*17db0*/  IADD3 R0, PT, PT, R134, 0x100000, RZ ;  /* 0x0010000086007810 */ /* 0x000fca0007ffe0ff */
[----:B------:R2:W-:Y:S02]  /*17dc0*/  LDGSTS.E [R0+-0x5ffc8], desc[UR22][R246.64], !P4 ;  /* 0xa0038000f6007fae */ /* 0x0005e4000e1a1016 */
[----:B--2---:R-:W-:-:S05]  /*17dd0*/  VIADD R0, R132, 0xffffffee ;  /* 0xffffffee84007836 */ /* 0x004fca0000000000 */
[----:B------:R-:W-:Y:S01]  /*17de0*/  ISETP.GE.U32.AND P5, PT, R0, 0x7fffff6f, PT ;  /* 0x7fffff6f0000780c */ /* 0x000fe20003fa6070 */
[----:B------:R-:W-:-:S05]  /*17df0*/  VIADD R0, R134, 0x100000 ;  /* 0x0010000086007836 */ /* 0x000fca0000000000 */
[----:B------:R2:W-:Y:S02]  /*17e00*/  LDGSTS.E [R0+-0x5ffc4], desc[UR22][R244.64], !P6 ;  /* 0xa003c000f4007fae */ /* 0x0005e4000f1a1016 */
[----:B--2---:R-:W-:-:S05]  /*17e10*/  VIADD R0, R132, 0xffffffed ;  /* 0xffffffed84007836 */ /* 0x004fca0000000000 */
[----:B------:R-:W-:Y:S01]  /*17e20*/  ISETP.GE.U32.AND P4, PT, R0, 0x7fffff6e, PT ;  /* 0x7fffff6e0000780c */ /* 0x000fe20003f86070 */
[----:B------:R-:W-:-:S05]  /*17e30*/  VIADD R0, R134, 0x100000 ;  /* 0x0010000086007836 */ /* 0x000fca0000000000 */
[----:B------:R2:W-:Y:S02]  /*17e40*/  LDGSTS.E [R0+-0x5ffc0], desc[UR22][R242.64], !P1 ;  /* 0xa0040000f2007fae */ /* 0x0005e4000c9a1016 */
[----:B--2---:R-:W-:-:S04]  /*17e50*/  IADD3 R0, PT, PT, R132, -0x14, RZ ;  /* 0xffffffec84007810 */ /* 0x004fc80007ffe0ff */
[----:B------:R-:W-:Y:S01]  /*17e60*/  ISETP.GE.U32.AND P6, PT, R0, 0x7fffff6d, PT ;  /* 0x7fffff6d0000780c */ /* 0x000fe20003fc6070 */
[----:B------:R-:W-:-:S05]  /*17e70*/  VIADD R0, R134, 0x100000 ;  /* 0x0010000086007836 */ /* 0x000fca0000000000 */
[----:B------:R2:W-:Y:S02]  /*17e80*/  LDGSTS.E [R0+-0x5ffbc], desc[UR22][R8.64], !P5 ;  /* 0xa004400008007fae */ /* 0x0005e4000e9a1016 */
        /* <DEDUP_REMOVED lines=414> */
[----:B------:R-:W-:Y:S01]  /*19870*/  VIADD R0, R134, 0x100000 ;  /* 0x0010000086007836 */ /* 0x000fe20000000000 */
[----:B------:R-:W-:Y:S04]  /*19880*/  STL.64 [R1+0x1698], R250 ;  /* 0x001698fa01007387 */ /* 0x000fe80000100a00 */
[----:B------:R2:W-:Y:S04]  /*19890*/  LDGSTS.E [R0+-0x5fe1c], desc[UR22][R228.64], !P5 ;  /* 0xa01e4000e4007fae */ /* 0x0005e8000e9a1016 */
[----:B------:R-:W-:Y:S01]  /*198a0*/  STL.64 [R1+0x16a0], R248 ;  /* 0x0016a0f801007387 */ /* 0x000fe20000100a00 */
[----:B--2---:R-:W-:-:S03]  /*198b0*/  IADD3 R0, PT, PT, R132, -0x7d, RZ ;  /* 0xffffff8384007810 */ /* 0x004fc60007ffe0ff */
[----:B------:R-:W-:Y:S01]  /*198c0*/  STL.64 [R1+0x16a8], R246 ;  /* 0x0016a8f601007387 */ /* 0x000fe20000100a00 */
[----:B------:R-:W-:Y:S01]  /*198d0*/  ISETP.GE.U32.AND P1, PT, R0, 0x7fffff04, PT ;  /* 0x7fffff040000780c */ /* 0x000fe20003f26070 */
[----:B------:R-:W-:Y:S02]  /*198e0*/  VIADD R0, R134, 0x100000 ;  /* 0x0010000086007836 */ /* 0x000fe40000000000 */
[----:B------:R2:W-:Y:S04]  /*198f0*/  STL.64 [R1+0x16b0], R244 ;  /* 0x0016b0f401007387 */ /* 0x0005e80000100a00 */
[----:B------:R-:W-:Y:S04]  /*19900*/  STL.64 [R1+0x16b8], R242 ;  /* 0x0016b8f201007387 */ /* 0x000fe80000100a00 */
[----:B------:R-:W-:Y:S04]  /*19910*/  STL.64 [R1+0x16c8], R8 ;  /* 0x0016c80801007387 */ /* 0x000fe80000100a00 */
[----:B------:R-:W-:Y:S04]  /*19920*/  STL.64 [R1+0x16d0], R10 ;  /* 0x0016d00a01007387 */ /* 0x000fe80000100a00 */
[----:B------:R-:W-:Y:S04]  /*19930*/  STL.64 [R1+0x16d8], R12 ;  /* 0x0016d80c01007387 */ /* 0x000fe80000100a00 */
[----:B------:R3:W-:Y:S04]  /*19940*/  LDGSTS.E [R0+-0x5fe18], desc[UR22][R230.64], !P4 ;  /* 0xa01e8000e6007fae */ /* 0x0007e8000e1a1016 */
[----:B------:R-:W-:Y:S04]  /*19950*/  STL.64 [R1+0x16e0], R14 ;  /* 0x0016e00e01007387 */ /* 0x000fe80000100a00 */
[----:B------:R-:W-:Y:S01]  /*19960*/  STL.64 [R1+0x16e8], R16 ;  /* 0x0016e81001007387 */ /* 0x000fe20000100a00 */
[----:B---3--:R-:W-:-:S03]  /*19970*/  VIADD R0, R132, 0xffffff82 ;  /* 0xffffff8284007836 */ /* 0x008fc60000000000 */
[----:B------:R-:W-:Y:S04]  /*19980*/  STL.64 [R1+0x16f0], R18 ;  /* 0x0016f01201007387 */ /* 0x000fe80000100a00 */
[----:B------:R-:W-:Y:S01]  /*19990*/  STL.64 [R1+0x16f8], R20 ;  /* 0x0016f81401007387 */ /* 0x000fe20000100a00 */
[----:B------:R-:W-:Y:S01]  /*199a0*/  ISETP.GE.U32.AND P5, PT, R0, 0x7fffff03, PT ;  /* 0x7fffff030000780c */ /* 0x000fe20003fa6070 */
[----:B------:R-:W-:Y:S02]  /*199b0*/  VIADD R0, R134, 0x100000 ;  /* 0x0010000086007836 */ /* 0x000fe40000000000 */
[----:B------:R-:W-:Y:S04]  /*199c0*/  STL.64 [R1+0x1700], R22 ;  /* 0x0017001601007387 */ /* 0x000fe80000100a00 */
[----:B------:R-:W-:Y:S04]  /*199d0*/  STL.64 [R1+0x1708], R24 ;  /* 0x0017081801007387 */ /* 0x000fe80000100a00 */
[----:B------:R-:W-:Y:S04]  /*199e0*/  STL.64 [R1+0x1710], R26 ;  /* 0x0017101a01007387 */ /* 0x000fe80000100a00 */
[----:B------:R-:W-:Y:S04]  /*199f0*/  STL.64 [R1+0x1718], R28 ;  /* 0x0017181c01007387 */ /* 0x000fe80000100a00 */
        /* <DEDUP_REMOVED lines=10> */
[----:B------:R-:W-:-:S03]  /*19aa0*/  ISETP.GE.U32.AND P4, PT, R0, 0x7fffff02, PT ;  /* 0x7fffff020000780c */ /* 0x000fc60003f86070 */
[----:B------:R-:W-:Y:S01]  /*19ab0*/  STL.64 [R1+0x1760], R46 ;  /* 0x0017602e01007387 */ /* 0x000fe20000100a00 */
[----:B------:R-:W-:-:S03]  /*19ac0*/  IADD3 R0, PT, PT, R134, 0x100000, RZ ;  /* 0x0010000086007810 */ /* 0x000fc60007ffe0ff */
[----:B------:R-:W-:Y:S04]  /*19ad0*/  STL.64 [R1+0x1768], R48 ;  /* 0x0017683001007387 */ /* 0x000fe80000100a00 */
[----:B------:R3:W-:Y:S04]  /*19ae0*/  STL.64 [R1+0x1770], R50 ;  /* 0x0017703201007387 */ /* 0x0007e80000100a00 */
[----:B--2---:R-:W2:Y:S04]  /*19af0*/  LDL.64 R244, [R1+0x278] ;  /* 0x0002780001f47983 */ /* 0x004ea80000100a00 */
[----:B------:R-:W2:Y:S04]  /*19b00*/  LDL.64 R250, [R1+0x238] ;  /* 0x0002380001fa7983 */ /* 0x000ea80000100a00 */
[----:B------:R1:W-:Y:S01]  /*19b10*/  LDGSTS.E [R0+-0x5fe10], desc[UR22][R234.64], !P1 ;  /* 0xa01f0000ea007fae */ /* 0x0003e2000c9a1016 */
[----:B------:R-:W-:-:S02]  /*19b20*/  ISETP.GT.AND P1, PT, R4, 0x7f, PT ;  /* 0x0000007f0400780c */ /* 0x000fc40003f24270 */
[----:B------:R-:W-:Y:S01]  /*19b30*/  ISETP.GE.AND P6, PT, R133, R132, PT ;  /* 0x000000848500720c */ /* 0x000fe20003fc6270 */
[----:B------:R-:W2:Y:S01]  /*19b40*/  LDL.64 R246, [R1+0x1b8] ;  /* 0x0001b80001f67983 */ /* 0x000ea20000100a00 */
[----:B------:R-:W4:Y:S03]  /*19b50*/  LDC R132, c[0x0][0x3a0] ;  /* 0x0000e800ff847b82 */ /* 0x000f260000000800 */
[----:B------:R-:W2:Y:S01]  /*19b60*/  LDL.64 R248, [R1+0x178] ;  /* 0x0001780001f87983 */ /* 0x000ea20000100a00 */
[----:B-1----:R-:W-:-:S03]  /*19b70*/  SEL R0, RZ, 0x4, !P1 ;  /* 0x00000004ff007807 */ /* 0x002fc60004800000 */
[----:B---3--:R-:W3:Y:S01]  /*19b80*/  LDL.64 R50, [R1+0x138] ;  /* 0x0001380001327983 */ /* 0x008ee20000100a00 */
[----:B------:R-:W-:-:S03]  /*19b90*/  SEL R2, R0, RZ, !P6 ;  /* 0x000000ff00027207 */ /* 0x000fc60007000000 */
[----:B------:R-:W3:Y:S01]  /*19ba0*/  LDL.64 R48, [R1+0xf8] ;  /* 0x0000f80001307983 */ /* 0x000ee20000100a00 */
[----:B------:R-:W-:-:S03]  /*19bb0*/  ISETP.GT.AND P6, PT, R4, 0xff, PT ;  /* 0x000000ff0400780c */ /* 0x000fc60003fc4270 */
[----:B------:R-:W3:Y:S01]  /*19bc0*/  LDL.64 R4, [R1+0x1f8] ;  /* 0x0001f80001047983 */ /* 0x000ee20000100a00 */
[----:B------:R-:W-:Y:S02]  /*19bd0*/  SEL R0, RZ, 0x4, P2 ;  /* 0x00000004ff007807 */ /* 0x000fe40001000000 */
[----:B------:R-:W-:Y:S01]  /*19be0*/  ISETP.NE.U32.AND P2, PT, R2, RZ, PT ;  /* 0x000000ff0200720c */ /* 0x000fe20003f45070 */
[----:B------:R-:W-:Y:S01]  /*19bf0*/  VIADD R2, R134, 0x100000 ;  /* 0x0010000086027836 */ /* 0x000fe20000000000 */
[----:B------:R-:W-:Y:S01]  /*19c00*/  SEL R0, R0, RZ, P6 ;  /* 0x000000ff00007207 */ /* 0x000fe20003000000 */
[----:B------:R-:W3:Y:S04]  /*19c10*/  LDL.64 R46, [R1+0xb8] ;  /* 0x0000b800012e7983 */ /* 0x000ee80000100a00 */
[----:B------:R4:W-:Y:S01]  /*19c20*/  LDGSTS.E [R2+-0x5fe0c], desc[UR22][R236.64], !P5 ;  /* 0xa01f4000ec027fae */ /* 0x0009e2000e9a1016 */
[----:B------:R-:W-:Y:S01]  /*19c30*/  ISETP.NE.U32.AND P5, PT, R0, RZ, PT ;  /* 0x000000ff0000720c */ /* 0x000fe20003fa5070 */
[----:B------:R-:W-:-:S02]  /*19c40*/  VIADD R0, R134, 0x100000 ;  /* 0x0010000086007836 */ /* 0x000fc40000000000 */
[----:B------:R-:W3:Y:S04]  /*19c50*/  LDL.64 R44, [R1+0x298] ;  /* 0x00029800012c7983 */ /* 0x000ee80000100a00 */
[----:B------:R-:W-:Y:S01]  /*19c60*/  LDGSTS.E [R0+-0x5fe08], desc[UR22][R238.64], !P4 ;  /* 0xa01f8000ee007fae */ /* 0x000fe2000e1a1016 */
[----:B----4-:R-:W-:-:S03]  /*19c70*/  VIADD R2, R132, 0xffffff7f ;  /* 0xffffff7f84027836 */ /* 0x010fc60000000000 */
[----:B------:R1:W-:Y:S01]  /*19c80*/  LDGSTS.E [R0+-0x5fe04], desc[UR22][R240.64], !P3 ;  /* 0xa01fc000f0007fae */ /* 0x0003e2000d9a1016 */
[----:B------:R-:W-:Y:S02]  /*19c90*/  IMAD R132, R252, 0x100, R252 ;  /* 0x00000100fc847824 */ /* 0x000fe400078e02fc */
[----:B------:R-:W4:Y:S01]  /*19ca0*/  LDC R252, c[0x0][0x3a0] ;  /* 0x0000e800fffc7b82 */ /* 0x000f220000000800 */
[----:B------:R-:W0:Y:S01]  /*19cb0*/  LDGDEPBAR ;  /* 0x00000000000079af */ /* 0x000e220000000000 */
[----:B------:R-:W-:-:S03]  /*19cc0*/  IMAD.SHL.U32 R132, R132, 0x4, RZ ;  /* 0x0000000484847824 */ /* 0x000fc600078e00ff */
[----:B------:R-:W4:Y:S02]  /*19cd0*/  LDL.64 R42, [R1+0x2d8] ;  /* 0x0002d800012a7983 */ /* 0x000f240000100a00 */
[----:B------:R-:W-:Y:S01]  /*19ce0*/  LOP3.LUT R132, R132, 0x1807c, RZ, 0xc0, !PT ;  /* 0x0001807c84847812 */ /* 0x000fe200078ec0ff */
[----:B-1----:R-:W-:Y:S01]  /*19cf0*/  VIADD R0, R136, 0xffffff7d ;  /* 0xffffff7d88007836 */ /* 0x002fe20000000000 */
[----:B------:R-:W4:Y:S03]  /*19d00*/  LDL.64 R40, [R1+0x318] ;  /* 0x0003180001287983 */ /* 0x000f260000100a00 */
[C---:B------:R-:W-:Y:S01]  /*19d10*/  VIADD R136, R132.reuse, UR9 ;  /* 0x0000000984887c36 */ /* 0x040fe20008000000 */
[----:B------:R-:W4:Y:S04]  /*19d20*/  LDL.64 R38, [R1+0x358] ;  /* 0x0003580001267983 */ /* 0x000f280000100a00 */
        /* <DEDUP_REMOVED lines=16> */
[----:B--2---:R-:W-:Y:S04]  /*19e30*/  LDGSTS.E [R136], desc[UR22][R244.64], P2 ;  /* 0x00000000f4887fae */ /* 0x004fe800091a1016 */
[----:B------:R-:W-:Y:S04]  /*19e40*/  LDGSTS.E [R136+0x400], desc[UR22][R250.64], P2 ;  /* 0x00400000fa887fae */ /* 0x000fe800091a1016 */
[----:B------:R-:W2:Y:S04]  /*19e50*/  LDL.64 R244, [R1+0x498] ;  /* 0x0004980001f47983 */ /* 0x000ea80000100a00 */
[----:B------:R-:W2:Y:S04]  /*19e60*/  LDL.64 R250, [R1+0x78] ;  /* 0x0000780001fa7983 */ /* 0x000ea80000100a00 */
[----:B---3--:R-:W-:Y:S04]  /*19e70*/  LDGSTS.E [R136+0x800], desc[UR22][R4.64], P2 ;  /* 0x0080000004887fae */ /* 0x008fe800091a1016 */
[----:B------:R-:W-:Y:S04]  /*19e80*/  LDGSTS.E [R136+0xc00], desc[UR22][R246.64], P2 ;  /* 0x00c00000f6887fae */ /* 0x000fe800091a1016 */
[----:B------:R-:W-:Y:S04]  /*19e90*/  LDGSTS.E [R136+0x1000], desc[UR22][R248.64], P2 ;  /* 0x01000000f8887fae */ /* 0x000fe800091a1016 */
[----:B------:R-:W3:Y:S04]  /*19ea0*/  LDL.64 R4, [R1+0x4d8] ;  /* 0x0004d80001047983 */ /* 0x000ee80000100a00 */
[----:B------:R-:W3:Y:S04]  /*19eb0*/  LDL.64 R246, [R1+0x910] ;  /* 0x0009100001f67983 */ /* 0x000ee80000100a00 */
[----:B------:R-:W-:Y:S04]  /*19ec0*/  LDGSTS.E [R136+0x1400], desc[UR22][R50.64], P2 ;  /* 0x0140000032887fae */ /* 0x000fe800091a1016 */
[----:B------:R-:W-:Y:S04]  /*19ed0*/  LDGSTS.E [R136+0x1800], desc[UR22][R48.64], P2 ;  /* 0x0180000030887fae */ /* 0x000fe800091a1016 */
[----:B------:R-:W-:Y:S04]  /*19ee0*/  LDGSTS.E [R136+0x1c00], desc[UR22][R46.64], P2 ;  /* 0x01c000002e887fae */ /* 0x000fe800091a1016 */
[----:B------:R-:W3:Y:S01]  /*19ef0*/  LDL.64 R248, [R1+0x270] ;  /* 0x0002700001f87983 */ /* 0x000ee20000100a00 */
[----:B------:R-:W-:-:S03]  /*19f00*/  LOP3.LUT R143, R132, 0x10, RZ, 0x3c, !PT ;  /* 0x00000010848f7812 */ /* 0x000fc600078e3cff */
[----:B------:R-:W3:Y:S04]  /*19f10*/  LDL.64 R50, [R1+0x170] ;  /* 0x0001700001327983 */ /* 0x000ee80000100a00 */
[----:B------:R-:W3:Y:S04]  /*19f20*/  LDL.64 R48, [R1+0x130] ;  /* 0x0001300001307983 */ /* 0x000ee80000100a00 */
[----:B------:R-:W3:Y:S04]  /*19f30*/  LDL.64 R46, [R1+0xf0] ;  /* 0x0000f000012e7983 */ /* 0x000ee80000100a00 */
[----:B--2---:R-:W-:Y:S04]  /*19f40*/  LDGSTS.E [R136+0x2000], desc[UR22][R250.64], P2 ;  /* 0x02000000fa887fae */ /* 0x004fe800091a1016 */
[----:B------:R-:W-:Y:S04]  /*19f50*/  LDGSTS.E [R136+0x2400], desc[UR22][R44.64], P2 ;  /* 0x024000002c887fae */ /* 0x000fe800091a1016 */
[----:B----4-:R-:W-:Y:S04]  /*19f60*/  LDGSTS.E [R136+0x2800], desc[UR22][R42.64], P2 ;  /* 0x028000002a887fae */ /* 0x010fe800091a1016 */
[----:B------:R-:W2:Y:S04]  /*19f70*/  LDL.64 R250, [R1+0x230] ;  /* 0x0002300001fa7983 */ /* 0x000ea80000100a00 */
[----:B------:R-:W-:Y:S04]  /*19f80*/  LDGSTS.E [R136+0x2c00], desc[UR22][R40.64], P2 ;  /* 0x02c0000028887fae */ /* 0x000fe800091a1016 */
[----:B------:R-:W-:Y:S04]  /*19f90*/  LDGSTS.E [R136+0x3000], desc[UR22][R38.64], P2 ;  /* 0x0300000026887fae */ /* 0x000fe800091a1016 */
[----:B------:R-:W-:Y:S04]  /*19fa0*/  LDGSTS.E [R136+0x3400], desc[UR22][R36.64], P2 ;  /* 0x0340000024887fae */ /* 0x000fe800091a1016 */
[----:B------:R-:W-:Y:S04]  /*19fb0*/  LDGSTS.E [R136+0x3800], desc[UR22][R34.64], P2 ;  /* 0x0380000022887fae */ /* 0x000fe800091a1016 */
[----:B------:R-:W-:Y:S04]  /*19fc0*/  LDGSTS.E [R136+0x3c00], desc[UR22][R32.64], P2 ;  /* 0x03c0000020887fae */ /* 0x000fe800091a1016 */
[----:B------:R-:W-:Y:S04]  /*19fd0*/  LDGSTS.E [R136+0x4000], desc[UR22][R30.64], P2 ;  /* 0x040000001e887fae */ /* 0x000fe800091a1016 */
[----:B------:R-:W-:Y:S04]  /*19fe0*/  LDGSTS.E [R136+0x4400], desc[UR22][R244.64], P2 ;  /* 0x04400000f4887fae */ /* 0x000fe800091a1016 */
[----:B---3--:R-:W-:Y:S04]  /*19ff0*/  LDGSTS.E [R136+0x4800], desc[UR22][R4.64], P2 ;  /* 0x0480000004887fae */ /* 0x008fe800091a1016 */
[----:B------:R-:W-:Y:S04]  /*1a000*/  LDGSTS.E [R136+0x4c00], desc[UR22][R28.64], P2 ;  /* 0x04c000001c887fae */ /* 0x000fe800091a1016 */
[----:B------:R-:W3:Y:S04]  /*1a010*/  LDL.64 R244, [R1+0x1f0] ;  /* 0x0001f00001f47983 */ /* 0x000ee80000100a00 */
[----:B------:R-:W4:Y:S04]  /*1a020*/  LDL.64 R4, [R1+0x1b0] ;  /* 0x0001b00001047983 */ /* 0x000f280000100a00 */
[----:B------:R-:W-:Y:S04]  /*1a030*/  LDGSTS.E [R136+0x5000], desc[UR22][R26.64], P2 ;  /* 0x050000001a887fae */ /* 0x000fe800091a1016 */
        /* <DEDUP_REMOVED lines=10> */
[----:B------:R-:W-:Y:S01]  /*1a0e0*/  LDGSTS.E [R136+0x7c00], desc[UR22][R246.64], P2 ;  /* 0x07c00000f6887fae */ /* 0x000fe200091a1016 */
[----:B------:R-:W-:-:S03]  /*1a0f0*/  VIADD R143, R143, UR9 ;  /* 0x000000098f8f7c36 */ /* 0x000fc60008000000 */
        /* <DEDUP_REMOVED lines=8> */
[----:B------:R-:W-:Y:S04]  /*1a180*/  LDGSTS.E [R143+0x80], desc[UR22][R248.64], P2 ;  /* 0x00080000f88f7fae */ /* 0x000fe800091a1016 */
        /* <DEDUP_REMOVED lines=14> */
[----:B--2---:R-:W-:Y:S04]  /*1a270*/  LDGSTS.E [R143+0x480], desc[UR22][R250.64], P2 ;  /* 0x00480000fa8f7fae */ /* 0x004fe800091a1016 */
[----:B------:R-:W2:Y:S04]  /*1a280*/  LDL.64 R250, [R1+0x4a0] ;  /* 0x0004a00001fa7983 */ /* 0x000ea80000100a00 */
[----:B---3--:R-:W-:Y:S04]  /*1a290*/  LDGSTS.E [R143+0x880], desc[UR22][R244.64], P2 ;  /* 0x00880000f48f7fae */ /* 0x008fe800091a1016 */
[----:B----4-:R-:W-:Y:S04]  /*1a2a0*/  LDGSTS.E [R143+0xc80], desc[UR22][R4.64], P2 ;  /* 0x00c80000048f7fae */ /* 0x010fe800091a1016 */
[----:B------:R-:W-:Y:S04]  /*1a2b0*/  LDGSTS.E [R143+0x1080], desc[UR22][R50.64], P2 ;  /* 0x01080000328f7fae */ /* 0x000fe800091a1016 */
[----:B------:R-:W3:Y:S04]  /*1a2c0*/  LDL.64 R244, [R1+0x8c0] ;  /* 0x0008c00001f47983 */ /* 0x000ee80000100a00 */
[----:B------:R-:W4:Y:S04]  /*1a2d0*/  LDL.64 R4, [R1+0x918] ;  /* 0x0009180001047983 */ /* 0x000f280000100a00 */
[----:B------:R-:W-:Y:S04]  /*1a2e0*/  LDGSTS.E [R143+0x1480], desc[UR22][R48.64], P2 ;  /* 0x01480000308f7fae */ /* 0x000fe800091a1016 */
[----:B------:R-:W-:Y:S04]  /*1a2f0*/  LDGSTS.E [R143+0x1880], desc[UR22][R46.64], P2 ;  /* 0x018800002e8f7fae */ /* 0x000fe800091a1016 */
[----:B------:R-:W3:Y:S04]  /*1a300*/  LDL.64 R50, [R1+0x1a8] ;  /* 0x0001a80001327983 */ /* 0x000ee80000100a00 */
[----:B------:R-:W4:Y:S04]  /*1a310*/  LDL.64 R48, [R1+0x168] ;  /* 0x0001680001307983 */ /* 0x000f280000100a00 */
        /* <DEDUP_REMOVED lines=11> */
[----:B------:R-:W4:Y:S04]  /*1a3d0*/  LDL.64 R246, [R1+0x268] ;  /* 0x0002680001f67983 */ /* 0x000f280000100a00 */
[----:B------:R-:W4:Y:S04]  /*1a3e0*/  LDL.64 R44, [R1+0xa8] ;  /* 0x0000a800012c7983 */ /* 0x000f280000100a00 */
[----:B------:R-:W4:Y:S04]  /*1a3f0*/  LDL.64 R248, [R1+0x228] ;  /* 0x0002280001f87983 */ /* 0x000f280000100a00 */
[----:B------:R-:W4:Y:S04]  /*1a400*/  LDL.64 R42, [R1+0x68] ;  /* 0x00006800012a7983 */ /* 0x000f280000100a00 */
[----:B------:R-:W4:Y:S04]  /*1a410*/  LDL.64 R40, [R1+0x2a8] ;  /* 0x0002a80001287983 */ /* 0x000f280000100a00 */
[----:B------:R-:W4:Y:S01]  /*1a420*/  LDL.64 R38, [R1+0x2e8] ;  /* 0x0002e80001267983 */ /* 0x000f220000100a00 */
[----:B------:R-:W-:-:S03]  /*1a430*/  LOP3.LUT R142, R132, 0x20, RZ, 0x3c, !PT ;  /* 0x00000020848e7812 */ /* 0x000fc600078e3cff */
[----:B------:R-:W4:Y:S04]  /*1a440*/  LDL.64 R36, [R1+0x328] ;  /* 0x0003280001247983 */ /* 0x000f280000100a00 */
[----:B------:R-:W4:Y:S04]  /*1a450*/  LDL.64 R34, [R1+0x368] ;  /* 0x0003680001227983 */ /* 0x000f280000100a00 */
[----:B------:R-:W4:Y:S04]  /*1a460*/  LDL.64 R32, [R1+0x3a8] ;  /* 0x0003a80001207983 */ /* 0x000f280000100a00 */
[----:B------:R-:W4:Y:S04]  /*1a470*/  LDL.64 R30, [R1+0x3e8] ;  /* 0x0003e800011e7983 */ /* 0x000f280000100a00 */
[----:B--2---:R-:W-:Y:S04]  /*1a480*/  LDGSTS.E [R143+0x4480], desc[UR22][R250.64], P2 ;  /* 0x04480000fa8f7fae */ /* 0x004fe800091a1016 */
        /* <DEDUP_REMOVED lines=10> */
[----:B------:R-:W2:Y:S04]  /*1a530*/  LDL.64 R250, [R1+0x1e8] ;  /* 0x0001e80001fa7983 */ /* 0x000ea80000100a00 */
[----:B------:R-:W-:Y:S04]  /*1a540*/  LDGSTS.E [R143+0x7080], desc[UR22][R8.64], P2 ;  /* 0x07080000088f7fae */ /* 0x000fe800091a1016 */
[----:B------:R-:W-:Y:S04]  /*1a550*/  LDGSTS.E [R143+0x7480], desc[UR22][R242.64], P2 ;  /* 0x07480000f28f7fae */ /* 0x000fe800091a1016 */
[----:B---3--:R-:W-:Y:S04]  /*1a560*/  LDGSTS.E [R143+0x7880], desc[UR22][R244.64], P2 ;  /* 0x07880000f48f7fae */ /* 0x008fe800091a1016 */
[----:B----4-:R-:W-:Y:S04]  /*1a570*/  LDGSTS.E [R143+0x7c80], desc[UR22][R4.64], P2 ;  /* 0x07c80000048f7fae */ /* 0x010fe800091a1016 */
[----:B------:R-:W3:Y:S01]  /*1a580*/  LDL.64 R242, [R1+0x428] ;  /* 0x0004280001f27983 */ /* 0x000ee20000100a00 */
[----:B------:R-:W-:-:S03]  /*1a590*/  VIADD R142, R142, UR9 ;  /* 0x000000098e8e7c36 */ /* 0x000fc60008000000 */
[----:B------:R-:W4:Y:S04]  /*1a5a0*/  LDL.64 R244, [R1+0x468] ;  /* 0x0004680001f47983 */ /* 0x000f280000100a00 */
[----:B------:R-:W3:Y:S04]  /*1a5b0*/  LDL.64 R4, [R1+0xe8] ;  /* 0x0000e80001047983 */ /* 0x000ee80000100a00 */
        /* <DEDUP_REMOVED lines=12> */
[----:B------:R-:W-:Y:S04]  /*1a680*/  LDGSTS.E [R142+0x500], desc[UR22][R248.64], P2 ;  /* 0x00500000f88e7fae */ /* 0x000fe800091a1016 */
[----:B------:R-:W4:Y:S04]  /*1a690*/  LDL.64 R246, [R1+0x818] ;  /* 0x0008180001f67983 */ /* 0x000f280000100a00 */
[----:B------:R-:W4:Y:S04]  /*1a6a0*/  LDL.64 R248, [R1+0x870] ;  /* 0x0008700001f87983 */ /* 0x000f280000100a00 */
[----:B--2---:R-:W-:Y:S04]  /*1a6b0*/  LDGSTS.E [R142+0x900], desc[UR22][R250.64], P2 ;  /* 0x00900000fa8e7fae */ /* 0x004fe800091a1016 */
[----:B------:R-:W-:Y:S04]  /*1a6c0*/  LDGSTS.E [R142+0xd00], desc[UR22][R50.64], P2 ;  /* 0x00d00000328e7fae */ /* 0x000fe800091a1016 */
[----:B------:R-:W-:Y:S04]  /*1a6d0*/  LDGSTS.E [R142+0x1100], desc[UR22][R48.64], P2 ;  /* 0x01100000308e7fae */ /* 0x000fe800091a1016 */
[----:B------:R-:W2:Y:S04]  /*1a6e0*/  LDL.64 R250, [R1+0x8c8] ;  /* 0x0008c80001fa7983 */ /* 0x000ea80000100a00 */
[----:B------:R-:W2:Y:S04]  /*1a6f0*/  LDL.LU.64 R50, [R1+0x1770] ;  /* 0x0017700001327983 */ /* 0x000ea80000300a00 */
[----:B------:R-:W-:Y:S04]  /*1a700*/  LDGSTS.E [R142+0x1500], desc[UR22][R46.64], P2 ;  /* 0x015000002e8e7fae */ /* 0x000fe800091a1016 */
[----:B------:R-:W2:Y:S04]  /*1a710*/  LDL.LU.64 R48, [R1+0x1768] ;  /* 0x0017680001307983 */ /* 0x000ea80000300a00 */
[----:B---3--:R-:W-:Y:S04]  /*1a720*/  LDGSTS.E [R142+0x1900], desc[UR22][R4.64], P2 ;  /* 0x01900000048e7fae */ /* 0x008fe800091a1016 */
[----:B------:R-:W-:Y:S04]  /*1a730*/  LDGSTS.E [R142+0x1d00], desc[UR22][R44.64], P2 ;  /* 0x01d000002c8e7fae */ /* 0x000fe800091a1016 */
[----:B------:R-:W-:Y:S04]  /*1a740*/  LDGSTS.E [R142+0x2100], desc[UR22][R42.64], P2 ;  /* 0x021000002a8e7fae */ /* 0x000fe800091a1016 */
[----:B------:R-:W3:Y:S04]  /*1a750*/  LDL.64 R4, [R1+0x920] ;  /* 0x0009200001047983 */ /* 0x000ee80000100a00 */
[----:B------:R-:W-:Y:S04]  /*1a760*/  LDGSTS.E [R142+0x2500], desc[UR22][R40.64], P2 ;  /* 0x02500000288e7fae */ /* 0x000fe800091a1016 */
[----:B------:R-:W-:Y:S04]  /*1a770*/  LDGSTS.E [R142+0x2900], desc[UR22][R38.64], P2 ;  /* 0x02900000268e7fae */ /* 0x000fe800091a1016 */
[----:B------:R-:W-:Y:S04]  /*1a780*/  LDGSTS.E [R142+0x2d00], desc[UR22][R36.64], P2 ;  /* 0x02d00000248e7fae */ /* 0x000fe800091a1016 */
[----:B------:R-:W-:Y:S04]  /*1a790*/  LDGSTS.E [R142+0x3100], desc[UR22][R34.64], P2 ;  /* 0x03100000228e7fae */ /* 0x000fe800091a1016 */
[----:B------:R-:W-:Y:S04]  /*1a7a0*/  LDGSTS.E [R142+0x3500], desc[UR22][R32.64], P2 ;  /* 0x03500000208e7fae */ /* 0x000fe800091a1016 */
[----:B------:R-:W-:Y:S04]  /*1a7b0*/  LDGSTS.E [R142+0x3900], desc[UR22][R30.64], P2 ;  /* 0x039000001e8e7fae */ /* 0x000fe800091a1016 */
[----:B------:R-:W-:Y:S04]  /*1a7c0*/  LDGSTS.E [R142+0x3d00], desc[UR22][R242.64], P2 ;  /* 0x03d00000f28e7fae */ /* 0x000fe800091a1016 */
[----:B----4-:R-:W-:Y:S04]  /*1a7d0*/  LDGSTS.E [R142+0x4100], desc[UR22][R244.64], P2 ;  /* 0x04100000f48e7fae */ /* 0x010fe800091a1016 */
        /* <DEDUP_REMOVED lines=28> */
[----:B------:R-:W3:Y:S04]  /*1a9a0*/  LDL.64 R4, [R1+0x3f0] ;  /* 0x0003f00001047983 */ /* 0x000ee80000100a00 */
[----:B------:R1:W-:Y:S01]  /*1a9b0*/  STL.64 [R1+0x1618], R142 ;  /* 0x0016188e01007387 */ /* 0x0003e20000100a00 */
[----:B------:R-:W-:-:S03]  /*1a9c0*/  LOP3.LUT R141, R132, 0x30, RZ, 0x3c, !PT ;  /* 0x00000030848d7812 */ /* 0x000fc600078e3cff */
[----:B------:R-:W2:Y:S04]  /*1a9d0*/  LDL.64 R30, [R1+0x430] ;  /* 0x00043000011e7983 */ /* 0x000ea80000100a00 */
[----:B------:R-:W2:Y:S04]  /*1a9e0*/  LDL.64 R28, [R1+0x470] ;  /* 0x00047000011c7983 */ /* 0x000ea80000100a00 */
[----:B-1----:R-:W2:Y:S01]  /*1a9f0*/  LDL.64 R142, [R1+0x1e0] ;  /* 0x0001e000018e7983 */ /* 0x002ea20000100a00 */
[----:B------:R-:W-:-:S03]  /*1aa00*/  VIADD R141, R141, UR9 ;  /* 0x000000098d8d7c36 */ /* 0x000fc60008000000 */
[----:B------:R-:W3:Y:S04]  /*1aa10*/  LDL.64 R26, [R1+0x4b0] ;  /* 0x0004b000011a7983 */ /* 0x000ee80000100a00 */
        /* <DEDUP_REMOVED lines=9> */
[----:B----4-:R-:W-:Y:S04]  /*1aab0*/  LDGSTS.E [R141+0x180], desc[UR22][R242.64], P2 ;  /* 0x00180000f28d7fae */ /* 0x010fe800091a1016 */
[----:B------:R-:W-:Y:S04]  /*1aac0*/  LDGSTS.E [R141+0x580], desc[UR22][R244.64], P2 ;  /* 0x00580000f48d7fae */ /* 0x000fe800091a1016 */
        /* <DEDUP_REMOVED lines=12> */
[----:B------:R-:W-:Y:S04]  /*1ab90*/  LDGSTS.E [R141+0x2d80], desc[UR22][R34.64], P2 ;  /* 0x02d80000228d7fae */ /* 0x000fe800091a1016 */
[----:B------:R-:W2:Y:S04]  /*1aba0*/  LDL.64 R248, [R1+0x8d8] ;  /* 0x0008d80001f87983 */ /* 0x000ea80000100a00 */
[----:B------:R-:W-:Y:S04]  /*1abb0*/  LDGSTS.E [R141+0x3180], desc[UR22][R32.64], P2 ;  /* 0x03180000208d7fae */ /* 0x000fe800091a1016 */
[----:B------:R-:W-:Y:S04]  /*1abc0*/  LDGSTS.E [R141+0x3580], desc[UR22][R250.64], P2 ;  /* 0x03580000fa8d7fae */ /* 0x000fe800091a1016 */
[----:B---3--:R-:W-:Y:S04]  /*1abd0*/  LDGSTS.E [R141+0x3980], desc[UR22][R4.64], P2 ;  /* 0x03980000048d7fae */ /* 0x008fe800091a1016 */
        /* <DEDUP_REMOVED lines=8> */
[----:B------:R-:W3:Y:S04]  /*1ac60*/  LDL.64 R250, [R1+0x930] ;  /* 0x0009300001fa7983 */ /* 0x000ee80000100a00 */
[----:B------:R-:W-:Y:S04]  /*1ac70*/  LDGSTS.E [R141+0x5d80], desc[UR22][R14.64], P2 ;  /* 0x05d800000e8d7fae */ /* 0x000fe800091a1016 */
[----:B------:R-:W3:Y:S04]  /*1ac80*/  LDL.64 R4, [R1+0x258] ;  /* 0x0002580001047983 */ /* 0x000ee80000100a00 */
[----:B------:R-:W-:Y:S04]  /*1ac90*/  LDGSTS.E [R141+0x6180], desc[UR22][R12.64], P2 ;  /* 0x061800000c8d7fae */ /* 0x000fe800091a1016 */
[----:B------:R-:W-:Y:S04]  /*1aca0*/  LDGSTS.E [R141+0x6580], desc[UR22][R10.64], P2 ;  /* 0x065800000a8d7fae */ /* 0x000fe800091a1016 */
[----:B------:R-:W3:Y:S04]  /*1acb0*/  LDL.64 R46, [R1+0x218] ;  /* 0x00021800012e7983 */ /* 0x000ee80000100a00 */
[----:B------:R-:W-:Y:S04]  /*1acc0*/  LDGSTS.E [R141+0x6980], desc[UR22][R8.64], P2 ;  /* 0x06980000088d7fae */ /* 0x000fe800091a1016 */
[----:B------:R-:W3:Y:S04]  /*1acd0*/  LDL.64 R44, [R1+0x1d8] ;  /* 0x0001d800012c7983 */ /* 0x000ee80000100a00 */
[----:B----4-:R-:W-:Y:S04]  /*1ace0*/  LDGSTS.E [R141+0x6d80], desc[UR22][R242.64], P2 ;  /* 0x06d80000f28d7fae */ /* 0x010fe800091a1016 */
        /* <DEDUP_REMOVED lines=25> */
[----:B------:R-:W-:Y:S04]  /*1ae80*/  LDGSTS.E [R141+0x7980], desc[UR22][R248.64], P2 ;  /* 0x07980000f88d7fae */ /* 0x000fe800091a1016 */
[----:B------:R-:W2:Y:S01]  /*1ae90*/  LDL.64 R248, [R1+0x3b8] ;  /* 0x0003b80001f87983 */ /* 0x000ea20000100a00 */
[----:B------:R-:W-:-:S03]  /*1aea0*/  VIADD R140, R140, UR9 ;  /* 0x000000098c8c7c36 */ /* 0x000fc60008000000 */
[----:B---3--:R-:W-:Y:S04]  /*1aeb0*/  LDGSTS.E [R141+0x7d80], desc[UR22][R250.64], P2 ;  /* 0x07d80000fa8d7fae */ /* 0x008fe800091a1016 */
[----:B------:R-:W-:Y:S04]  /*1aec0*/  LDGSTS.E [R140+0x200], desc[UR22][R4.64], P2 ;  /* 0x00200000048c7fae */ /* 0x000fe800091a1016 */
[----:B------:R-:W3:Y:S04]  /*1aed0*/  LDL.64 R250, [R1+0x778] ;  /* 0x0007780001fa7983 */ /* 0x000ee80000100a00 */
[----:B------:R-:W-:Y:S04]  /*1aee0*/  LDGSTS.E [R140+0x600], desc[UR22][R46.64], P2 ;  /* 0x006000002e8c7fae */ /* 0x000fe800091a1016 */
[----:B------:R-:W3:Y:S04]  /*1aef0*/  LDL.64 R4, [R1+0x7d0] ;  /* 0x0007d00001047983 */ /* 0x000ee80000100a00 */
[----:B------:R-:W-:Y:S04]  /*1af00*/  LDGSTS.E [R140+0xa00], desc[UR22][R44.64], P2 ;  /* 0x00a000002c8c7fae */ /* 0x000fe800091a1016 */
[----:B------:R-:W3:Y:S04]  /*1af10*/  LDL.LU.64 R46, [R1+0x1760] ;  /* 0x00176000012e7983 */ /* 0x000ee80000300a00 */
[----:B----4-:R-:W-:Y:S04]  /*1af20*/  LDGSTS.E [R140+0xe00], desc[UR22][R142.64], P2 ;  /* 0x00e000008e8c7fae */ /* 0x010fe800091a1016 */
[----:B------:R-:W4:Y:S04]  /*1af30*/  LDL.LU.64 R44, [R1+0x1758] ;  /* 0x00175800012c7983 */ /* 0x000f280000300a00 */
[----:B------:R-:W-:Y:S04]  /*1af40*/  LDGSTS.E [R140+0x1200], desc[UR22][R42.64], P2 ;  /* 0x012000002a8c7fae */ /* 0x000fe800091a1016 */
[----:B------:R-:W-:Y:S04]  /*1af50*/  LDGSTS.E [R140+0x1600], desc[UR22][R244.64], P2 ;  /* 0x01600000f48c7fae */ /* 0x000fe800091a1016 */
[----:B------:R-:W-:Y:S04]  /*1af60*/  LDGSTS.E [R140+0x1a00], desc[UR22][R40.64], P2 ;  /* 0x01a00000288c7fae */ /* 0x000fe800091a1016 */
[----:B------:R-:W-:Y:S04]  /*1af70*/  LDGSTS.E [R140+0x1e00], desc[UR22][R38.64], P2 ;  /* 0x01e00000268c7fae */ /* 0x000fe800091a1016 */
[----:B------:R-:W4:Y:S04]  /*1af80*/  LDL.64 R244, [R1+0x830] ;  /* 0x0008300001f47983 */ /* 0x000f280000100a00 */
[----:B------:R-:W4:Y:S04]  /*1af90*/  LDL.64 R42, [R1+0x1d0] ;  /* 0x0001d000012a7983 */ /* 0x000f280000100a00 */
[----:B------:R-:W4:Y:S04]  /*1afa0*/  LDL.64 R40, [R1+0x190] ;  /* 0x0001900001287983 */ /* 0x000f280000100a00 */
[----:B--2---:R-:W-:Y:S04]  /*1afb0*/  LDGSTS.E [R140+0x2200], desc[UR22][R246.64], P2 ;  /* 0x02200000f68c7fae */ /* 0x004fe800091a1016 */
        /* <DEDUP_REMOVED lines=23> */
[----:B------:R-:W3:Y:S04]  /*1b130*/  LDL.64 R4, [R1+0x150] ;  /* 0x0001500001047983 */ /* 0x000ee80000100a00 */
[----:B------:R-:W3:Y:S04]  /*1b140*/  LDL.LU.64 R142, [R1+0x730] ;  /* 0x00073000018e7983 */ /* 0x000ee80000300a00 */
[----:B------:R-:W3:Y:S04]  /*1b150*/  LDL.64 R38, [R1+0x110] ;  /* 0x0001100001267983 */ /* 0x000ee80000100a00 */
[----:B------:R-:W3:Y:S04]  /*1b160*/  LDL.64 R36, [R1+0xd0] ;  /* 0x0000d00001247983 */ /* 0x000ee80000100a00 */
[----:B----4-:R-:W-:Y:S04]  /*1b170*/  LDGSTS.E [R140+0x7200], desc[UR22][R244.64], P2 ;  /* 0x07200000f48c7fae */ /* 0x010fe800091a1016 */
[----:B------:R-:W4:Y:S04]  /*1b180*/  LDL.64 R34, [R1+0x280] ;  /* 0x0002800001227983 */ /* 0x000f280000100a00 */
        /* <DEDUP_REMOVED lines=14> */
[----:B--2---:R-:W-:Y:S04]  /*1b270*/  LDGSTS.E [R140+0x7600], desc[UR22][R246.64], P2 ;  /* 0x07600000f68c7fae */ /* 0x004fe800091a1016 */
[----:B------:R-:W2:Y:S04]  /*1b280*/  LDL.64 R246, [R1+0x380] ;  /* 0x0003800001f67983 */ /* 0x000ea80000100a00 */
[----:B------:R-:W-:Y:S04]  /*1b290*/  LDGSTS.E [R140+0x7a00], desc[UR22][R242.64], P2 ;  /* 0x07a00000f28c7fae */ /* 0x000fe800091a1016 */
[----:B------:R-:W-:Y:S04]  /*1b2a0*/  LDGSTS.E [R140+0x7e00], desc[UR22][R248.64], P2 ;  /* 0x07e00000f88c7fae */ /* 0x000fe800091a1016 */
[----:B------:R-:W2:Y:S04]  /*1b2b0*/  LDL.64 R242, [R1+0x678] ;  /* 0x0006780001f27983 */ /* 0x000ea80000100a00 */
[----:B------:R-:W2:Y:S04]  /*1b2c0*/  LDL.64 R248, [R1+0x6d8] ;  /* 0x0006d80001f87983 */ /* 0x000ea80000100a00 */
[----:B------:R1:W-:Y:S04]  /*1b2d0*/  STL.64 [R1+0x1588], R140 ;  /* 0x0015888c01007387 */ /* 0x0003e80000100a00 */
[----:B-1----:R-:W2:Y:S01]  /*1b2e0*/  LDL.64 R140, [R1+0x250] ;  /* 0x00025000018c7983 */ /* 0x002ea20000100a00 */
[----:B------:R-:W-:-:S04]  /*1b2f0*/  LOP3.LUT R139, R132, 0x50, RZ, 0x3c, !PT ;  /* 0x00000050848b7812 */ /* 0x000fc800078e3cff */
[----:B------:R-:W-:-:S05]  /*1b300*/  IADD3 R139, PT, PT, R139, UR9, RZ ;  /* 0x000000098b8b7c10 */ /* 0x000fca000fffe0ff */
[----:B--2---:R-:W-:Y:S04]  /*1b310*/  LDGSTS.E [R139+0x280], desc[UR22][R140.64], P2 ;  /* 0x002800008c8b7fae */ /* 0x004fe800091a1016 */
[----:B---3--:R-:W-:Y:S04]  /*1b320*/  LDGSTS.E [R139+0x680], desc[UR22][R250.64], P2 ;  /* 0x00680000fa8b7fae */ /* 0x008fe800091a1016 */
[----:B------:R-:W-:Y:S04]  /*1b330*/  LDGSTS.E [R139+0xa80], desc[UR22][R42.64], P2 ;  /* 0x00a800002a8b7fae */ /* 0x000fe800091a1016 */
[----:B------:R-:W-:Y:S04]  /*1b340*/  LDGSTS.E [R139+0xe80], desc[UR22][R40.64], P2 ;  /* 0x00e80000288b7fae */ /* 0x000fe800091a1016 */
[----:B------:R-:W2:Y:S04]  /*1b350*/  LDL.64 R250, [R1+0x788] ;  /* 0x0007880001fa7983 */ /* 0x000ea80000100a00 */
[----:B------:R-:W-:Y:S04]  /*1b360*/  LDGSTS.E [R139+0x1280], desc[UR22][R4.64], P2 ;  /* 0x01280000048b7fae */ /* 0x000fe800091a1016 */
[----:B------:R-:W-:Y:S04]  /*1b370*/  LDGSTS.E [R139+0x1680], desc[UR22][R38.64], P2 ;  /* 0x01680000268b7fae */ /* 0x000fe800091a1016 */
[----:B------:R-:W-:Y:S04]  /*1b380*/  LDGSTS.E [R139+0x1a80], desc[UR22][R36.64], P2 ;  /* 0x01a80000248b7fae */ /* 0x000fe800091a1016 */
[----:B------:R-:W3:Y:S04]  /*1b390*/  LDL.64 R4, [R1+0x7e0] ;  /* 0x0007e00001047983 */ /* 0x000ee80000100a00 */
[----:B------:R-:W-:Y:S04]  /*1b3a0*/  LDGSTS.E [R139+0x1e80], desc[UR22][R244.64], P2 ;  /* 0x01e80000f48b7fae */ /* 0x000fe800091a1016 */
[----:B----4-:R-:W-:Y:S04]  /*1b3b0*/  LDGSTS.E [R139+0x2280], desc[UR22][R34.64], P2 ;  /* 0x02280000228b7fae */ /* 0x010fe800091a1016 */
[----:B------:R-:W-:Y:S04]  /*1b3c0*/  LDGSTS.E [R139+0x2680], desc[UR22][R32.64], P2 ;  /* 0x02680000208b7fae */ /* 0x000fe800091a1016 */
[----:B------:R-:W-:Y:S04]  /*1b3d0*/  LDGSTS.E [R139+0x2a80], desc[UR22][R10.64], P2 ;  /* 0x02a800000a8b7fae */ /* 0x000fe800091a1016 */
[----:B------:R-:W-:Y:S04]  /*1b3e0*/  LDGSTS.E [R139+0x2e80], desc[UR22][R8.64], P2 ;  /* 0x02e80000088b7fae */ /* 0x000fe800091a1016 */
        /* <DEDUP_REMOVED lines=14> */
[----:B------:R-:W-:Y:S04]  /*1b4d0*/  LDGSTS.E [R139+0x6280], desc[UR22][R248.64], P2 ;  /* 0x06280000f88b7fae */ /* 0x000fe800091a1016 */
[----:B------:R-:W4:Y:S04]  /*1b4e0*/  LDL.64 R8, [R1+0x8f0] ;  /* 0x0008f00001087983 */ /* 0x000f280000100a00 */
[----:B------:R-:W4:Y:S04]  /*1b4f0*/  LDL.64 R246, [R1+0x948] ;  /* 0x0009480001f67983 */ /* 0x000f280000100a00 */
[----:B------:R-:W-:Y:S04]  /*1b500*/  LDGSTS.E [R139+0x6680], desc[UR22][R142.64], P2 ;  /* 0x066800008e8b7fae */ /* 0x000fe800091a1016 */
[----:B------:R1:W-:Y:S04]  /*1b510*/  STL.64 [R1+0x1688], R142 ;  /* 0x0016888e01007387 */ /* 0x0003e80000100a00 */
[----:B------:R-:W4:Y:S04]  /*1b520*/  LDL.64 R248, [R1+0x248] ;  /* 0x0002480001f87983 */ /* 0x000f280000100a00 */
[----:B--2---:R-:W-:Y:S04]  /*1b530*/  LDGSTS.E [R139+0x6a80], desc[UR22][R250.64], P2 ;  /* 0x06a80000fa8b7fae */ /* 0x004fe800091a1016 */
[----:B------:R-:W2:Y:S04]  /*1b540*/  LDL.64 R250, [R1+0x208] ;  /* 0x0002080001fa7983 */ /* 0x000ea80000100a00 */
[----:B------:R-:W2:Y:S04]  /*1b550*/  LDL.LU.64 R140, [R1+0x738] ;  /* 0x00073800018c7983 */ /* 0x000ea80000300a00 */
[----:B------:R-:W2:Y:S04]  /*1b560*/  LDL.64 R42, [R1+0x1c8] ;  /* 0x0001c800012a7983 */ /* 0x000ea80000100a00 */
[----:B---3--:R-:W-:Y:S04]  /*1b570*/  LDGSTS.E [R139+0x6e80], desc[UR22][R4.64], P2 ;  /* 0x06e80000048b7fae */ /* 0x008fe800091a1016 */
[----:B-1----:R-:W3:Y:S04]  /*1b580*/  LDL.64 R142, [R1+0x188] ;  /* 0x00018800018e7983 */ /* 0x002ee80000100a00 */
[----:B------:R-:W3:Y:S04]  /*1b590*/  LDL.64 R40, [R1+0x108] ;  /* 0x0001080001287983 */ /* 0x000ee80000100a00 */
[----:B------:R-:W3:Y:S04]  /*1b5a0*/  LDL.64 R4, [R1+0x148] ;  /* 0x0001480001047983 */ /* 0x000ee80000100a00 */
[----:B------:R-:W3:Y:S04]  /*1b5b0*/  LDL.64 R38, [R1+0xc8] ;  /* 0x0000c80001267983 */ /* 0x000ee80000100a00 */
[----:B------:R-:W3:Y:S04]  /*1b5c0*/  LDL.64 R12, [R1+0x88] ;  /* 0x00008800010c7983 */ /* 0x000ee80000100a00 */
[----:B----4-:R-:W-:Y:S04]  /*1b5d0*/  LDGSTS.E [R139+0x7280], desc[UR22][R244.64], P2 ;  /* 0x07280000f48b7fae */ /* 0x010fe800091a1016 */
[----:B------:R-:W4:Y:S01]  /*1b5e0*/  LDL.64 R242, [R1+0x288] ;  /* 0x0002880001f27983 */ /* 0x000f220000100a00 */
[----:B------:R-:W-:-:S03]  /*1b5f0*/  LOP3.LUT R138, R132, 0x60, RZ, 0x3c, !PT ;  /* 0x00000060848a7812 */ /* 0x000fc600078e3cff */
[----:B------:R-:W4:Y:S04]  /*1b600*/  LDL.64 R36, [R1+0x308] ;  /* 0x0003080001247983 */ /* 0x000f280000100a00 */
[----:B------:R-:W4:Y:S04]  /*1b610*/  LDL.64 R244, [R1+0x2c8] ;  /* 0x0002c80001f47983 */ /* 0x000f280000100a00 */
[----:B------:R-:W4:Y:S04]  /*1b620*/  LDL.64 R34, [R1+0x348] ;  /* 0x0003480001227983 */ /* 0x000f280000100a00 */
[----:B------:R-:W4:Y:S04]  /*1b630*/  LDL.64 R32, [R1+0x388] ;  /* 0x0003880001207983 */ /* 0x000f280000100a00 */
[----:B------:R-:W4:Y:S04]  /*1b640*/  LDL.64 R30, [R1+0x3c8] ;  /* 0x0003c800011e7983 */ /* 0x000f280000100a00 */
[----:B------:R-:W4:Y:S01]  /*1b650*/  LDL.64 R28, [R1+0x408] ;  /* 0x00040800011c7983 */ /* 0x000f220000100a00 */
[----:B------:R-:W-:-:S03]  /*1b660*/  VIADD R138, R138, UR9 ;  /* 0x000000098a8a7c36 */ /* 0x000fc60008000000 */
[----:B------:R-:W4:Y:S04]  /*1b670*/  LDL.64 R26, [R1+0x448] ;  /* 0x00044800011a7983 */ /* 0x000f280000100a00 */
[----:B------:R-:W4:Y:S04]  /*1b680*/  LDL.64 R24, [R1+0x488] ;  /* 0x0004880001187983 */ /* 0x000f280000100a00 */
[----:B------:R-:W4:Y:S04]  /*1b690*/  LDL.64 R22, [R1+0x4c8] ;  /* 0x0004c80001167983 */ /* 0x000f280000100a00 */
[----:B------:R-:W4:Y:S04]  /*1b6a0*/  LDL.64 R20, [R1+0x508] ;  /* 0x0005080001147983 */ /* 0x000f280000100a00 */
[----:B------:R-:W4:Y:S04]  /*1b6b0*/  LDL.64 R18, [R1+0x548] ;  /* 0x0005480001127983 */ /* 0x000f280000100a00 */
[----:B------:R-:W-:Y:S04]  /*1b6c0*/  LDGSTS.E [R139+0x7680], desc[UR22][R10.64], P2 ;  /* 0x076800000a8b7fae */ /* 0x000fe800091a1016 */
[----:B------:R-:W4:Y:S04]  /*1b6d0*/  LDL.64 R16, [R1+0x588] ;  /* 0x0005880001107983 */ /* 0x000f280000100a00 */
[----:B------:R-:W-:Y:S04]  /*1b6e0*/  LDGSTS.E [R139+0x7a80], desc[UR22][R8.64], P2 ;  /* 0x07a80000088b7fae */ /* 0x000fe800091a1016 */
[----:B------:R-:W4:Y:S04]  /*1b6f0*/  LDL.64 R14, [R1+0x5d0] ;  /* 0x0005d000010e7983 */ /* 0x000f280000100a00 */
[----:B------:R-:W-:Y:S04]  /*1b700*/  LDGSTS.E [R139+0x7e80], desc[UR22][R246.64], P2 ;  /* 0x07e80000f68b7fae */ /* 0x000fe800091a1016 */
[----:B------:R-:W4:Y:S04]  /*1b710*/  LDL.64 R10, [R1+0x628] ;  /* 0x00062800010a7983 */ /* 0x000f280000100a00 */
[----:B------:R-:W4:Y:S04]  /*1b720*/  LDL.64 R8, [R1+0x680] ;  /* 0x0006800001087983 */ /* 0x000f280000100a00 */
[----:B------:R-:W-:Y:S04]  /*1b730*/  LDGSTS.E [R138+0x300], desc[UR22][R248.64], P2 ;  /* 0x00300000f88a7fae */ /* 0x000fe800091a1016 */
[----:B------:R-:W4:Y:S04]  /*1b740*/  LDL.64 R246, [R1+0x6e0] ;  /* 0x0006e00001f67983 */ /* 0x000f280000100a00 */
[----:B------:R-:W4:Y:S04]  /*1b750*/  LDL.64 R248, [R1+0x790] ;  /* 0x0007900001f87983 */ /* 0x000f280000100a00 */
[----:B--2---:R-:W-:Y:S04]  /*1b760*/  LDGSTS.E [R138+0x700], desc[UR22][R250.64], P2 ;  /* 0x00700000fa8a7fae */ /* 0x004fe800091a1016 */
[----:B------:R-:W-:Y:S04]  /*1b770*/  LDGSTS.E [R138+0xb00], desc[UR22][R42.64], P2 ;  /* 0x00b000002a8a7fae */ /* 0x000fe800091a1016 */
[----:B------:R-:W2:Y:S04]  /*1b780*/  LDL.64 R250, [R1+0x7e8] ;  /* 0x0007e80001fa7983 */ /* 0x000ea80000100a00 */
[----:B---3--:R-:W-:Y:S04]  /*1b790*/  LDGSTS.E [R138+0xf00], desc[UR22][R142.64], P2 ;  /* 0x00f000008e8a7fae */ /* 0x008fe800091a1016 */
[----:B------:R-:W3:Y:S04]  /*1b7a0*/  LDL.LU.64 R42, [R1+0x1750] ;  /* 0x00175000012a7983 */ /* 0x000ee80000300a00 */
        /* <DEDUP_REMOVED lines=16> */
[----:B------:R-:W-:Y:S04]  /*1b8b0*/  LDGSTS.E [R138+0x4700], desc[UR22][R22.64], P2 ;  /* 0x04700000168a7fae */ /* 0x000fe800091a1016 */
[----:B------:R-:W-:Y:S04]  /*1b8c0*/  LDGSTS.E [R138+0x4b00], desc[UR22][R20.64], P2 ;  /* 0x04b00000148a7fae */ /* 0x000fe800091a1016 */
[----:B------:R-:W-:Y:S04]  /*1b8d0*/  LDGSTS.E [R138+0x4f00], desc[UR22][R18.64], P2 ;  /* 0x04f00000128a7fae */ /* 0x000fe800091a1016 */
[----:B------:R-:W-:Y:S04]  /*1b8e0*/  LDGSTS.E [R138+0x5300], desc[UR22][R16.64], P2 ;  /* 0x05300000108a7fae */ /* 0x000fe800091a1016 */
[----:B------:R-:W-:Y:S04]  /*1b8f0*/  LDGSTS.E [R138+0x5700], desc[UR22][R14.64], P2 ;  /* 0x057000000e8a7fae */ /* 0x000fe800091a1016 */
[----:B------:R-:W4:Y:S04]  /*1b900*/  LDL.64 R244, [R1+0x940] ;  /* 0x0009400001f47983 */ /* 0x000f280000100a00 */
[----:B------:R-:W-:Y:S04]  /*1b910*/  LDGSTS.E [R138+0x5b00], desc[UR22][R10.64], P2 ;  /* 0x05b000000a8a7fae */ /* 0x000fe800091a1016 */
[----:B------:R-:W-:Y:S04]  /*1b920*/  LDGSTS.E [R138+0x5f00], desc[UR22][R8.64], P2 ;  /* 0x05f00000088a7fae */ /* 0x000fe800091a1016 */
[----:B------:R1:W-:Y:S04]  /*1b930*/  STL.64 [R1+0x1690], R140 ;  /* 0x0016908c01007387 */ /* 0x0003e80000100a00 */
[----:B------:R-:W-:Y:S04]  /*1b940*/  LDGSTS.E [R138+0x6300], desc[UR22][R246.64], P2 ;  /* 0x06300000f68a7fae */ /* 0x000fe800091a1016 */
[----:B------:R-:W4:Y:S04]  /*1b950*/  LDL.64 R10, [R1+0x240] ;  /* 0x00024000010a7983 */ /* 0x000f280000100a00 */
[----:B------:R-:W-:Y:S04]  /*1b960*/  LDGSTS.E [R138+0x6700], desc[UR22][R140.64], P2 ;  /* 0x067000008c8a7fae */ /* 0x000fe800091a1016 */
[----:B------:R-:W4:Y:S04]  /*1b970*/  LDL.64 R8, [R1+0x200] ;  /* 0x0002000001087983 */ /* 0x000f280000100a00 */
[----:B------:R-:W-:Y:S04]  /*1b980*/  LDGSTS.E [R138+0x6b00], desc[UR22][R248.64], P2 ;  /* 0x06b00000f88a7fae */ /* 0x000fe800091a1016 */
[----:B------:R-:W4:Y:S04]  /*1b990*/  LDL.64 R246, [R1+0x1c0] ;  /* 0x0001c00001f67983 */ /* 0x000f280000100a00 */
[----:B------:R-:W4:Y:S04]  /*1b9a0*/  LDL.64 R248, [R1+0x180] ;  /* 0x0001800001f87983 */ /* 0x000f280000100a00 */
[----:B--2---:R-:W-:Y:S04]  /*1b9b0*/  LDGSTS.E [R138+0x6f00], desc[UR22][R250.64], P2 ;  /* 0x06f00000fa8a7fae */ /* 0x004fe800091a1016 */
[----:B------:R-:W2:Y:S04]  /*1b9c0*/  LDL.64 R250, [R1+0x140] ;  /* 0x0001400001fa7983 */ /* 0x000ea80000100a00 */
[----:B---3--:R-:W-:Y:S04]  /*1b9d0*/  LDGSTS.E [R138+0x7300], desc[UR22][R4.64], P2 ;  /* 0x07300000048a7fae */ /* 0x008fe800091a1016 */
[----:B------:R-:W3:Y:S04]  /*1b9e0*/  LDL.64 R4, [R1+0x100] ;  /* 0x0001000001047983 */ /* 0x000ee80000100a00 */
[----:B-1----:R-:W3:Y:S04]  /*1b9f0*/  LDL.LU.64 R140, [R1+0x690] ;  /* 0x00069000018c7983 */ /* 0x002ee80000300a00 */
[----:B------:R-:W3:Y:S04]  /*1ba00*/  LDL.LU.64 R142, [R1+0x6e8] ;  /* 0x0006e800018e7983 */ /* 0x000ee80000300a00 */
[----:B------:R-:W3:Y:S04]  /*1ba10*/  LDL.64 R40, [R1+0xc0] ;  /* 0x0000c00001287983 */ /* 0x000ee80000100a00 */
[----:B------:R-:W3:Y:S01]  /*1ba20*/  LDL.64 R38, [R1+0x80] ;  /* 0x0000800001267983 */ /* 0x000ee20000100a00 */
[----:B------:R-:W-:-:S03]  /*1ba30*/  ISETP.GE.U32.AND P3, PT, R0, 0x7ffffefe, PT ;  /* 0x7ffffefe0000780c */ /* 0x000fc60003f66070 */
[----:B------:R-:W3:Y:S01]  /*1ba40*/  LDL.64 R36, [R1+0x290] ;  /* 0x0002900001247983 */ /* 0x000ee20000100a00 */
[----:B------:R-:W-:-:S03]  /*1ba50*/  IADD3 R0, PT, PT, R137, -0x84, RZ ;  /* 0xffffff7c89007810 */ /* 0x000fc60007ffe0ff */
[----:B------:R-:W3:Y:S01]  /*1ba60*/  LDL.64 R34, [R1+0x2d0] ;  /* 0x0002d00001227983 */ /* 0x000ee20000100a00 */
[----:B------:R-:W-:-:S03]  /*1ba70*/  LOP3.LUT R137, R132, 0x70, RZ, 0x3c, !PT ;  /* 0x0000007084897812 */ /* 0x000fc600078e3cff */
[----:B------:R-:W3:Y:S04]  /*1ba80*/  LDL.64 R32, [R1+0x310] ;  /* 0x0003100001207983 */ /* 0x000ee80000100a00 */
[----:B------:R-:W3:Y:S04]  /*1ba90*/  LDL.64 R30, [R1+0x350] ;  /* 0x00035000011e7983 */ /* 0x000ee80000100a00 */
[----:B------:R-:W3:Y:S04]  /*1baa0*/  LDL.64 R28, [R1+0x390] ;  /* 0x00039000011c7983 */ /* 0x000ee80000100a00 */
[----:B------:R-:W3:Y:S04]  /*1bab0*/  LDL.64 R26, [R1+0x3d0] ;  /* 0x0003d000011a7983 */ /* 0x000ee80000100a00 */
[----:B------:R-:W3:Y:S01]  /*1bac0*/  LDL.64 R24, [R1+0x410] ;  /* 0x0004100001187983 */ /* 0x000ee20000100a00 */
[----:B------:R-:W-:-:S03]  /*1bad0*/  VIADD R137, R137, UR9 ;  /* 0x0000000989897c36 */ /* 0x000fc60008000000 */
        /* <DEDUP_REMOVED lines=12> */
[----:B------:R1:W-:Y:S04]  /*1bba0*/  STL.64 [R1+0x1518], R138 ;  /* 0x0015188a01007387 */ /* 0x0003e80000100a00 */
[----:B------:R-:W-:Y:S04]  /*1bbb0*/  LDGSTS.E [R137+0x780], desc[UR22][R8.64], P2 ;  /* 0x0078000008897fae */ /* 0x000fe800091a1016 */
[----:B------:R-:W-:Y:S04]  /*1bbc0*/  LDGSTS.E [R137+0xb80], desc[UR22][R246.64], P2 ;  /* 0x00b80000f6897fae */ /* 0x000fe800091a1016 */
[----:B-1----:R-:W4:Y:S04]  /*1bbd0*/  LDL.LU.64 R138, [R1+0x850] ;  /* 0x00085000018a7983 */ /* 0x002f280000300a00 */
[----:B------:R-:W4:Y:S04]  /*1bbe0*/  LDL.64 R10, [R1+0x748] ;  /* 0x00074800010a7983 */ /* 0x000f280000100a00 */
[----:B------:R-:W-:Y:S04]  /*1bbf0*/  LDGSTS.E [R137+0xf80], desc[UR22][R248.64], P2 ;  /* 0x00f80000f8897fae */ /* 0x000fe800091a1016 */
[----:B------:R-:W4:Y:S04]  /*1bc00*/  LDL.64 R8, [R1+0x7a0] ;  /* 0x0007a00001087983 */ /* 0x000f280000100a00 */
[----:B------:R-:W4:Y:S04]  /*1bc10*/  LDL.64 R246, [R1+0x7f8] ;  /* 0x0007f80001f67983 */ /* 0x000f280000100a00 */
[----:B------:R-:W4:Y:S04]  /*1bc20*/  LDL.64 R248, [R1+0x908] ;  /* 0x0009080001f87983 */ /* 0x000f280000100a00 */
[----:B--2---:R-:W-:Y:S04]  /*1bc30*/  LDGSTS.E [R137+0x1380], desc[UR22][R250.64], P2 ;  /* 0x01380000fa897fae */ /* 0x004fe800091a1016 */
[----:B------:R-:W2:Y:S04]  /*1bc40*/  LDL.64 R250, [R1+0x960] ;  /* 0x0009600001fa7983 */ /* 0x000ea80000100a00 */
[----:B---3--:R-:W-:Y:S04]  /*1bc50*/  LDGSTS.E [R137+0x1780], desc[UR22][R4.64], P2 ;  /* 0x0178000004897fae */ /* 0x008fe800091a1016 */
[----:B------:R-:W3:Y:S04]  /*1bc60*/  LDL.64 R4, [R1+0x8a8] ;  /* 0x0008a80001047983 */ /* 0x000ee80000100a00 */
[----:B------:R-:W-:Y:S04]  /*1bc70*/  LDGSTS.E [R137+0x1b80], desc[UR22][R40.64], P2 ;  /* 0x01b8000028897fae */ /* 0x000fe800091a1016 */
[----:B------:R-:W-:Y:S04]  /*1bc80*/  LDGSTS.E [R137+0x1f80], desc[UR22][R38.64], P2 ;  /* 0x01f8000026897fae */ /* 0x000fe800091a1016 */
[----:B------:R-:W-:Y:S04]  /*1bc90*/  LDGSTS.E [R137+0x2380], desc[UR22][R36.64], P2 ;  /* 0x0238000024897fae */ /* 0x000fe800091a1016 */
[----:B------:R-:W-:Y:S04]  /*1bca0*/  LDGSTS.E [R137+0x2780], desc[UR22][R34.64], P2 ;  /* 0x0278000022897fae */ /* 0x000fe800091a1016 */
[----:B------:R-:W2:Y:S04]  /*1bcb0*/  LDL.LU.64 R40, [R1+0x1748] ;  /* 0x0017480001287983 */ /* 0x000ea80000300a00 */
        /* <DEDUP_REMOVED lines=10> */
[----:B----4-:R-:W-:Y:S04]  /*1bd60*/  LDGSTS.E [R137+0x3f80], desc[UR22][R22.64], P2 ;  /* 0x03f8000016897fae */ /* 0x010fe800091a1016 */
[----:B------:R-:W4:Y:S04]  /*1bd70*/  LDL.LU.64 R28, [R1+0x1718] ;  /* 0x00171800011c7983 */ /* 0x000f280000300a00 */
[----:B------:R-:W-:Y:S04]  /*1bd80*/  LDGSTS.E [R137+0x4380], desc[UR22][R20.64], P2 ;  /* 0x0438000014897fae */ /* 0x000fe800091a1016 */
        /* <DEDUP_REMOVED lines=25> */
[----:B---3--:R-:W-:Y:S04]  /*1bf20*/  LDGSTS.E [R137+0x7780], desc[UR22][R4.64], P2 ;  /* 0x0778000004897fae */ /* 0x008fe800091a1016 */
[----:B------:R-:W-:Y:S04]  /*1bf30*/  LDGSTS.E [R137+0x7b80], desc[UR22][R248.64], P2 ;  /* 0x07b80000f8897fae */ /* 0x000fe800091a1016 */
[----:B--2---:R1:W-:Y:S04]  /*1bf40*/  LDGSTS.E [R137+0x7f80], desc[UR22][R250.64], P2 ;  /* 0x07f80000fa897fae */ /* 0x0043e800091a1016 */
[----:B------:R-:W1:Y:S04]  /*1bf50*/  LDL.LU.64 R4, [R1+0x16c0] ;  /* 0x0016c00001047983 */ /* 0x000e680000300a00 */
[----:B------:R-:W2:Y:S04]  /*1bf60*/  LDL.LU.64 R248, [R1+0x38] ;  /* 0x0000380001f87983 */ /* 0x000ea80000300a00 */
[----:B------:R-:W3:Y:S01]  /*1bf70*/  LDL.LU.64 R250, [R1+0x30] ;  /* 0x0000300001fa7983 */ /* 0x000ee20000300a00 */
[----:B------:R-:W-:-:S03]  /*1bf80*/  ISETP.GE.U32.AND P6, PT, R2, 0x7fffff00, PT ;  /* 0x7fffff000200780c */ /* 0x000fc60003fc6070 */
[----:B------:R-:W0:Y:S01]  /*1bf90*/  LDGDEPBAR ;  /* 0x00000000000079af */ /* 0x000e220000000000 */
[----:B------:R-:W-:Y:S01]  /*1bfa0*/  IADD3 R2, PT, PT, R135, -0x82, RZ ;  /* 0xffffff7e87027810 */ /* 0x000fe20007ffe0ff */
[----:B------:R-:W-:Y:S03]  /*1bfb0*/  BAR.SYNC.DEFER_BLOCKING 0x0 ;  /* 0x0000000000007b1d */ /* 0x000fe60000010000 */
[----:B------:R-:W-:-:S05]  /*1bfc0*/  ISETP.GE.U32.AND P4, PT, R2, 0x7ffffeff, PT ;  /* 0x7ffffeff0200780c */ /* 0x000fca0003f86070 */
[----:B------:R-:W4:Y:S01]  /*1bfd0*/  LDC R2, c[0x0][0x3a0] ;  /* 0x0000e800ff027b82 */ /* 0x000f220000000800 */
[----:B------:R-:W-:Y:S01]  /*1bfe0*/  IMAD.SHL.U32 R135, R6, 0x80, RZ ;  /* 0x0000008006877824 */ /* 0x000fe200078e00ff */
[----:B------:R1:W-:Y:S01]  /*1bff0*/  STL.64 [R1+0x1680], R136 ;  /* 0x0016808801007387 */ /* 0x0003e20000100a00 */
[----:B------:R-:W-:Y:S01]  /*1c000*/  ISETP.GE.U32.AND P2, PT, R0, 0x7ffffefd, PT ;  /* 0x7ffffefd0000780c */ /* 0x000fe20003f46070 */
[----:B------:R-:W-:-:S04]  /*1c010*/  VIADD R0, R134, 0x100000 ;  /* 0x0010000086007836 */ /* 0x000fc80000000000 */
[----:B------:R-:W1:Y:S01]  /*1c020*/  LDC R6, c[0x0][0x3a0] ;  /* 0x0000e800ff067b82 */ /* 0x000e620000000800 */
[----:B----4-:R-:W-:Y:S01]  /*1c030*/  IADD3 R2, PT, PT, R2, -0x85, RZ ;  /* 0xffffff7b02027810 */ /* 0x010fe20007ffe0ff */
[----:B-1----:R-:W-:-:S06]  /*1c040*/  IMAD.WIDE R136, R135, 0x4, R4 ;  /* 0x0000000487887825 */ /* 0x002fcc00078e0204 */
[----:B------:R-:W1:Y:S01]  /*1c050*/  LDC R5, c[0x0][0x3a0] ;  /* 0x0000e800ff057b82 */ /* 0x000e620000000800 */
[----:B------:R4:W-:Y:S04]  /*1c060*/  STL.64 [R1+0xe68], R136 ;  /* 0x000e688801007387 */ /* 0x0009e80000100a00 */
[----:B------:R-:W-:Y:S01]  /*1c070*/  @!PT LDS RZ, [RZ] ;  /* 0x00000000fffff984 */ /* 0x000fe20000000800 */
[----:B------:R-:W-:Y:S01]  /*1c080*/  @!PT LDS RZ, [RZ] ;  /* 0x00000000fffff984 */ /* 0x000fe20000000800 */
[----:B------:R-:W-:Y:S01]  /*1c090*/  @!PT LDS RZ, [RZ] ;  /* 0x00000000fffff984 */ /* 0x000fe20000000800 */
[----:B------:R4:W-:Y:S01]  /*1c0a0*/  LDGSTS.E [R0+-0x50000], desc[UR22][R136.64], !P6 ;  /* 0xb000000088007fae */ /* 0x0009e2000f1a1016 */
[----:B------:R-:W-:Y:S02]  /*1c0b0*/  ISETP.GE.U32.AND P6, PT, R2, 0x7ffffefc, PT ;  /* 0x7ffffefc0200780c */ /* 0x000fe40003fc6070 */
[----:B------:R-:W1:Y:S01]  /*1c0c0*/  LDC R4, c[0x0][0x3a0] ;  /* 0x0000e800ff047b82 */ /* 0x000e620000000800 */
[----:B----4-:R-:W-:-:S05]  /*1c0d0*/  IMAD.WIDE R136, R135, 0x4, R242 ;  /* 0x0000000487887825 */ /* 0x010fca00078e02f2 */
[----:B------:R4:W-:Y:S04]  /*1c0e0*/  STL.64 [R1+0xe60], R136 ;  /* 0x000e608801007387 */ /* 0x0009e80000100a00 */
[----:B------:R4:W-:Y:S04]  /*1c0f0*/  LDGSTS.E [R0+-0x4fffc], desc[UR22][R136.64], !P4 ;  /* 0xb000400088007fae */ /* 0x0009e8000e1a1016 */
[----:B------:R-:W3:Y:S01]  /*1c100*/  LDL.LU.64 R242, [R1+0x28] ;  /* 0x0000280001f27983 */ /* 0x000ee20000300a00 */
[----:B----4-:R-:W-:-:S03]  /*1c110*/  IMAD.WIDE R136, R135, 0x4, R244 ;  /* 0x0000000487887825 */ /* 0x010fc600078e02f4 */
[----:B------:R-:W4:Y:S04]  /*1c120*/  LDL.LU.64 R244, [R1+0x20] ;  /* 0x0000200001f47983 */ /* 0x000f280000300a00 */
[----:B------:R1:W-:Y:S04]  /*1c130*/  STL.64 [R1+0xe58], R136 ;  /* 0x000e588801007387 */ /* 0x0003e80000100a00 */
[----:B------:R1:W-:Y:S02]  /*1c140*/  LDGSTS.E [R0+-0x4fff8], desc[UR22][R136.64], !P3 ;  /* 0xb000800088007fae */ /* 0x0003e4000d9a1016 */
[----:B-1----:R-:W-:-:S02]  /*1c150*/  IMAD.WIDE R136, R135, 0x4, R246 ;  /* 0x0000000487887825 */ /* 0x002fc400078e02f6 */
[----:B------:R-:W4:Y:S04]  /*1c160*/  LDL.LU.64 R246, [R1+0x18] ;  /* 0x0000180001f67983 */ /* 0x000f280000300a00 */
[----:B------:R2:W-:Y:S04]  /*1c170*/  STL.64 [R1+0xe50], R136 ;  /* 0x000e508801007387 */ /* 0x0005e80000100a00 */
[----:B------:R2:W-:Y:S02]  /*1c180*/  LDGSTS.E [R0+-0x4fff4], desc[UR22][R136.64], !P2 ;  /* 0xb000c00088007fae */ /* 0x0005e4000d1a1016 */
[----:B--2---:R-:W-:-:S02]  /*1c190*/  IMAD.WIDE R136, R135, 0x4, R248 ;  /* 0x0000000487887825 */ /* 0x004fc400078e02f8 */
[----:B------:R-:W2:Y:S04]  /*1c1a0*/  LDL.LU.64 R248, [R1+0x10] ;  /* 0x0000100001f87983 */ /* 0x000ea80000300a00 */
[----:B------:R3:W-:Y:S04]  /*1c1b0*/  STL.64 [R1+0xe48], R136 ;  /* 0x000e488801007387 */ /* 0x0007e80000100a00 */
[----:B------:R3:W-:Y:S02]  /*1c1c0*/  LDGSTS.E [R0+-0x4fff0], desc[UR22][R136.64], !P6 ;  /* 0xb001000088007fae */ /* 0x0007e4000f1a1016 */
[----:B---3--:R-:W-:-:S02]  /*1c1d0*/  IMAD.WIDE R136, R135, 0x4, R250 ;  /* 0x0000000487887825 */ /* 0x008fc400078e02fa */
[----:B------:R-:W3:Y:S02]  /*1c1e0*/  LDL.LU.64 R250, [R1+0x8] ;  /* 0x0000080001fa7983 */ /* 0x000ee40000300a00 */
[----:B------:R-:W-:Y:S02]  /*1c1f0*/  VIADD R2, R6, 0xffffff7a ;  /* 0xffffff7a06027836 */ /* 0x000fe40000000000 */
[----:B------:R-:W1:Y:S03]  /*1c200*/  LDC R6, c[0x0][0x3a0] ;  /* 0x0000e800ff067b82 */ /* 0x000e660000000800 */
[----:B------:R-:W-:Y:S01]  /*1c210*/  ISETP.GE.U32.AND P4, PT, R2, 0x7ffffefb, PT ;  /* 0x7ffffefb0200780c */ /* 0x000fe20003f86070 */
[----:B------:R-:W-:-:S04]  /*1c220*/  VIADD R2, R5, 0xffffff79 ;  /* 0xffffff7905027836 */ /* 0x000fc80000000000 */
[----:B------:R-:W1:Y:S01]  /*1c230*/  LDC R5, c[0x0][0x3a0] ;  /* 0x0000e800ff057b82 */ /* 0x000e620000000800 */
[----:B------:R-:W-:Y:S01]  /*1c240*/  ISETP.GE.U32.AND P3, PT, R2, 0x7ffffefa, PT ;  /* 0x7ffffefa0200780c */ /* 0x000fe20003f66070 */
[----:B------:R-:W-:-:S05]  /*1c250*/  VIADD R2, R252, 0xffffff78 ;  /* 0xffffff78fc027836 */ /* 0x000fca0000000000 */
[----:B------:R-:W-:Y:S01]  /*1c260*/  ISETP.GE.U32.AND P2, PT, R2, 0x7ffffef9, PT ;  /* 0x7ffffef90200780c */ /* 0x000fe20003f46070 */
[----:B------:R-:W-:Y:S01]  /*1c270*/  VIADD R2, R4, 0xffffff77 ;  /* 0xffffff7704027836 */ /* 0x000fe20000000000 */
[----:B------:R1:W-:Y:S01]  /*1c280*/  LDGSTS.E [R0+-0x4ffec], desc[UR22][R136.64], !P4 ;  /* 0xb001400088007fae */ /* 0x0003e2000e1a1016 */
[----:B------:R-:W2:Y:S03]  /*1c290*/  LDC R4, c[0x0][0x3a0] ;  /* 0x0000e800ff047b82 */ /* 0x000ea60000000800 */
[----:B------:R-:W-:Y:S01]  /*1c2a0*/  ISETP.GE.U32.AND P6, PT, R2, 0x7ffffef8, PT ;  /* 0x7ffffef80200780c */ /* 0x000fe20003fc6070 */
[----:B------:R1:W-:Y:S01]  /*1c2b0*/  STL.64 [R1+0xe40], R136 ;  /* 0x000e408801007387 */ /* 0x0003e20000100a00 */
[----:B------:R-:W-:-:S03]  /*1c2c0*/  IMAD.WIDE R8, R135, 0x4, R8 ;  /* 0x0000000487087825 */ /* 0x000fc600078e0208 */
[----:B------:R-:W2:Y:S01]  /*1c2d0*/  LDC R252, c[0x0][0x3a0] ;  /* 0x0000e800fffc7b82 */ /* 0x000ea20000000800 */
[----:B-1----:R-:W-:Y:S01]  /*1c2e0*/  IADD3 R2, PT, PT, R5, -0x8a, RZ ;  /* 0xffffff7605027810 */ /* 0x002fe20007ffe0ff */
[----:B------:R-:W3:Y:S06]  /*1c2f0*/  LDL.LU.64 R136, [R1] ;  /* 0x0000000001887983 */ /* 0x000eec0000300a00 */
[----:B------:R-:W1:Y:S01]  /*1c300*/  LDC R5, c[0x0][0x3a0] ;  /* 0x0000e800ff057b82 */ /* 0x000e620000000800 */
[----:B------:R-:W-:Y:S01]  /*1c310*/  ISETP.GE.U32.AND P4, PT, R2, 0x7ffffef7, PT ;  /* 0x7ffffef70200780c */ /* 0x000fe20003f86070 */
[----:B------:R-:W-:-:S06]  /*1c320*/  VIADD R2, R6, 0xffffff75 ;  /* 0xffffff7506027836 */ /* 0x000fcc0000000000 */
[----:B------:R-:W1:Y:S01]  /*1c330*/  LDC R6, c[0x0][0x3a0] ;  /* 0x0000e800ff067b82 */ /* 0x000e620000000800 */
[----:B------:R-:W-:-:S05]  /*1c340*/  IMAD.WIDE R242, R135, 0x4, R242 ;  /* 0x0000000487f27825 */ /* 0x000fca00078e02f2 */
[----:B------:R-:W-:Y:S01]  /*1c350*/  LDGSTS.E [R0+-0x4ffe8], desc[UR22][R242.64], !P3 ;  /* 0xb0018000f2007fae */ /* 0x000fe2000d9a1016 */
[----:B------:R-:W-:Y:S01]  /*1c360*/  ISETP.GE.U32.AND P3, PT, R2, 0x7ffffef6, PT ;  /* 0x7ffffef60200780c */ /* 0x000fe20003f66070 */
[C---:B----4-:R-:W-:Y:S02]  /*1c370*/  IMAD.WIDE R244, R135.reuse, 0x4, R244 ;  /* 0x0000000487f47825 */ /* 0x050fe400078e02f4 */
[----:B------:R4:W-:Y:S04]  /*1c380*/  STL.64 [R1+0xe38], R242 ;  /* 0x000e38f201007387 */ /* 0x0009e80000100a00 */
[----:B------:R-:W-:Y:S04]  /*1c390*/  LDGSTS.E [R0+-0x4ffe4], desc[UR22][R244.64], !P2 ;  /* 0xb001c000f4007fae */ /* 0x000fe8000d1a1016 */
[----:B----4-:R-:W4:Y:S04]  /*1c3a0*/  LDL.LU.64 R242, [R1+0x16b8] ;  /* 0x0016b80001f27983 */ /* 0x010f280000300a00 */
[----:B------:R1:W-:Y:S01]  /*1c3b0*/  STL.64 [R1+0xe30], R244 ;  /* 0x000e30f401007387 */ /* 0x0003e20000100a00 */
[----:B------:R-:W-:-:S05]  /*1c3c0*/  IMAD.WIDE R246, R135, 0x4, R246 ;  /* 0x0000000487f67825 */ /* 0x000fca00078e02f6 */
[----:B------:R-:W-:Y:S04]  /*1c3d0*/  LDGSTS.E [R0+-0x4ffe0], desc[UR22][R246.64], !P6 ;  /* 0xb0020000f6007fae */ /* 0x000fe8000f1a1016 */
[----:B-1----:R-:W4:Y:S04]  /*1c3e0*/  LDL.LU.64 R244, [R1+0x16b0] ;  /* 0x0016b00001f47983 */ /* 0x002f280000300a00 */
[----:B------:R1:W-:Y:S01]  /*1c3f0*/  STL.64 [R1+0xe28], R246 ;  /* 0x000e28f601007387 */ /* 0x0003e20000100a00 */
[----:B--2---:R-:W-:-:S03]  /*1c400*/  IMAD.WIDE R248, R135, 0x4, R248 ;  /* 0x0000000487f87825 */ /* 0x004fc600078e02f8 */
[----:B-1----:R-:W2:Y:S04]  /*1c410*/  LDL.LU.64 R246, [R1+0x16a8] ;  /* 0x0016a80001f67983 */ /* 0x002ea80000300a00 */
[----:B------:R1:W-:Y:S04]  /*1c420*/  STL.64 [R1+0xe20], R248 ;  /* 0x000e20f801007387 */ /* 0x0003e80000100a00 */
[----:B------:R-:W-:Y:S01]  /*1c430*/  LDGSTS.E [R0+-0x4ffdc], desc[UR22][R248.64], !P4 ;  /* 0xb0024000f8007fae */ /* 0x000fe2000e1a1016 */
[----:B---3--:R-:W-:-:S03]  /*1c440*/  IMAD.WIDE R250, R135, 0x4, R250 ;  /* 0x0000000487fa7825 */ /* 0x008fc600078e02fa */
[----:B-1----:R-:W3:Y:S04]  /*1c450*/  LDL.LU.64 R248, [R1+0x16a0] ;  /* 0x0016a00001f87983 */ /* 0x002ee80000300a00 */
[----:B------:R1:W-:Y:S04]  /*1c460*/  STL.64 [R1+0xe18], R250 ;  /* 0x000e18fa01007387 */ /* 0x0003e80000100a00 */
[----:B------:R-:W-:Y:S04]  /*1c470*/  LDGSTS.E [R0+-0x4ffd8], desc[UR22][R250.64], !P3 ;  /* 0xb0028000fa007fae */ /* 0x000fe8000d9a1016 */
[----:B-1----:R-:W2:Y:S01]  /*1c480*/  LDL.LU.64 R250, [R1+0x1698] ;  /* 0x0016980001fa7983 */ /* 0x002ea20000300a00 */
[----:B------:R-:W-:-:S02]  /*1c490*/  VIADD R2, R4, 0xffffff74 ;  /* 0xffffff7404027836 */ /* 0x000fc40000000000 */
[----:B------:R-:W1:Y:S03]  /*1c4a0*/  LDC R4, c[0x0][0x3a0] ;  /* 0x0000e800ff047b82 */ /* 0x000e660000000800 */
[----:B------:R-:W-:Y:S01]  /*1c4b0*/  ISETP.GE.U32.AND P2, PT, R2, 0x7ffffef5, PT ;  /* 0x7ffffef50200780c */ /* 0x000fe20003f46070 */
[----:B------:R-:W-:-:S04]  /*1c4c0*/  VIADD R2, R5, 0xffffff73 ;  /* 0xffffff7305027836 */ /* 0x000fc80000000000 */
[----:B------:R-:W1:Y:S01]  /*1c4d0*/  LDC R5, c[0x0][0x3a0] ;  /* 0x0000e800ff057b82 */ /* 0x000e620000000800 */
[----:B------:R-:W-:Y:S01]  /*1c4e0*/  ISETP.GE.U32.AND P6, PT, R2, 0x7ffffef4, PT ;  /* 0x7ffffef40200780c */ /* 0x000fe20003fc6070 */
[----:B------:R-:W-:-:S06]  /*1c4f0*/  VIADD R2, R6, 0xffffff72 ;  /* 0xffffff7206027836 */ /* 0x000fcc0000000000 */
[----:B------:R-:W1:Y:S01]  /*1c500*/  LDC R6, c[0x0][0x3a0] ;  /* 0x0000e800ff067b82 */ /* 0x000e620000000800 */
[----:B------:R-:W-:Y:S02]  /*1c510*/  ISETP.GE.U32.AND P4, PT, R2, 0x7ffffef3, PT ;  /* 0x7ffffef30200780c */ /* 0x000fe40003f86070 */
[----:B-1----:R-:W-:-:S05]  /*1c520*/  IADD3 R2, PT, PT, R4, -0x8f, RZ ;  /* 0xffffff7104027810 */ /* 0x002fca0007ffe0ff */
[----:B------:R-:W1:Y:S01]  /*1c530*/  LDC R4, c[0x0][0x3a0] ;  /* 0x0000e800ff047b82 */ /* 0x000e620000000800 */
[----:B------:R-:W-:Y:S01]  /*1c540*/  ISETP.GE.U32.AND P3, PT, R2, 0x7ffffef2, PT ;  /* 0x7ffffef20200780c */ /* 0x000fe20003f66070 */
[----:B------:R-:W-:-:S06]  /*1c550*/  VIADD R2, R5, 0xffffff70 ;  /* 0xffffff7005027836 */ /* 0x000fcc0000000000 */
[----:B------:R-:W1:Y:S01]  /*1c560*/  LDC R5, c[0x0][0x3a0] ;  /* 0x0000e800ff057b82 */ /* 0x000e620000000800 */
[----:B------:R-:W-:-:S05]  /*1c570*/  IMAD.WIDE R136, R135, 0x4, R136 ;  /* 0x0000000487887825 */ /* 0x000fca00078e0288 */
[----:B------:R2:W-:Y:S04]  /*1c580*/  STL.64 [R1+0xe10], R136 ;  /* 0x000e108801007387 */ /* 0x0005e80000100a00 */
[----:B------:R2:W-:Y:S01]  /*1c590*/  LDGSTS.E [R0+-0x4ffd4], desc[UR22][R136.64], !P2 ;  /* 0xb002c00088007fae */ /* 0x0005e2000d1a1016 */
[----:B------:R-:W-:Y:S01]  /*1c5a0*/  ISETP.GE.U32.AND P2, PT, R2, 0x7ffffef1, PT ;  /* 0x7ffffef10200780c */ /* 0x000fe20003f46070 */
[----:B------:R-:W-:Y:S02]  /*1c5b0*/  VIADD R2, R6, 0xffffff6f ;  /* 0xffffff6f06027836 */ /* 0x000fe40000000000 */
[----:B------:R-:W1:Y:S01]  /*1c5c0*/  LDC R6, c[0x0][0x3a0] ;  /* 0x0000e800ff067b82 */ /* 0x000e620000000800 */
[----:B--2---:R-:W-:-:S05]  /*1c5d0*/  IMAD.WIDE R136, R135, 0x4, R250 ;  /* 0x0000000487887825 */ /* 0x004fca00078e02fa */
[----:B------:R3:W-:Y:S04]  /*1c5e0*/  STL.64 [R1+0xe08], R136 ;  /* 0x000e088801007387 */ /* 0x0007e80000100a00 */
[----:B------:R3:W-:Y:S01]  /*1c5f0*/  LDGSTS.E [R0+-0x4ffd0], desc[UR22][R136.64], !P6 ;  /* 0xb003000088007fae */ /* 0x0007e2000f1a1016 */
[----:B------:R-:W-:Y:S01]  /*1c600*/  ISETP.GE.U32.AND P6, PT, R2, 0x7ffffef0, PT ;  /* 0x7ffffef00200780c */ /* 0x000fe20003fc6070 */
[----:B-1----:R-:W-:Y:S02]  /*1c610*/  VIADD R2, R4, 0xffffff6e ;  /* 0xffffff6e04027836 */ /* 0x002fe40000000000 */
[----:B------:R-:W1:Y:S01]  /*1c620*/  LDC R4, c[0x0][0x3a0] ;  /* 0x0000e800ff047b82 */ /* 0x000e620000000800 */
[----:B---3--:R-:W-:-:S05]  /*1c630*/  IMAD.WIDE R136, R135, 0x4, R248 ;  /* 0x0000000487887825 */ /* 0x008fca00078e02f8 */
[----:B------:R2:W-:Y:S01]  /*1c640*/  LDGSTS.E [R0+-0x4ffcc], desc[UR22][R136.64], !P4 ;  /* 0xb003400088007fae */ /* 0x0005e2000e1a1016 */
[----:B------:R-:W-:Y:S01]  /*1c650*/  ISETP.GE.U32.AND P4, PT, R2, 0x7ffffeef, PT ;  /* 0x7ffffeef0200780c */ /* 0x000fe20003f86070 */
[----:B------:R-:W-:Y:S02]  /*1c660*/  VIADD R2, R5, 0xffffff6d ;  /* 0xffffff6d05027836 */ /* 0x000fe40000000000 */
[----:B------:R-:W3:Y:S01]  /*1c670*/  LDC R5, c[0x0][0x3a0] ;  /* 0x0000e800ff057b82 */ /* 0x000ee20000000800 */
[----:B------:R2:W-:Y:S02]  /*1c680*/  STL.64 [R1+0xe00], R136 ;  /* 0x000e008801007387 */ /* 0x0005e40000100a00 */
[----:B--2---:R-:W-:-:S05]  /*1c690*/  IMAD.WIDE R136, R135, 0x4, R246 ;  /* 0x0000000487887825 */ /* 0x004fca00078e02f6 */
[----:B------:R4:W-:Y:S04]  /*1c6a0*/  STL.64 [R1+0xdf8], R136 ;  /* 0x000df88801007387 */ /* 0x0009e80000100a00 */
[----:B------:R4:W-:Y:S01]  /*1c6b0*/  LDGSTS.E [R0+-0x4ffc8], desc[UR22][R136.64], !P3 ;  /* 0xb003800088007fae */ /* 0x0009e2000d9a1016 */
[----:B------:R-:W-:Y:S02]  /*1c6c0*/  ISETP.GE.U32.AND P3, PT, R2, 0x7ffffeee, PT ;  /* 0x7ffffeee0200780c */ /* 0x000fe40003f66070 */
[----:B------:R-:W-:Y:S02]  /*1c6d0*/  IADD3 R2, PT, PT, R6, -0x94, RZ ;  /* 0xffffff6c06027810 */ /* 0x000fe40007ffe0ff */
[----:B------:R-:W2:Y:S01]  /*1c6e0*/  LDC R6, c[0x0][0x3a0] ;  /* 0x0000e800ff067b82 */ /* 0x000ea20000000800 */
[----:B----4-:R-:W-:-:S05]  /*1c6f0*/  IMAD.WIDE R136, R135, 0x4, R244 ;  /* 0x0000000487887825 */ /* 0x010fca00078e02f4 */
[----:B------:R4:W-:Y:S04]  /*1c700*/  STL.64 [R1+0xdf0], R136 ;  /* 0x000df08801007387 */ /* 0x0009e80000100a00 */
[----:B------:R4:W-:Y:S01]  /*1c710*/  LDGSTS.E [R0+-0x4ffc4], desc[UR22][R136.64], !P2 ;  /* 0xb003c00088007fae */ /* 0x0009e2000d1a1016 */
[----:B------:R-:W-:Y:S01]  /*1c720*/  ISETP.GE.U32.AND P2, PT, R2, 0x7ffffeed, PT ;  /* 0x7ffffeed0200780c */ /* 0x000fe20003f46070 */
[----:B-1----:R-:W-:Y:S02]  /*1c730*/  VIADD R2, R4, 0xffffff6b ;  /* 0xffffff6b04027836 */ /* 0x002fe40000000000 */
[----:B------:R-:W1:Y:S01]  /*1c740*/  LDC R4, c[0x0][0x3a0] ;  /* 0x0000e800ff047b82 */ /* 0x000e620000000800 */
[----:B----4-:R-:W-:-:S05]  /*1c750*/  IMAD.WIDE R136, R135, 0x4, R242 ;  /* 0x0000000487887825 */ /* 0x010fca00078e02f2 */
[----:B------:R-:W-:Y:S01]  /*1c760*/  LDGSTS.E [R0+-0x4ffc0], desc[UR22][R136.64], !P6 ;  /* 0xb004000088007fae */ /* 0x000fe2000f1a1016 */
[----:B------:R-:W-:Y:S01]  /*1c770*/  ISETP.GE.U32.AND P6, PT, R2, 0x7ffffeec, PT ;  /* 0x7ffffeec0200780c */ /* 0x000fe20003fc6070 */
[----:B---3--:R-:W-:Y:S02]  /*1c780*/  VIADD R2, R5, 0xffffff6a ;  /* 0xffffff6a05027836 */ /* 0x008fe40000000000 */
[----:B------:R-:W3:Y:S01]  /*1c790*/  LDC R5, c[0x0][0x3a0] ;  /* 0x0000e800ff057b82 */ /* 0x000ee20000000800 */
[----:B------:R-:W-:Y:S04]  /*1c7a0*/  STL.64 [R1+0xde8], R136 ;  /* 0x000de88801007387 */ /* 0x000fe80000100a00 */
[----:B------:R4:W-:Y:S04]  /*1c7b0*/  STL.64 [R1+0xde0], R8 ;  /* 0x000de00801007387 */ /* 0x0009e80000100a00 */
[----:B------:R4:W-:Y:S01]  /*1c7c0*/  LDGSTS.E [R0+-0x4ffbc], desc[UR22][R8.64], !P4 ;  /* 0xb004400008007fae */ /* 0x0009e2000e1a1016 */
[----:B------:R-:W-:Y:S01]  /*1c7d0*/  ISETP.GE.U32.AND P4, PT, R2, 0x7ffffeeb, PT ;  /* 0x7ffffeeb0200780c */ /* 0x000fe20003f86070 */
[----:B--2---:R-:W-:-:S02]  /*1c7e0*/  VIADD R2, R6, 0xffffff69 ;  /* 0xffffff6906027836 */ /* 0x004fc40000000000 */
[----:B------:R-:W2:Y:S01]  /*1c7f0*/  LDC R6, c[0x0][0x3a0] ;  /* 0x0000e800ff067b82 */ /* 0x000ea20000000800 */
[----:B----4-:R-:W-:-:S07]  /*1c800*/  IMAD.WIDE R8, R135, 0x4, R10 ;  /* 0x0000000487087825 */ /* 0x010fce00078e020a */
[----:B------:R-:W4:Y:S01]  /*1c810*/  LDC R137, c[0x0][0x3a0] ;  /* 0x0000e800ff897b82 */ /* 0x000f220000000800 */
[----:B------:R3:W-:Y:S04]  /*1c820*/  STL.64 [R1+0xdd8], R8 ;  /* 0x000dd80801007387 */ /* 0x0007e80000100a00 */
[----:B------:R3:W-:Y:S01]  /*1c830*/  LDGSTS.E [R0+-0x4ffb8], desc[UR22][R8.64], !P3 ;  /* 0xb004800008007fae */ /* 0x0007e2000d9a1016 */
[----:B------:R-:W-:Y:S01]  /*1c840*/  ISETP.GE.U32.AND P3, PT, R2, 0x7ffffeea, PT ;  /* 0x7ffffeea0200780c */ /* 0x000fe20003f66070 */
[----:B-1----:R-:W-:Y:S02]  /*1c850*/  VIADD R2, R4, 0xffffff68 ;  /* 0xffffff6804027836 */ /* 0x002fe40000000000 */
[----:B------:R-:W1:Y:S01]  /*1c860*/  LDC R4, c[0x0][0x3a0] ;  /* 0x0000e800ff047b82 */ /* 0x000e620000000800 */
[----:B---3--:R-:W-:-:S05]  /*1c870*/  IMAD.WIDE R8, R135, 0x4, R12 ;  /* 0x0000000487087825 */ /* 0x008fca00078e020c */
[----:B------:R3:W-:Y:S01]  /*1c880*/  LDGSTS.E [R0+-0x4ffb4], desc[UR22][R8.64], !P2 ;  /* 0xb004c00008007fae */ /* 0x0007e2000d1a1016 */
[----:B------:R-:W-:Y:S02]  /*1c890*/  ISETP.GE.U32.AND P2, PT, R2, 0x7ffffee9, PT ;  /* 0x7ffffee90200780c */ /* 0x000fe40003f46070 */
[----:B------:R-:W-:Y:S02]  /*1c8a0*/  IADD3 R2, PT, PT, R5, -0x99, RZ ;  /* 0xffffff6705027810 */ /* 0x000fe40007ffe0ff */
[----:B------:R-:W4:Y:S01]  /*1c8b0*/  LDC R5, c[0x0][0x3a0] ;  /* 0x0000e800ff057b82 */ /* 0x000f220000000800 */
[----:B------:R3:W-:Y:S02]  /*1c8c0*/  STL.64 [R1+0xdd0], R8 ;  /* 0x000dd00801007387 */ /* 0x0007e40000100a00 */
[----:B---3--:R-:W-:-:S05]  /*1c8d0*/  IMAD.WIDE R8, R135, 0x4, R14 ;  /* 0x0000000487087825 */ /* 0x008fca00078e020e */
[----:B------:R3:W-:Y:S04]  /*1c8e0*/  STL.64 [R1+0xdc8], R8 ;  /* 0x000dc80801007387 */ /* 0x0007e80000100a00 */
[----:B------:R3:W-:Y:S01]  /*1c8f0*/  LDGSTS.E [R0+-0x4ffb0], desc[UR22][R8.64], !P6 ;  /* 0xb005000008007fae */ /* 0x0007e2000f1a1016 */
[----:B------:R-:W-:Y:S01]  /*1c900*/  ISETP.GE.U32.AND P6, PT, R2, 0x7ffffee8, PT ;  /* 0x7ffffee80200780c */ /* 0x000fe20003fc6070 */
[----:B--2---:R-:W-:Y:S02]  /*1c910*/  VIADD R2, R6, 0xffffff66 ;  /* 0xffffff6606027836 */ /* 0x004fe40000000000 */
[----:B------:R-:W2:Y:S01]  /*1c920*/  LDC R6, c[0x0][0x3a0] ;  /* 0x0000e800ff067b82 */ /* 0x000ea20000000800 */
[----:B---3--:R-:W-:-:S05]  /*1c930*/  IMAD.WIDE R8, R135, 0x4, R16 ;  /* 0x0000000487087825 */ /* 0x008fca00078e0210 */
        /* <DEDUP_REMOVED lines=8> */
[----:B----4-:R-:W-:Y:S02]  /*1c9c0*/  VIADD R2, R5, 0xffffff64 ;  /* 0xffffff6405027836 */ /* 0x010fe40000000000 */
        /* <DEDUP_REMOVED lines=11> */
[----:B------:R-:W-:Y:S02]  /*1ca80*/  ISETP.GE.U32.AND P6, PT, R2, 0x7ffffee4, PT ;  /* 0x7ffffee40200780c */ /* 0x000fe40003fc6070 */
[----:B-1----:R-:W-:Y:S02]  /*1ca90*/  IADD3 R2, PT, PT, R4, -0x9e, RZ ;  /* 0xffffff6204027810 */ /* 0x002fe40007ffe0ff */
        /* <DEDUP_REMOVED lines=28> */
[----:B------:R-:W-:Y:S02]  /*1cc60*/  ISETP.GE.U32.AND P4, PT, R2, 0x7ffffedf, PT ;  /* 0x7ffffedf0200780c */ /* 0x000fe40003f86070 */
[----:B--2---:R-:W-:Y:S02]  /*1cc70*/  IADD3 R2, PT, PT, R6, -0xa3, RZ ;  /* 0xffffff5d06027810 */ /* 0x004fe40007ffe0ff */
        /* <DEDUP_REMOVED lines=28> */
[----:B----4-:R-:W-:Y:S02]  /*1ce40*/  IADD3 R2, PT, PT, R5, -0xa8, RZ ;  /* 0xffffff5805027810 */ /* 0x010fe40007ffe0ff */
        /* <DEDUP_REMOVED lines=266> */
[----:B---3--:R-:W-:-:S07]  /*1def0*/  IMAD.WIDE R8, R135, 0x4, R144 ;  /* 0x0000000487087825 */ /* 0x008fce00078e0290 */
[----:B------:R-:W3:Y:S01]  /*1df00*/  LDC R145, c[0x0][0x3a0] ;  /* 0x0000e800ff917b82 */ /* 0x000ee20000000800 */
[----:B------:R2:W-:Y:S01]  /*1df10*/  LDGSTS.E [R0+-0x4fec4], desc[UR22][R8.64], !P2 ;  /* 0xb013c00008007fae */ /* 0x0005e2000d1a1016 */
[----:B------:R-:W-:Y:S02]  /*1df20*/  ISETP.GE.U32.AND P2, PT, R2, 0x7ffffead, PT ;  /* 0x7ffffead0200780c */ /* 0x000fe40003f46070 */
[----:B----4-:R-:W-:-:S04]  /*1df30*/  IADD3 R2, PT, PT, R5, -0xd5, RZ ;  /* 0xffffff2b05027810 */ /* 0x010fc80007ffe0ff */
[----:B------:R-:W4:Y:S01]  /*1df40*/  LDC R5, c[0x0][0x3a0] ;  /* 0x0000e800ff057b82 */ /* 0x000f220000000800 */
[----:B------:R2:W-:Y:S02]  /*1df50*/  STL.64 [R1+0xbf0], R8 ;  /* 0x000bf00801007387 */ /* 0x0005e40000100a00 */
[----:B--2---:R-:W-:-:S05]  /*1df60*/  IMAD.WIDE R8, R135, 0x4, R146 ;  /* 0x0000000487087825 */ /* 0x004fca00078e0292 */
[----:B------:R2:W-:Y:S04]  /*1df70*/  STL.64 [R1+0xbe8], R8 ;  /* 0x000be80801007387 */ /* 0x0005e80000100a00 */
[----:B------:R2:W-:Y:S01]  /*1df80*/  LDGSTS.E [R0+-0x4fec0], desc[UR22][R8.64], !P6 ;  /* 0xb014000008007fae */ /* 0x0005e2000f1a1016 */
[----:B------:R-:W-:Y:S01]  /*1df90*/  ISETP.GE.U32.AND P6, PT, R2, 0x7ffffeac, PT ;  /* 0x7ffffeac0200780c */ /* 0x000fe20003fc6070 */
[----:B------:R-:W-:Y:S02]  /*1dfa0*/  VIADD R2, R6, 0xffffff2a ;  /* 0xffffff2a06027836 */ /* 0x000fe40000000000 */
[----:B------:R-:W3:Y:S01]  /*1dfb0*/  LDC R6, c[0x0][0x3a0] ;  /* 0x0000e800ff067b82 */ /* 0x000ee20000000800 */
[----:B--2---:R-:W-:-:S05]  /*1dfc0*/  IMAD.WIDE R8, R135, 0x4, R148 ;  /* 0x0000000487087825 */ /* 0x004fca00078e0294 */
[----:B------:R2:W-:Y:S04]  /*1dfd0*/  STL.64 [R1+0xbe0], R8 ;  /* 0x000be00801007387 */ /* 0x0005e80000100a00 */
[----:B------:R2:W-:Y:S01]  /*1dfe0*/  LDGSTS.E [R0+-0x4febc], desc[UR22][R8.64], !P4 ;  /* 0xb014400008007fae */ /* 0x0005e2000e1a1016 */
[----:B------:R-:W-:Y:S01]  /*1dff0*/  ISETP.GE.U32.AND P4, PT, R2, 0x7ffffeab, PT ;  /* 0x7ffffeab0200780c */ /* 0x000fe20003f86070 */
[----:B-1----:R-:W-:Y:S02]  /*1e000*/  VIADD R2, R4, 0xffffff29 ;  /* 0xffffff2904027836 */ /* 0x002fe40000000000 */
[----:B------:R-:W1:Y:S01]  /*1e010*/  LDC R4, c[0x0][0x3a0] ;  /* 0x0000e800ff047b82 */ /* 0x000e620000000800 */
[----:B--2---:R-:W-:-:S05]  /*1e020*/  IMAD.WIDE R8, R135, 0x4, R150 ;  /* 0x0000000487087825 */ /* 0x004fca00078e0296 */
[----:B------:R2:W-:Y:S01]  /*1e030*/  LDGSTS.E [R0+-0x4feb8], desc[UR22][R8.64], !P3 ;  /* 0xb014800008007fae */ /* 0x0005e2000d9a1016 */
[----:B------:R-:W-:Y:S01]  /*1e040*/  ISETP.GE.U32.AND P3, PT, R2, 0x7ffffeaa, PT ;  /* 0x7ffffeaa0200780c */ /* 0x000fe20003f66070 */
[----:B----4-:R-:W-:Y:S02]  /*1e050*/  VIADD R2, R5, 0xffffff28 ;  /* 0xffffff2805027836 */ /* 0x010fe40000000000 */
[----:B------:R-:W4:Y:S01]  /*1e060*/  LDC R5, c[0x0][0x3a0] ;  /* 0x0000e800ff057b82 */ /* 0x000f220000000800 */
[----:B------:R2:W-:Y:S02]  /*1e070*/  STL.64 [R1+0xbd8], R8 ;  /* 0x000bd80801007387 */ /* 0x0005e40000100a00 */
[----:B--2---:R-:W-:-:S05]  /*1e080*/  IMAD.WIDE R8, R135, 0x4, R152 ;  /* 0x0000000487087825 */ /* 0x004fca00078e0298 */
[----:B------:R2:W-:Y:S04]  /*1e090*/  STL.64 [R1+0xbd0], R8 ;  /* 0x000bd00801007387 */ /* 0x0005e80000100a00 */
[----:B------:R2:W-:Y:S01]  /*1e0a0*/  LDGSTS.E [R0+-0x4feb4], desc[UR22][R8.64], !P2 ;  /* 0xb014c00008007fae */ /* 0x0005e2000d1a1016 */
[----:B------:R-:W-:Y:S01]  /*1e0b0*/  ISETP.GE.U32.AND P2, PT, R2, 0x7ffffea9, PT ;  /* 0x7ffffea90200780c */ /* 0x000fe20003f46070 */
[----:B---3--:R-:W-:Y:S02]  /*1e0c0*/  VIADD R2, R6, 0xffffff27 ;  /* 0xffffff2706027836 */ /* 0x008fe40000000000 */
[----:B------:R-:W3:Y:S01]  /*1e0d0*/  LDC R6, c[0x0][0x3a0] ;  /* 0x0000e800ff067b82 */ /* 0x000ee20000000800 */
[----:B--2---:R-:W-:-:S05]  /*1e0e0*/  IMAD.WIDE R8, R135, 0x4, R154 ;  /* 0x0000000487087825 */ /* 0x004fca00078e029a */
[----:B------:R2:W-:Y:S04]  /*1e0f0*/  STL.64 [R1+0xbc8], R8 ;  /* 0x000bc80801007387 */ /* 0x0005e80000100a00 */
[----:B------:R2:W-:Y:S01]  /*1e100*/  LDGSTS.E [R0+-0x4feb0], desc[UR22][R8.64], !P6 ;  /* 0xb015000008007fae */ /* 0x0005e2000f1a1016 */
[----:B------:R-:W-:Y:S02]  /*1e110*/  ISETP.GE.U32.AND P6, PT, R2, 0x7ffffea8, PT ;  /* 0x7ffffea80200780c */ /* 0x000fe40003fc6070 */
[----:B-1----:R-:W-:Y:S02]  /*1e120*/  IADD3 R2, PT, PT, R4, -0xda, RZ ;  /* 0xffffff2604027810 */ /* 0x002fe40007ffe0ff */
        /* <DEDUP_REMOVED lines=28> */
[----:B------:R-:W-:Y:S02]  /*1e2f0*/  ISETP.GE.U32.AND P4, PT, R2, 0x7ffffea3, PT ;  /* 0x7ffffea30200780c */ /* 0x000fe40003f86070 */
[----:B---3--:R-:W-:Y:S02]  /*1e300*/  IADD3 R2, PT, PT, R6, -0xdf, RZ ;  /* 0xffffff2106027810 */ /* 0x008fe40007ffe0ff */
        /* <DEDUP_REMOVED lines=27> */
[----:B------:R-:W-:Y:S02]  /*1e4c0*/  ISETP.GE.U32.AND P3, PT, R2, 0x7ffffe9e, PT ;  /* 0x7ffffe9e0200780c */ /* 0x000fe40003f66070 */
[----:B----4-:R-:W-:Y:S02]  /*1e4d0*/  IADD3 R2, PT, PT, R5, -0xe4, RZ ;  /* 0xffffff1c05027810 */ /* 0x010fe40007ffe0ff */
        /* <DEDUP_REMOVED lines=18> */
[----:B------:R2:W-:Y:S01]  /*1e600*/  STL.64 [R1+0xb60], R8 ;  /* 0x000b600801007387 */ /* 0x0005e20000100a00 */
[----:B------:R-:W4:Y:S01]  /*1e610*/  LDC R5, c[0x0][0x3a0] ;  /* 0x0000e800ff057b82 */ /* 0x000f220000000800 */
        /* <DEDUP_REMOVED lines=13> */
[----:B------:R2:W-:Y:S04]  /*1e6f0*/  STL.64 [R1+0xb48], R8 ;  /* 0x000b480801007387 */ /* 0x0005e80000100a00 */
[----:B------:R2:W-:Y:S01]  /*1e700*/  LDGSTS.E [R0+-0x4fe70], desc[UR22][R8.64], !P6 ;  /* 0xb019000008007fae */ /* 0x0005e2000f1a1016 */
[----:B------:R-:W-:Y:S01]  /*1e710*/  ISETP.GE.U32.AND P6, PT, R2, 0x7ffffe98, PT ;  /* 0x7ffffe980200780c */ /* 0x000fe20003fc6070 */
[----:B----4-:R-:W-:Y:S02]  /*1e720*/  VIADD R2, R5, 0xffffff16 ;  /* 0xffffff1605027836 */ /* 0x010fe40000000000 */
[----:B------:R-:W4:Y:S01]  /*1e730*/  LDC R5, c[0x0][0x3a0] ;  /* 0x0000e800ff057b82 */ /* 0x000f220000000800 */
[----:B--2---:R-:W-:-:S05]  /*1e740*/  IMAD.WIDE R8, R135, 0x4, R188 ;  /* 0x0000000487087825 */ /* 0x004fca00078e02bc */
[----:B------:R2:W-:Y:S04]  /*1e750*/  STL.64 [R1+0xb40], R8 ;  /* 0x000b400801007387 */ /* 0x0005e80000100a00 */
[----:B------:R2:W-:Y:S01]  /*1e760*/  LDGSTS.E [R0+-0x4fe6c], desc[UR22][R8.64], !P4 ;  /* 0xb019400008007fae */ /* 0x0005e2000e1a1016 */
[----:B------:R-:W-:Y:S01]  /*1e770*/  ISETP.GE.U32.AND P4, PT, R2, 0x7ffffe97, PT ;  /* 0x7ffffe970200780c */ /* 0x000fe20003f86070 */
[----:B--2---:R-:W-:-:S05]  /*1e780*/  IMAD.WIDE R8, R135, 0x4, R190 ;  /* 0x0000000487087825 */ /* 0x004fca00078e02be */
[----:B------:R2:W-:Y:S04]  /*1e790*/  STL.64 [R1+0xb38], R8 ;  /* 0x000b380801007387 */ /* 0x0005e80000100a00 */
[----:B------:R2:W-:Y:S01]  /*1e7a0*/  LDGSTS.E [R0+-0x4fe68], desc[UR22][R8.64], !P3 ;  /* 0xb019800008007fae */ /* 0x0005e2000d9a1016 */
[----:B---3--:R-:W-:Y:S02]  /*1e7b0*/  VIADD R2, R6, 0xffffff15 ;  /* 0xffffff1506027836 */ /* 0x008fe40000000000 */
[----:B------:R-:W-:Y:S01]  /*1e7c0*/  IMAD.WIDE R10, R135, 0x4, R192 ;  /* 0x00000004870a7825 */ /* 0x000fe200078e02c0 */
[----:B------:R-:W3:Y:S08]  /*1e7d0*/  LDC R6, c[0x0][0x3a0] ;  /* 0x0000e800ff067b82 */ /* 0x000ef00000000800 */
[----:B--2---:R-:W2:Y:S01]  /*1e7e0*/  LDC R8, c[0x0][0x3a0] ;  /* 0x0000e800ff087b82 */ /* 0x004ea20000000800 */
[----:B------:R-:W-:Y:S01]  /*1e7f0*/  ISETP.GE.U32.AND P3, PT, R2, 0x7ffffe96, PT ;  /* 0x7ffffe960200780c */ /* 0x000fe20003f66070 */
[----:B-1----:R-:W-:Y:S01]  /*1e800*/  VIADD R2, R4, 0xffffff14 ;  /* 0xffffff1404027836 */ /* 0x002fe20000000000 */
[----:B------:R1:W-:Y:S04]  /*1e810*/  STL.64 [R1+0xb30], R10 ;  /* 0x000b300a01007387 */ /* 0x0003e80000100a00 */
[----:B------:R1:W-:Y:S01]  /*1e820*/  LDGSTS.E [R0+-0x4fe64], desc[UR22][R10.64], !P2 ;  /* 0xb019c0000a007fae */ /* 0x0003e2000d1a1016 */
[----:B------:R-:W3:Y:S01]  /*1e830*/  LDC R4, c[0x0][0x3a0] ;  /* 0x0000e800ff047b82 */ /* 0x000ee20000000800 */
[----:B------:R-:W-:Y:S01]  /*1e840*/  ISETP.GE.U32.AND P2, PT, R2, 0x7ffffe95, PT ;  /* 0x7ffffe950200780c */ /* 0x000fe20003f46070 */
[----:B----4-:R-:W-:-:S06]  /*1e850*/  VIADD R2, R5, 0xffffff13 ;  /* 0xffffff1305027836 */ /* 0x010fcc0000000000 */
[----:B------:R-:W4:Y:S01]  /*1e860*/  LDC R5, c[0x0][0x3a0] ;  /* 0x0000e800ff057b82 */ /* 0x000f220000000800 */
[----:B-1----:R-:W-:-:S05]  /*1e870*/  IMAD.WIDE R10, R135, 0x4, R194 ;  /* 0x00000004870a7825 */ /* 0x002fca00078e02c2 */
[----:B------:R1:W-:Y:S01]  /*1e880*/  LDGSTS.E [R0+-0x4fe60], desc[UR22][R10.64], !P6 ;  /* 0xb01a00000a007fae */ /* 0x0003e2000f1a1016 */
[----:B------:R-:W-:Y:S01]  /*1e890*/  ISETP.GE.U32.AND P6, PT, R2, 0x7ffffe94, PT ;  /* 0x7ffffe940200780c */ /* 0x000fe20003fc6070 */
[----:B------:R-:W4:Y:S01]  /*1e8a0*/  LDC R9, c[0x0][0x3a0] ;  /* 0x0000e800ff097b82 */ /* 0x000f220000000800 */
[----:B--2---:R-:W-:Y:S01]  /*1e8b0*/  IADD3 R2, PT, PT, R8, -0xee, RZ ;  /* 0xffffff1208027810 */ /* 0x004fe20007ffe0ff */
[----:B------:R1:W-:Y:S06]  /*1e8c0*/  STL.64 [R1+0xb28], R10 ;  /* 0x000b280a01007387 */ /* 0x0003ec0000100a00 */
[----:B------:R-:W2:Y:S01]  /*1e8d0*/  LDC R8, c[0x0][0x3a0] ;  /* 0x0000e800ff087b82 */ /* 0x000ea20000000800 */
[----:B-1----:R-:W-:-:S05]  /*1e8e0*/  IMAD.WIDE R10, R135, 0x4, R196 ;  /* 0x00000004870a7825 */ /* 0x002fca00078e02c4 */
[----:B------:R1:W-:Y:S04]  /*1e8f0*/  STL.64 [R1+0xb20], R10 ;  /* 0x000b200a01007387 */ /* 0x0003e80000100a00 */
[----:B------:R1:W-:Y:S01]  /*1e900*/  LDGSTS.E [R0+-0x4fe5c], desc[UR22][R10.64], !P4 ;  /* 0xb01a40000a007fae */ /* 0x0003e2000e1a1016 */
[----:B------:R-:W-:Y:S01]  /*1e910*/  ISETP.GE.U32.AND P4, PT, R2, 0x7ffffe93, PT ;  /* 0x7ffffe930200780c */ /* 0x000fe20003f86070 */
[----:B---3--:R-:W-:Y:S02]  /*1e920*/  VIADD R2, R4, 0xffffff11 ;  /* 0xffffff1104027836 */ /* 0x008fe40000000000 */
[----:B------:R-:W3:Y:S01]  /*1e930*/  LDC R4, c[0x0][0x3a0] ;  /* 0x0000e800ff047b82 */ /* 0x000ee20000000800 */
[----:B-1----:R-:W-:-:S05]  /*1e940*/  IMAD.WIDE R10, R135, 0x4, R198 ;  /* 0x00000004870a7825 */ /* 0x002fca00078e02c6 */
[----:B------:R1:W-:Y:S04]  /*1e950*/  STL.64 [R1+0xb18], R10 ;  /* 0x000b180a01007387 */ /* 0x0003e80000100a00 */
[----:B------:R1:W-:Y:S01]  /*1e960*/  LDGSTS.E [R0+-0x4fe58], desc[UR22][R10.64], !P3 ;  /* 0xb01a80000a007fae */ /* 0x0003e2000d9a1016 */
[----:B------:R-:W-:Y:S01]  /*1e970*/  ISETP.GE.U32.AND P3, PT, R2, 0x7ffffe92, PT ;  /* 0x7ffffe920200780c */ /* 0x000fe20003f66070 */
[----:B------:R-:W-:Y:S02]  /*1e980*/  VIADD R2, R6, 0xffffff10 ;  /* 0xffffff1006027836 */ /* 0x000fe40000000000 */
[----:B------:R-:W3:Y:S01]  /*1e990*/  LDC R6, c[0x0][0x3a0] ;  /* 0x0000e800ff067b82 */ /* 0x000ee20000000800 */
[----:B-1----:R-:W-:-:S05]  /*1e9a0*/  IMAD.WIDE R10, R135, 0x4, R200 ;  /* 0x00000004870a7825 */ /* 0x002fca00078e02c8 */
[----:B------:R1:W-:Y:S01]  /*1e9b0*/  LDGSTS.E [R0+-0x4fe54], desc[UR22][R10.64], !P2 ;  /* 0xb01ac0000a007fae */ /* 0x0003e2000d1a1016 */
[----:B------:R-:W-:Y:S01]  /*1e9c0*/  ISETP.GE.U32.AND P2, PT, R2, 0x7ffffe91, PT ;  /* 0x7ffffe910200780c */ /* 0x000fe20003f46070 */
[----:B--2---:R-:W-:Y:S02]  /*1e9d0*/  VIADD R2, R8, 0xffffff0f ;  /* 0xffffff0f08027836 */ /* 0x004fe40000000000 */
[----:B------:R1:W-:Y:S01]  /*1e9e0*/  STL.64 [R1+0xb10], R10 ;  /* 0x000b100a01007387 */ /* 0x0003e20000100a00 */
[----:B------:R-:W2:Y:S01]  /*1e9f0*/  LDC R8, c[0x0][0x3a0] ;  /* 0x0000e800ff087b82 */ /* 0x000ea20000000800 */
[----:B-1----:R-:W-:-:S05]  /*1ea00*/  IMAD.WIDE R10, R135, 0x4, R202 ;  /* 0x00000004870a7825 */ /* 0x002fca00078e02ca */
[----:B------:R1:W-:Y:S04]  /*1ea10*/  STL.64 [R1+0xb08], R10 ;  /* 0x000b080a01007387 */ /* 0x0003e80000100a00 */
[----:B------:R1:W-:Y:S01]  /*1ea20*/  LDGSTS.E [R0+-0x4fe50], desc[UR22][R10.64], !P6 ;  /* 0xb01b00000a007fae */ /* 0x0003e2000f1a1016 */
[----:B------:R-:W-:Y:S01]  /*1ea30*/  ISETP.GE.U32.AND P6, PT, R2, 0x7ffffe90, PT ;  /* 0x7ffffe900200780c */ /* 0x000fe20003fc6070 */
[----:B----4-:R-:W-:Y:S02]  /*1ea40*/  VIADD R2, R5, 0xffffff0e ;  /* 0xffffff0e05027836 */ /* 0x010fe40000000000 */
[----:B-1----:R-:W-:-:S05]  /*1ea50*/  IMAD.WIDE R10, R135, 0x4, R204 ;  /* 0x00000004870a7825 */ /* 0x002fca00078e02cc */
[----:B------:R1:W-:Y:S04]  /*1ea60*/  STL.64 [R1+0xb00], R10 ;  /* 0x000b000a01007387 */ /* 0x0003e80000100a00 */
[----:B------:R1:W-:Y:S01]  /*1ea70*/  LDGSTS.E [R0+-0x4fe4c], desc[UR22][R10.64], !P4 ;  /* 0xb01b40000a007fae */ /* 0x0003e2000e1a1016 */
[----:B------:R-:W-:Y:S02]  /*1ea80*/  ISETP.GE.U32.AND P4, PT, R2, 0x7ffffe8f, PT ;  /* 0x7ffffe8f0200780c */ /* 0x000fe40003f86070 */
[----:B---3--:R-:W-:Y:S01]  /*1ea90*/  IADD3 R2, PT, PT, R4, -0xf3, RZ ;  /* 0xffffff0d04027810 */ /* 0x008fe20007ffe0ff */
[----:B------:R-:W-:-:S04]  /*1eaa0*/  IMAD.WIDE R4, R135, 0x4, R208 ;  /* 0x0000000487047825 */ /* 0x000fc800078e02d0 */
[----:B-1----:R-:W-:-:S05]  /*1eab0*/  IMAD.WIDE R10, R135, 0x4, R206 ;  /* 0x00000004870a7825 */ /* 0x002fca00078e02ce */
[----:B------:R1:W-:Y:S01]  /*1eac0*/  LDGSTS.E [R0+-0x4fe48], desc[UR22][R10.64], !P3 ;  /* 0xb01b80000a007fae */ /* 0x0003e2000d9a1016 */
[----:B------:R-:W-:Y:S01]  /*1ead0*/  ISETP.GE.U32.AND P3, PT, R2, 0x7ffffe8e, PT ;  /* 0x7ffffe8e0200780c */ /* 0x000fe20003f66070 */
[----:B------:R-:W-:Y:S02]  /*1eae0*/  VIADD R2, R9, 0xffffff0c ;  /* 0xffffff0c09027836 */ /* 0x000fe40000000000 */
[----:B------:R1:W-:Y:S04]  /*1eaf0*/  STL.64 [R1+0xaf8], R10 ;  /* 0x000af80a01007387 */ /* 0x0003e80000100a00 */
[----:B------:R3:W-:Y:S04]  /*1eb00*/  STL.64 [R1+0xaf0], R4 ;  /* 0x000af00401007387 */ /* 0x0007e80000100a00 */
[----:B------:R3:W-:Y:S01]  /*1eb10*/  LDGSTS.E [R0+-0x4fe44], desc[UR22][R4.64], !P2 ;  /* 0xb01bc00004007fae */ /* 0x0007e2000d1a1016 */
[----:B------:R-:W-:Y:S01]  /*1eb20*/  ISETP.GE.U32.AND P2, PT, R2, 0x7ffffe8d, PT ;  /* 0x7ffffe8d0200780c */ /* 0x000fe20003f46070 */
[----:B--2---:R-:W-:-:S02]  /*1eb30*/  VIADD R2, R8, 0xffffff0b ;  /* 0xffffff0b08027836 */ /* 0x004fc40000000000 */
[----:B-1----:R-:W-:-:S05]  /*1eb40*/  IMAD.WIDE R10, R135, 0x4, R210 ;  /* 0x00000004870a7825 */ /* 0x002fca00078e02d2 */
[----:B------:R-:W-:Y:S01]  /*1eb50*/  LDGSTS.E [R0+-0x4fe40], desc[UR22][R10.64], !P6 ;  /* 0xb01c00000a007fae */ /* 0x000fe2000f1a1016 */
[----:B---3--:R-:W1:Y:S01]  /*1eb60*/  LDC R5, c[0x0][0x3a0] ;  /* 0x0000e800ff057b82 */ /* 0x008e620000000800 */
[----:B------:R-:W-:Y:S01]  /*1eb70*/  ISETP.GE.U32.AND P6, PT, R2, 0x7ffffe8c, PT ;  /* 0x7ffffe8c0200780c */ /* 0x000fe20003fc6070 */
[----:B------:R-:W-:-:S06]  /*1eb80*/  VIADD R2, R6, 0xffffff0a ;  /* 0xffffff0a06027836 */ /* 0x000fcc0000000000 */
[----:B------:R-:W2:Y:S01]  /*1eb90*/  LDC R4, c[0x0][0x3a0] ;  /* 0x0000e800ff047b82 */ /* 0x000ea20000000800 */
[----:B------:R-:W-:Y:S01]  /*1eba0*/  IMAD.WIDE R8, R135, 0x4, R212 ;  /* 0x0000000487087825 */ /* 0x000fe200078e02d4 */
[----:B------:R-:W-:Y:S06]  /*1ebb0*/  STL.64 [R1+0xae8], R10 ;  /* 0x000ae80a01007387 */ /* 0x000fec0000100a00 */
[----:B------:R-:W3:Y:S01]  /*1ebc0*/  LDC R6, c[0x0][0x3a0] ;  /* 0x0000e800ff067b82 */ /* 0x000ee20000000800 */
[----:B------:R4:W-:Y:S04]  /*1ebd0*/  STL.64 [R1+0xae0], R8 ;  /* 0x000ae00801007387 */ /* 0x0009e80000100a00 */
[----:B------:R4:W-:Y:S01]  /*1ebe0*/  LDGSTS.E [R0+-0x4fe3c], desc[UR22][R8.64], !P4 ;  /* 0xb01c400008007fae */ /* 0x0009e2000e1a1016 */
[----:B------:R-:W-:Y:S01]  /*1ebf0*/  ISETP.GE.U32.AND P4, PT, R2, 0x7ffffe8b, PT ;  /* 0x7ffffe8b0200780c */ /* 0x000fe20003f86070 */
[----:B-1----:R-:W-:-:S02]  /*1ec00*/  VIADD R2, R5, 0xffffff09 ;  /* 0xffffff0905027836 */ /* 0x002fc40000000000 */
[----:B------:R-:W1:Y:S01]  /*1ec10*/  LDC R5, c[0x0][0x3a0] ;  /* 0x0000e800ff057b82 */ /* 0x000e620000000800 */
[----:B----4-:R-:W-:-:S05]  /*1ec20*/  IMAD.WIDE R8, R135, 0x4, R214 ;  /* 0x0000000487087825 */ /* 0x010fca00078e02d6 */
[----:B------:R4:W-:Y:S04]  /*1ec30*/  STL.64 [R1+0xad8], R8 ;  /* 0x000ad80801007387 */ /* 0x0009e80000100a00 */
[----:B------:R4:W-:Y:S01]  /*1ec40*/  LDGSTS.E [R0+-0x4fe38], desc[UR22][R8.64], !P3 ;  /* 0xb01c800008007fae */ /* 0x0009e2000d9a1016 */
[----:B------:R-:W-:Y:S02]  /*1ec50*/  ISETP.GE.U32.AND P3, PT, R2, 0x7ffffe8a, PT ;  /* 0x7ffffe8a0200780c */ /* 0x000fe40003f66070 */
[----:B--2---:R-:W-:Y:S02]  /*1ec60*/  IADD3 R2, PT, PT, R4, -0xf8, RZ ;  /* 0xffffff0804027810 */ /* 0x004fe40007ffe0ff */
[----:B------:R-:W2:Y:S01]  /*1ec70*/  LDC R4, c[0x0][0x3a0] ;  /* 0x0000e800ff047b82 */ /* 0x000ea20000000800 */
[----:B----4-:R-:W-:-:S05]  /*1ec80*/  IMAD.WIDE R8, R135, 0x4, R216 ;  /* 0x0000000487087825 */ /* 0x010fca00078e02d8 */
[----:B------:R4:W-:Y:S04]  /*1ec90*/  STL.64 [R1+0xad0], R8 ;  /* 0x000ad00801007387 */ /* 0x0009e80000100a00 */
[----:B------:R4:W-:Y:S01]  /*1eca0*/  LDGSTS.E [R0+-0x4fe34], desc[UR22][R8.64], !P2 ;  /* 0xb01cc00008007fae */ /* 0x0009e2000d1a1016 */
[----:B------:R-:W-:Y:S01]  /*1ecb0*/  ISETP.GE.U32.AND P2, PT, R2, 0x7ffffe89, PT ;  /* 0x7ffffe890200780c */ /* 0x000fe20003f46070 */
[----:B---3--:R-:W-:Y:S02]  /*1ecc0*/  VIADD R2, R6, 0xffffff07 ;  /* 0xffffff0706027836 */ /* 0x008fe40000000000 */
[----:B------:R-:W3:Y:S01]  /*1ecd0*/  LDC R6, c[0x0][0x3a0] ;  /* 0x0000e800ff067b82 */ /* 0x000ee20000000800 */
[----:B----4-:R-:W-:-:S05]  /*1ece0*/  IMAD.WIDE R8, R135, 0x4, R218 ;  /* 0x0000000487087825 */ /* 0x010fca00078e02da */
[----:B------:R4:W-:Y:S04]  /*1ecf0*/  STL.64 [R1+0xac8], R8 ;  /* 0x000ac80801007387 */ /* 0x0009e80000100a00 */
[----:B------:R4:W-:Y:S01]  /*1ed00*/  LDGSTS.E [R0+-0x4fe30], desc[UR22][R8.64], !P6 ;  /* 0xb01d000008007fae */ /* 0x0009e2000f1a1016 */
[----:B------:R-:W-:Y:S01]  /*1ed10*/  ISETP.GE.U32.AND P6, PT, R2, 0x7ffffe88, PT ;  /* 0x7ffffe880200780c */ /* 0x000fe20003fc6070 */
[----:B-1----:R-:W-:Y:S02]  /*1ed20*/  VIADD R2, R5, 0xffffff06 ;  /* 0xffffff0605027836 */ /* 0x002fe40000000000 */
[C---:B------:R-:W-:Y:S01]  /*1ed30*/  IMAD.WIDE R10, R135.reuse, 0x4, R222 ;  /* 0x00000004870a7825 */ /* 0x040fe200078e02de */
[----:B------:R-:W1:Y:S03]  /*1ed40*/  LDC R5, c[0x0][0x3a0] ;  /* 0x0000e800ff057b82 */ /* 0x000e660000000800 */
[----:B----4-:R-:W-:-:S05]  /*1ed50*/  IMAD.WIDE R8, R135, 0x4, R220 ;  /* 0x0000000487087825 */ /* 0x010fca00078e02dc */
[----:B------:R4:W-:Y:S04]  /*1ed60*/  STL.64 [R1+0xac0], R8 ;  /* 0x000ac00801007387 */ /* 0x0009e80000100a00 */
[----:B------:R4:W-:Y:S01]  /*1ed70*/  LDGSTS.E [R0+-0x4fe2c], desc[UR22][R8.64], !P4 ;  /* 0xb01d400008007fae */ /* 0x0009e2000e1a1016 */
[----:B------:R-:W-:Y:S01]  /*1ed80*/  ISETP.GE.U32.AND P4, PT, R2, 0x7ffffe87, PT ;  /* 0x7ffffe870200780c */ /* 0x000fe20003f86070 */
[----:B--2---:R-:W-:Y:S02]  /*1ed90*/  VIADD R2, R4, 0xffffff05 ;  /* 0xffffff0504027836 */ /* 0x004fe40000000000 */
[----:B------:R2:W-:Y:S01]  /*1eda0*/  LDGSTS.E [R0+-0x4fe28], desc[UR22][R10.64], !P3 ;  /* 0xb01d80000a007fae */ /* 0x0005e2000d9a1016 */
[----:B------:R-:W1:Y:S08]  /*1edb0*/  LDC R4, c[0x0][0x3a0] ;  /* 0x0000e800ff047b82 */ /* 0x000e700000000800 */
[----:B----4-:R-:W4:Y:S01]  /*1edc0*/  LDC R8, c[0x0][0x3a0] ;  /* 0x0000e800ff087b82 */ /* 0x010f220000000800 */
[----:B------:R-:W-:Y:S01]  /*1edd0*/  ISETP.GE.U32.AND P3, PT, R2, 0x7ffffe86, PT ;  /* 0x7ffffe860200780c */ /* 0x000fe20003f66070 */
[----:B---3--:R-:W-:Y:S01]  /*1ede0*/  VIADD R2, R6, 0xffffff04 ;  /* 0xffffff0406027836 */ /* 0x008fe20000000000 */
[----:B------:R2:W-:Y:S05]  /*1edf0*/  STL.64 [R1+0xab8], R10 ;  /* 0x000ab80a01007387 */ /* 0x0005ea0000100a00 */
[----:B------:R-:W3:Y:S01]  /*1ee00*/  LDC R6, c[0x0][0x3a0] ;  /* 0x0000e800ff067b82 */ /* 0x000ee20000000800 */
[----:B--2---:R-:W-:-:S05]  /*1ee10*/  IMAD.WIDE R10, R135, 0x4, R224 ;  /* 0x00000004870a7825 */ /* 0x004fca00078e02e0 */
[----:B------:R2:W-:Y:S01]  /*1ee20*/  LDGSTS.E [R0+-0x4fe24], desc[UR22][R10.64], !P2 ;  /* 0xb01dc0000a007fae */ /* 0x0005e2000d1a1016 */
[----:B------:R-:W-:-:S03]  /*1ee30*/  ISETP.GE.U32.AND P2, PT, R2, 0x7ffffe85, PT ;  /* 0x7ffffe850200780c */ /* 0x000fc60003f46070 */
[----:B------:R2:W-:Y:S01]  /*1ee40*/  STL.64 [R1+0xab0], R10 ;  /* 0x000ab00a01007387 */ /* 0x0005e20000100a00 */
[----:B----4-:R-:W-:Y:S01]  /*1ee50*/  IADD3 R2, PT, PT, R8, -0xfd, RZ ;  /* 0xffffff0308027810 */ /* 0x010fe20007ffe0ff */
[----:B------:R-:W-:-:S04]  /*1ee60*/  IMAD.WIDE R8, R135, 0x4, R228 ;  /* 0x0000000487087825 */ /* 0x000fc800078e02e4 */
[----:B--2---:R-:W-:-:S05]  /*1ee70*/  IMAD.WIDE R10, R135, 0x4, R226 ;  /* 0x00000004870a7825 */ /* 0x004fca00078e02e2 */
[----:B------:R2:W-:Y:S04]  /*1ee80*/  STL.64 [R1+0xaa8], R10 ;  /* 0x000aa80a01007387 */ /* 0x0005e80000100a00 */
[----:B------:R2:W-:Y:S01]  /*1ee90*/  LDGSTS.E [R0+-0x4fe20], desc[UR22][R10.64], !P6 ;  /* 0xb01e00000a007fae */ /* 0x0005e2000f1a1016 */
[----:B------:R-:W-:Y:S01]  /*1eea0*/  ISETP.GE.U32.AND P6, PT, R2, 0x7ffffe84, PT ;  /* 0x7ffffe840200780c */ /* 0x000fe20003fc6070 */
[----:B-1----:R-:W-:Y:S02]  /*1eeb0*/  VIADD R2, R5, 0xffffff02 ;  /* 0xffffff0205027836 */ /* 0x002fe40000000000 */
[----:B------:R1:W-:Y:S01]  /*1eec0*/  STL.64 [R1+0xaa0], R8 ;  /* 0x000aa00801007387 */ /* 0x0003e20000100a00 */
[----:B------:R-:W-:Y:S01]  /*1eed0*/  VIADD R137, R137, 0x7f ;  /* 0x0000007f89897836 */ /* 0x000fe20000000000 */
[----:B------:R-:W4:Y:S02]  /*1eee0*/  LDC R5, c[0x0][0x3a0] ;  /* 0x0000e800ff057b82 */ /* 0x000f240000000800 */
[----:B------:R1:W-:Y:S01]  /*1eef0*/  LDGSTS.E [R0+-0x4fe1c], desc[UR22][R8.64], !P4 ;  /* 0xb01e400008007fae */ /* 0x0003e2000e1a1016 */
[----:B------:R-:W-:Y:S01]  /*1ef00*/  ISETP.GE.U32.AND P4, PT, R2, 0x7ffffe83, PT ;  /* 0x7ffffe830200780c */ /* 0x000fe20003f86070 */
[----:B------:R-:W-:-:S02]  /*1ef10*/  VIADD R2, R4, 0xffffff01 ;  /* 0xffffff0104027836 */ /* 0x000fc40000000000 */
[----:B---3--:R-:W-:Y:S02]  /*1ef20*/  VIADD R4, R6, 0xffffff00 ;  /* 0xffffff0006047836 */ /* 0x008fe40000000000 */
[C---:B--2---:R-:W-:Y:S01]  /*1ef30*/  IMAD.WIDE R10, R135.reuse, 0x4, R236 ;  /* 0x00000004870a7825 */ /* 0x044fe200078e02ec */
[----:B------:R-:W2:Y:S03]  /*1ef40*/  LDC R6, c[0x0][0x3a0] ;  /* 0x0000e800ff067b82 */ /* 0x000ea60000000800 */
[----:B-1----:R-:W-:-:S05]  /*1ef50*/  IMAD.WIDE R8, R135, 0x4, R230 ;  /* 0x0000000487087825 */ /* 0x002fca00078e02e6 */
[----:B------:R1:W-:Y:S04]  /*1ef60*/  STL.64 [R1+0xa98], R8 ;  /* 0x000a980801007387 */ /* 0x0003e80000100a00 */
[----:B------:R1:W-:Y:S02]  /*1ef70*/  LDGSTS.E [R0+-0x4fe18], desc[UR22][R8.64], !P3 ;  /* 0xb01e800008007fae */ /* 0x0003e4000d9a1016 */
[----:B-1----:R-:W-:-:S05]  /*1ef80*/  IMAD.WIDE R8, R135, 0x4, R232 ;  /* 0x0000000487087825 */ /* 0x002fca00078e02e8 */
[----:B------:R1:W-:Y:S04]  /*1ef90*/  STL.64 [R1+0xa90], R8 ;  /* 0x000a900801007387 */ /* 0x0003e80000100a00 */
[----:B------:R1:W-:Y:S01]  /*1efa0*/  LDGSTS.E [R0+-0x4fe14], desc[UR22][R8.64], !P2 ;  /* 0xb01ec00008007fae */ /* 0x0003e2000d1a1016 */
[----:B------:R-:W-:-:S03]  /*1efb0*/  ISETP.GE.AND P2, PT, R133, R4, PT ;  /* 0x000000048500720c */ /* 0x000fc60003f46270 */
[----:B------:R-:W-:Y:S01]  /*1efc0*/  STL.64 [R1+0x1488], R132 ;  /* 0x0014888401007387 */ /* 0x000fe20000100a00 */
[----:B-1----:R-:W-:Y:S01]  /*1efd0*/  IMAD.WIDE R8, R135, 0x4, R234 ;  /* 0x0000000487087825 */ /* 0x002fe200078e02ea */
[----:B------:R-:W-:Y:S02]  /*1efe0*/  SEL R0, RZ, 0x4, P2 ;  /* 0x00000004ff007807 */ /* 0x000fe40001000000 */
[----:B------:R-:W-:Y:S02]  /*1eff0*/  ISETP.GT.AND P2, PT, R137, 0x17f, PT ;  /* 0x0000017f8900780c */ /* 0x000fe40003f44270 */
[----:B------:R1:W-:Y:S04]  /*1f000*/  STL.64 [R1+0xa88], R8 ;  /* 0x000a880801007387 */ /* 0x0003e80000100a00 */
[----:B------:R3:W-:Y:S04]  /*1f010*/  STL.64 [R1+0xa80], R10 ;  /* 0x000a800a01007387 */ /* 0x0007e80000100a00 */
[----:B------:R-:W2:Y:S01]  /*1f020*/  LDL.LU.64 R136, [R1+0x278] ;  /* 0x0002780001887983 */ /* 0x000ea20000300a00 */
[----:B------:R-:W-:-:S02]  /*1f030*/  SEL R0, R0, RZ, P2 ;  /* 0x000000ff00007207 */ /* 0x000fc40001000000 */
[----:B------:R-:W-:Y:S01]  /*1f040*/  ISETP.GE.U32.AND P3, PT, R2, 0x7ffffe82, PT ;  /* 0x7ffffe820200780c */ /* 0x000fe20003f66070 */
[----:B------:R-:W2:Y:S01]  /*1f050*/  LDL.LU.64 R34, [R1+0x270] ;  /* 0x0002700001227983 */ /* 0x000ea20000300a00 */
[----:B------:R-:W-:Y:S02]  /*1f060*/  IADD3 R2, PT, PT, R134, 0x100000, RZ ;  /* 0x0010000086027810 */ /* 0x000fe40007ffe0ff */
[----:B------:R-:W-:Y:S01]  /*1f070*/  ISETP.NE.U32.AND P2, PT, R0, RZ, PT ;  /* 0x000000ff0000720c */ /* 0x000fe20003f45070 */
[----:B------:R-:W-:Y:S01]  /*1f080*/  VIADD R0, R134, 0x100000 ;  /* 0x0010000086007836 */ /* 0x000fe20000000000 */
[----:B------:R-:W2:Y:S04]  /*1f090*/  LDL.LU.64 R18, [R1+0x268] ;  /* 0x0002680001127983 */ /* 0x000ea80000300a00 */
[----:B------:R4:W-:Y:S04]  /*1f0a0*/  LDGSTS.E [R2+-0x4fe10], desc[UR22][R8.64], !P6 ;  /* 0xb01f000008027fae */ /* 0x0009e8000f1a1016 */
[----:B------:R3:W-:Y:S01]  /*1f0b0*/  LDGSTS.E [R0+-0x4fe0c], desc[UR22][R10.64], !P4 ;  /* 0xb01f40000a007fae */ /* 0x0007e2000e1a1016 */
[----:B------:R-:W-:-:S04]  /*1f0c0*/  IMAD.WIDE R36, R135, 0x4, R240 ;  /* 0x0000000487247825 */ /* 0x000fc800078e02f0 */
[----:B----4-:R-:W-:Y:S01]  /*1f0d0*/  VIADD R2, R5, 0xfffffeff ;  /* 0xfffffeff05027836 */ /* 0x010fe20000000000 */
[----:B------:R-:W-:Y:S01]  /*1f0e0*/  SHF.L.U32 R144, R7, 0x7, RZ ;  /* 0x0000000707907819 */ /* 0x000fe200000006ff */
[----:B-1----:R-:W1:Y:S01]  /*1f0f0*/  LDC R8, c[0x0][0x3a0] ;  /* 0x0000e800ff087b82 */ /* 0x002e620000000800 */
[----:B---3--:R-:W-:-:S05]  /*1f100*/  IMAD.WIDE R10, R135, 0x4, R238 ;  /* 0x00000004870a7825 */ /* 0x008fca00078e02ee */
[----:B------:R3:W-:Y:S04]  /*1f110*/  STL.64 [R1+0xa78], R10 ;  /* 0x000a780a01007387 */ /* 0x0007e80000100a00 */
[----:B------:R-:W4:Y:S04]  /*1f120*/  LDL.LU.64 R32, [R1+0x260] ;  /* 0x0002600001207983 */ /* 0x000f280000300a00 */
[----:B------:R-:W4:Y:S04]  /*1f130*/  LDL.LU.64 R16, [R1+0x258] ;  /* 0x0002580001107983 */ /* 0x000f280000300a00 */
[----:B------:R-:W4:Y:S04]  /*1f140*/  LDL.LU.64 R30, [R1+0x250] ;  /* 0x00025000011e7983 */ /* 0x000f280000300a00 */
[----:B------:R-:W4:Y:S04]  /*1f150*/  LDL.LU.64 R14, [R1+0x248] ;  /* 0x00024800010e7983 */ /* 0x000f280000300a00 */
[----:B------:R-:W4:Y:S04]  /*1f160*/  LDL.LU.64 R28, [R1+0x240] ;  /* 0x00024000011c7983 */ /* 0x000f280000300a00 */
[----:B------:R-:W4:Y:S04]  /*1f170*/  LDL.LU.64 R12, [R1+0x238] ;  /* 0x00023800010c7983 */ /* 0x000f280000300a00 */
[----:B------:R-:W-:Y:S04]  /*1f180*/  LDGSTS.E [R0+-0x4fe08], desc[UR22][R10.64], !P3 ;  /* 0xb01f80000a007fae */ /* 0x000fe8000d9a1016 */
[----:B------:R-:W4:Y:S04]  /*1f190*/  LDL.LU.64 R26, [R1+0x230] ;  /* 0x00023000011a7983 */ /* 0x000f280000300a00 */
[----:B---3--:R-:W3:Y:S04]  /*1f1a0*/  LDL.LU.64 R10, [R1+0x228] ;  /* 0x00022800010a7983 */ /* 0x008ee80000300a00 */
[----:B------:R-:W3:Y:S01]  /*1f1b0*/  LDL.LU.64 R24, [R1+0x220] ;  /* 0x0002200001187983 */ /* 0x000ee20000300a00 */
[----:B------:R-:W-:-:S02]  /*1f1c0*/  ISETP.GE.U32.AND P6, PT, R4, 0x7ffffe81, PT ;  /* 0x7ffffe810400780c */ /* 0x000fc40003fc6070 */
[----:B------:R-:W1:Y:S01]  /*1f1d0*/  LDC R4, c[0x0][0x3a0] ;  /* 0x0000e800ff047b82 */ /* 0x000e620000000800 */
[----:B------:R-:W3:Y:S04]  /*1f1e0*/  LDL.LU.64 R242, [R1+0x218] ;  /* 0x0002180001f27983 */ /* 0x000ee80000300a00 */
[----:B------:R-:W3:Y:S04]  /*1f1f0*/  LDL.LU.64 R22, [R1+0x210] ;  /* 0x0002100001167983 */ /* 0x000ee80000300a00 */
[----:B------:R-:W3:Y:S04]  /*1f200*/  LDL.LU.64 R250, [R1+0x208] ;  /* 0x0002080001fa7983 */ /* 0x000ee80000300a00 */
[----:B------:R-:W3:Y:S04]  /*1f210*/  LDL.LU.64 R20, [R1+0x200] ;  /* 0x0002000001147983 */ /* 0x000ee80000300a00 */
[----:B------:R-:W3:Y:S04]  /*1f220*/  LDL.LU.64 R248, [R1+0x1f8] ;  /* 0x0001f80001f87983 */ /* 0x000ee80000300a00 */
[----:B------:R-:W-:Y:S04]  /*1f230*/  STL.64 [R1+0x1490], R134 ;  /* 0x0014908601007387 */ /* 0x000fe80000100a00 */
[----:B------:R-:W-:Y:S01]  /*1f240*/  STL.64 [R1+0xa70], R36 ;  /* 0x000a702401007387 */ /* 0x000fe20000100a00 */
[----:B------:R-:W-:-:S03]  /*1f250*/  ISETP.GE.U32.AND P4, PT, R2, 0x7ffffe80, PT ;  /* 0x7ffffe800200780c */ /* 0x000fc60003f86070 */
[----:B------:R-:W3:Y:S01]  /*1f260*/  LDL.LU.64 R246, [R1+0x1f0] ;  /* 0x0001f00001f67983 */ /* 0x000ee20000300a00 */
[----:B--2---:R-:W-:-:S03]  /*1f270*/  VIADD R2, R6, 0xfffffefe ;  /* 0xfffffefe06027836 */ /* 0x004fc60000000000 */
[----:B------:R-:W2:Y:S02]  /*1f280*/  LDL.LU.64 R244, [R1+0x1e8] ;  /* 0x0001e80001f47983 */ /* 0x000ea40000300a00 */
[----:B------:R-:W-:Y:S01]  /*1f290*/  ISETP.GE.U32.AND P3, PT, R2, 0x7ffffe7f, PT ;  /* 0x7ffffe7f0200780c */ /* 0x000fe20003f66070 */
[----:B-1----:R-:W-:Y:S01]  /*1f2a0*/  VIADD R2, R4, 0xfffffefd ;  /* 0xfffffefd04027836 */ /* 0x002fe20000000000 */
[----:B------:R1:W-:Y:S04]  /*1f2b0*/  STL [R1+0x1498], R3 ;  /* 0x0014980301007387 */ /* 0x0003e80000100800 */
[----:B------:R1:W-:Y:S01]  /*1f2c0*/  LDGSTS.E [R0+-0x4fe04], desc[UR22][R36.64], !P6 ;  /* 0xb01fc00024007fae */ /* 0x0003e2000f1a1016 */
[----:B------:R-:W-:Y:S01]  /*1f2d0*/  IMAD.WIDE R4, R144, 0x4, R136 ;  /* 0x0000000490047825 */ /* 0x000fe200078e0288 */
[----:B------:R-:W-:-:S02]  /*1f2e0*/  ISETP.GE.U32.AND P6, PT, R2, 0x7ffffe7e, PT ;  /* 0x7ffffe7e0200780c */ /* 0x000fc40003fc6070 */
[----:B------:R-:W2:Y:S01]  /*1f2f0*/  LDL.LU.64 R136, [R1+0x1e0] ;  /* 0x0001e00001887983 */ /* 0x000ea20000300a00 */
[----:B-1----:R-:W-:-:S03]  /*1f300*/  IMAD.WIDE R2, R144, 0x4, R34 ;  /* 0x0000000490027825 */ /* 0x002fc600078e0222 */
[----:B------:R1:W-:Y:S01]  /*1f310*/  STL.64 [R1+0xa68], R4 ;  /* 0x000a680401007387 */ /* 0x0003e20000100a00 */
[----:B------:R-:W-:Y:S02]  /*1f320*/  VIADD R0, R8, 0xfffffefc ;  /* 0xfffffefc08007836 */ /* 0x000fe40000000000 */
[C---:B------:R-:W-:Y:S01]  /*1f330*/  IMAD.WIDE R230, R144.reuse, 0x4, R140 ;  /* 0x0000000490e67825 */ /* 0x040fe200078e028c */
[----:B------:R-:W0:Y:S03]  /*1f340*/  LDGDEPBAR ;  /* 0x00000000000079af */ /* 0x000e260000000000 */
[C---:B-1----:R-:W-:Y:S02]  /*1f350*/  IMAD.WIDE R4, R144.reuse, 0x4, R18 ;  /* 0x0000000490047825 */ /* 0x042fe400078e0212 */
[----:B------:R-:W2:Y:S04]  /*1f360*/  LDL.LU.64 R18, [R1+0x1d8] ;  /* 0x0001d80001127983 */ /* 0x000ea80000300a00 */
[----:B------:R4:W-:Y:S04]  /*1f370*/  STL.64 [R1+0xa60], R2 ;  /* 0x000a600201007387 */ /* 0x0009e80000100a00 */
[----:B------:R1:W-:Y:S01]  /*1f380*/  STL.64 [R1+0xa58], R4 ;  /* 0x000a580401007387 */ /* 0x0003e20000100a00 */
[----:B----4-:R-:W-:-:S04]  /*1f390*/  IMAD.WIDE R2, R144, 0x4, R32 ;  /* 0x0000000490027825 */ /* 0x010fc800078e0220 */
[C---:B-1----:R-:W-:Y:S02]  /*1f3a0*/  IMAD.WIDE R4, R144.reuse, 0x4, R16 ;  /* 0x0000000490047825 */ /* 0x042fe400078e0210 */
[----:B------:R-:W4:Y:S04]  /*1f3b0*/  LDL.LU.64 R16, [R1+0x1d0] ;  /* 0x0001d00001107983 */ /* 0x000f280000300a00 */
[----:B------:R1:W-:Y:S04]  /*1f3c0*/  STL.64 [R1+0xa50], R2 ;  /* 0x000a500201007387 */ /* 0x0003e80000100a00 */
[----:B------:R1:W-:Y:S02]  /*1f3d0*/  STL.64 [R1+0xa48], R4 ;  /* 0x000a480401007387 */ /* 0x0003e40000100a00 */
[----:B-1----:R-:W-:-:S04]  /*1f3e0*/  IMAD.WIDE R2, R144, 0x4, R30 ;  /* 0x0000000490027825 */ /* 0x002fc800078e021e */
[C---:B------:R-:W-:Y:S02]  /*1f3f0*/  IMAD.WIDE R4, R144.reuse, 0x4, R14 ;  /* 0x0000000490047825 */ /* 0x040fe400078e020e */
[----:B------:R-:W4:Y:S04]  /*1f400*/  LDL.LU.64 R14, [R1+0x1c8] ;  /* 0x0001c800010e7983 */ /* 0x000f280000300a00 */
[----:B------:R1:W-:Y:S04]  /*1f410*/  STL.64 [R1+0xa40], R2 ;  /* 0x000a400201007387 */ /* 0x0003e80000100a00 */
[----:B------:R1:W-:Y:S02]  /*1f420*/  STL.64 [R1+0xa38], R4 ;  /* 0x000a380401007387 */ /* 0x0003e40000100a00 */
[----:B-1----:R-:W-:-:S04]  /*1f430*/  IMAD.WIDE R2, R144, 0x4, R28 ;  /* 0x0000000490027825 */ /* 0x002fc800078e021c */
[C---:B------:R-:W-:Y:S02]  /*1f440*/  IMAD.WIDE R4, R144.reuse, 0x4, R12 ;  /* 0x0000000490047825 */ /* 0x040fe400078e020c */
[----:B------:R-:W4:Y:S04]  /*1f450*/  LDL.LU.64 R12, [R1+0x1c0] ;  /* 0x0001c000010c7983 */ /* 0x000f280000300a00 */
[----:B------:R1:W-:Y:S04]  /*1f460*/  STL.64 [R1+0xa30], R2 ;  /* 0x000a300201007387 */ /* 0x0003e80000100a00 */
[----:B------:R3:W-:Y:S01]  /*1f470*/  STL.64 [R1+0xa28], R4 ;  /* 0x000a280401007387 */ /* 0x0007e20000100a00 */
[----:B-1----:R-:W-:-:S04]  /*1f480*/  IMAD.WIDE R2, R144, 0x4, R26 ;  /* 0x0000000490027825 */ /* 0x002fc800078e021a */
[C---:B---3--:R-:W-:Y:S02]  /*1f490*/  IMAD.WIDE R4, R144.reuse, 0x4, R10 ;  /* 0x0000000490047825 */ /* 0x048fe400078e020a */
[----:B------:R-:W3:Y:S04]  /*1f4a0*/  LDL.LU.64 R10, [R1+0x1b8] ;  /* 0x0001b800010a7983 */ /* 0x000ee80000300a00 */
[----:B------:R1:W-:Y:S04]  /*1f4b0*/  STL.64 [R1+0xa20], R2 ;  /* 0x000a200201007387 */ /* 0x0003e80000100a00 */
[----:B------:R1:W-:Y:S02]  /*1f4c0*/  STL.64 [R1+0xa18], R4 ;  /* 0x000a180401007387 */ /* 0x0003e40000100a00 */
[----:B-1----:R-:W-:-:S04]  /*1f4d0*/  IMAD.WIDE R2, R144, 0x4, R24 ;  /* 0x0000000490027825 */ /* 0x002fc800078e0218 */
[C---:B------:R-:W-:Y:S02]  /*1f4e0*/  IMAD.WIDE R4, R144.reuse, 0x4, R242 ;  /* 0x0000000490047825 */ /* 0x040fe400078e02f2 */
        /* <DEDUP_REMOVED lines=12> */
[----:B------:R-:W-:Y:S04]  /*1f5b0*/  STL.64 [R1+0x9e8], R4 ;  /* 0x0009e80401007387 */ /* 0x000fe80000100a00 */
[----:B------:R-:W3:Y:S01]  /*1f5c0*/  LDL.LU.64 R38, [R1+0x198] ;  /* 0x0001980001267983 */ /* 0x000ee20000300a00 */
[----:B-1----:R-:W-:-:S03]  /*1f5d0*/  IMAD.WIDE R2, R144, 0x4, R246 ;  /* 0x0000000490027825 */ /* 0x002fc600078e02f6 */
[----:B------:R-:W3:Y:S04]  /*1f5e0*/  LDL.LU.64 R246, [R1+0x190] ;  /* 0x0001900001f67983 */ /* 0x000ee80000300a00 */
[----:B------:R2:W-:Y:S04]  /*1f5f0*/  STL.64 [R1+0x9e0], R2 ;  /* 0x0009e00201007387 */ /* 0x0005e80000100a00 */
[----:B------:R-:W3:Y:S01]  /*1f600*/  LDL.LU.64 R36, [R1+0x188] ;  /* 0x0001880001247983 */ /* 0x000ee20000300a00 */
[----:B--2---:R-:W-:-:S03]  /*1f610*/  IMAD.WIDE R2, R144, 0x4, R244 ;  /* 0x0000000490027825 */ /* 0x004fc600078e02f4 */
[----:B------:R-:W2:Y:S04]  /*1f620*/  LDL.LU.64 R244, [R1+0x180] ;  /* 0x0001800001f47983 */ /* 0x000ea80000300a00 */
[----:B------:R1:W-:Y:S04]  /*1f630*/  STL.64 [R1+0x9d8], R2 ;  /* 0x0009d80201007387 */ /* 0x0003e80000100a00 */
[----:B------:R-:W2:Y:S01]  /*1f640*/  LDL.LU.64 R34, [R1+0x178] ;  /* 0x0001780001227983 */ /* 0x000ea20000300a00 */
[----:B-1----:R-:W-:-:S03]  /*1f650*/  IMAD.WIDE R2, R144, 0x4, R136 ;  /* 0x0000000490027825 */ /* 0x002fc600078e0288 */
[----:B------:R-:W2:Y:S04]  /*1f660*/  LDL.LU.64 R136, [R1+0x170] ;  /* 0x0001700001887983 */ /* 0x000ea80000300a00 */
[----:B------:R1:W-:Y:S04]  /*1f670*/  STL.64 [R1+0x9d0], R2 ;  /* 0x0009d00201007387 */ /* 0x0003e80000100a00 */
[----:B------:R-:W2:Y:S01]  /*1f680*/  LDL.LU.64 R32, [R1+0x168] ;  /* 0x0001680001207983 */ /* 0x000ea20000300a00 */
[----:B-1----:R-:W-:-:S03]  /*1f690*/  IMAD.WIDE R2, R144, 0x4, R18 ;  /* 0x0000000490027825 */ /* 0x002fc600078e0212 */
[----:B------:R-:W2:Y:S04]  /*1f6a0*/  LDL.LU.64 R18, [R1+0x160] ;  /* 0x0001600001127983 */ /* 0x000ea80000300a00 */
[----:B------:R4:W-:Y:S04]  /*1f6b0*/  STL.64 [R1+0x9c8], R2 ;  /* 0x0009c80201007387 */ /* 0x0009e80000100a00 */
[----:B------:R-:W2:Y:S01]  /*1f6c0*/  LDL.LU.64 R30, [R1+0x158] ;  /* 0x00015800011e7983 */ /* 0x000ea20000300a00 */
[----:B----4-:R-:W-:-:S03]  /*1f6d0*/  IMAD.WIDE R2, R144, 0x4, R16 ;  /* 0x0000000490027825 */ /* 0x010fc600078e0210 */
[----:B------:R-:W4:Y:S04]  /*1f6e0*/  LDL.LU.64 R16, [R1+0x150] ;  /* 0x0001500001107983 */ /* 0x000f280000300a00 */
[----:B------:R1:W-:Y:S04]  /*1f6f0*/  STL.64 [R1+0x9c0], R2 ;  /* 0x0009c00201007387 */ /* 0x0003e80000100a00 */
[----:B------:R-:W4:Y:S01]  /*1f700*/  LDL.LU.64 R28, [R1+0x148] ;  /* 0x00014800011c7983 */ /* 0x000f220000300a00 */
[----:B-1----:R-:W-:-:S03]  /*1f710*/  IMAD.WIDE R2, R144, 0x4, R14 ;  /* 0x0000000490027825 */ /* 0x002fc600078e020e */
[----:B------:R-:W4:Y:S04]  /*1f720*/  LDL.LU.64 R14, [R1+0x140] ;  /* 0x00014000010e7983 */ /* 0x000f280000300a00 */
[----:B------:R1:W-:Y:S04]  /*1f730*/  STL.64 [R1+0x9b8], R2 ;  /* 0x0009b80201007387 */ /* 0x0003e80000100a00 */
[----:B------:R-:W4:Y:S01]  /*1f740*/  LDL.LU.64 R26, [R1+0x138] ;  /* 0x00013800011a7983 */ /* 0x000f220000300a00 */
[----:B-1----:R-:W-:-:S03]  /*1f750*/  IMAD.WIDE R2, R144, 0x4, R12 ;  /* 0x0000000490027825 */ /* 0x002fc600078e020c */
[----:B------:R-:W4:Y:S04]  /*1f760*/  LDL.LU.64 R12, [R1+0x130] ;  /* 0x00013000010c7983 */ /* 0x000f280000300a00 */
[----:B------:R3:W-:Y:S04]  /*1f770*/  STL.64 [R1+0x9b0], R2 ;  /* 0x0009b00201007387 */ /* 0x0007e80000100a00 */
[----:B------:R-:W4:Y:S01]  /*1f780*/  LDL.LU.64 R24, [R1+0x128] ;  /* 0x0001280001187983 */ /* 0x000f220000300a00 */
[----:B---3--:R-:W-:-:S03]  /*1f790*/  IMAD.WIDE R2, R144, 0x4, R10 ;  /* 0x0000000490027825 */ /* 0x008fc600078e020a */
[----:B------:R-:W3:Y:S04]  /*1f7a0*/  LDL.LU.64 R10, [R1+0x120] ;  /* 0x00012000010a7983 */ /* 0x000ee80000300a00 */
[----:B------:R1:W-:Y:S04]  /*1f7b0*/  STL.64 [R1+0x9a8], R2 ;  /* 0x0009a80201007387 */ /* 0x0003e80000100a00 */
[----:B------:R-:W3:Y:S01]  /*1f7c0*/  LDL.LU.64 R22, [R1+0x118] ;  /* 0x0001180001167983 */ /* 0x000ee20000300a00 */
[----:B-1----:R-:W-:-:S03]  /*1f7d0*/  IMAD.WIDE R2, R144, 0x4, R242 ;  /* 0x0000000490027825 */ /* 0x002fc600078e02f2 */
[----:B------:R-:W3:Y:S04]  /*1f7e0*/  LDL.LU.64 R242, [R1+0x110] ;  /* 0x0001100001f27983 */ /* 0x000ee80000300a00 */
[----:B------:R1:W-:Y:S04]  /*1f7f0*/  STL.64 [R1+0x9a0], R2 ;  /* 0x0009a00201007387 */ /* 0x0003e80000100a00 */
[----:B------:R-:W3:Y:S01]  /*1f800*/  LDL.LU.64 R20, [R1+0x108] ;  /* 0x0001080001147983 */ /* 0x000ee20000300a00 */
[----:B-1----:R-:W-:-:S03]  /*1f810*/  IMAD.WIDE R2, R144, 0x4, R250 ;  /* 0x0000000490027825 */ /* 0x002fc600078e02fa */
[----:B------:R-:W3:Y:S04]  /*1f820*/  LDL.LU.64 R250, [R1+0x100] ;  /* 0x0001000001fa7983 */ /* 0x000ee80000300a00 */
[----:B------:R1:W-:Y:S01]  /*1f830*/  STL.64 [R1+0x998], R2 ;  /* 0x0009980201007387 */ /* 0x0003e20000100a00 */
[----:B------:R-:W-:-:S03]  /*1f840*/  IMAD.WIDE R4, R144, 0x4, R248 ;  /* 0x0000000490047825 */ /* 0x000fc600078e02f8 */
[----:B------:R-:W3:Y:S04]  /*1f850*/  LDL.LU.64 R248, [R1+0xf8] ;  /* 0x0000f80001f87983 */ /* 0x000ee80000300a00 */
[----:B------:R1:W-:Y:S02]  /*1f860*/  STL.64 [R1+0x990], R4 ;  /* 0x0009900401007387 */ /* 0x0003e40000100a00 */
[----:B-1----:R-:W-:-:S04]  /*1f870*/  IMAD.WIDE R2, R144, 0x4, R38 ;  /* 0x0000000490027825 */ /* 0x002fc800078e0226 */
[C---:B------:R-:W-:Y:S02]  /*1f880*/  IMAD.WIDE R4, R144.reuse, 0x4, R246 ;  /* 0x0000000490047825 */ /* 0x040fe400078e02f6 */
[----:B------:R-:W3:Y:S04]  /*1f890*/  LDL.LU.64 R246, [R1+0xf0] ;  /* 0x0000f00001f67983 */ /* 0x000ee80000300a00 */
[----:B------:R1:W-:Y:S04]  /*1f8a0*/  STL.64 [R1+0x988], R2 ;  /* 0x0009880201007387 */ /* 0x0003e80000100a00 */
[----:B------:R2:W-:Y:S01]  /*1f8b0*/  STL.64 [R1+0x980], R4 ;  /* 0x0009800401007387 */ /* 0x0005e20000100a00 */
[----:B-1----:R-:W-:-:S04]  /*1f8c0*/  IMAD.WIDE R2, R144, 0x4, R36 ;  /* 0x0000000490027825 */ /* 0x002fc800078e0224 */
[C---:B--2---:R-:W-:Y:S02]  /*1f8d0*/  IMAD.WIDE R4, R144.reuse, 0x4, R244 ;  /* 0x0000000490047825 */ /* 0x044fe400078e02f4 */
[----:B------:R-:W2:Y:S04]  /*1f8e0*/  LDL.LU.64 R244, [R1+0xe8] ;  /* 0x0000e80001f47983 */ /* 0x000ea80000300a00 */
[----:B------:R-:W-:Y:S04]  /*1f8f0*/  STL.64 [R1+0x978], R2 ;  /* 0x0009780201007387 */ /* 0x000fe80000100a00 */
[----:B------:R1:W-:Y:S02]  /*1f900*/  STL.64 [R1+0x970], R4 ;  /* 0x0009700401007387 */ /* 0x0003e40000100a00 */
[----:B-1----:R-:W-:-:S02]  /*1f910*/  IMAD.WIDE R4, R144, 0x4, R136 ;  /* 0x0000000490047825 */ /* 0x002fc400078e0288 */
[----:B------:R-:W2:Y:S02]  /*1f920*/  LDL.LU.64 R136, [R1+0xe0] ;  /* 0x0000e00001887983 */ /* 0x000ea40000300a00 */
[----:B------:R-:W-:-:S05]  /*1f930*/  IMAD.WIDE R2, R144, 0x4, R34 ;  /* 0x0000000490027825 */ /* 0x000fca00078e0222 */
[----:B------:R1:W-:Y:S04]  /*1f940*/  STL.64 [R1+0x968], R2 ;  /* 0x0009680201007387 */ /* 0x0003e80000100a00 */
[----:B------:R1:W-:Y:S02]  /*1f950*/  STL.64 [R1+0x958], R4 ;  /* 0x0009580401007387 */ /* 0x0003e40000100a00 */
[----:B-1----:R-:W-:-:S04]  /*1f960*/  IMAD.WIDE R2, R144, 0x4, R32 ;  /* 0x0000000490027825 */ /* 0x002fc800078e0220 */
[C---:B------:R-:W-:Y:S02]  /*1f970*/  IMAD.WIDE R4, R144.reuse, 0x4, R18 ;  /* 0x0000000490047825 */ /* 0x040fe400078e0212 */
[----:B------:R-:W2:Y:S04]  /*1f980*/  LDL.LU.64 R18, [R1+0xd8] ;  /* 0x0000d80001127983 */ /* 0x000ea80000300a00 */
[----:B------:R1:W-:Y:S04]  /*1f990*/  STL.64 [R1+0x950], R2 ;  /* 0x0009500201007387 */ /* 0x0003e80000100a00 */
[----:B------:R4:W-:Y:S01]  /*1f9a0*/  STL.64 [R1+0x928], R4 ;  /* 0x0009280401007387 */ /* 0x0009e20000100a00 */
[----:B-1----:R-:W-:-:S04]  /*1f9b0*/  IMAD.WIDE R2, R144, 0x4, R30 ;  /* 0x0000000490027825 */ /* 0x002fc800078e021e */
[C---:B----4-:R-:W-:Y:S02]  /*1f9c0*/  IMAD.WIDE R4, R144.reuse, 0x4, R16 ;  /* 0x0000000490047825 */ /* 0x050fe400078e0210 */
        /* <DEDUP_REMOVED lines=44> */
[----:B------:R-:W2:Y:S04]  /*1fc90*/  LDL.LU.64 R30, [R1+0x60] ;  /* 0x00006000011e7983 */ /* 0x000ea80000300a00 */
[----:B------:R-:W2:Y:S01]  /*1fca0*/  LDL.LU.64 R24, [R1+0x58] ;  /* 0x0000580001187983 */ /* 0x000ea20000300a00 */
[----:B-1----:R-:W-:-:S05]  /*1fcb0*/  IMAD.WIDE R2, R144, 0x4, R18 ;  /* 0x0000000490027825 */ /* 0x002fca00078e0212 */
[----:B------:R4:W-:Y:S04]  /*1fcc0*/  STL.64 [R1+0x740], R2 ;  /* 0x0007400201007387 */ /* 0x0009e80000100a00 */
[----:B------:R-:W2:Y:S04]  /*1fcd0*/  LDL.LU.64 R28, [R1+0x280] ;  /* 0x00028000011c7983 */ /* 0x000ea80000300a00 */
[----:B------:R-:W2:Y:S01]  /*1fce0*/  LDL.LU.64 R26, [R1+0x288] ;  /* 0x00028800011a7983 */ /* 0x000ea20000300a00 */
[----:B----4-:R-:W-:-:S05]  /*1fcf0*/  IMAD.WIDE R2, R144, 0x4, R16 ;  /* 0x0000000490027825 */ /* 0x010fca00078e0210 */
[----:B------:R1:W-:Y:S04]  /*1fd00*/  STL.64 [R1+0x728], R2 ;  /* 0x0007280201007387 */ /* 0x0003e80000100a00 */
[----:B------:R-:W4:Y:S04]  /*1fd10*/  LDL.LU.64 R22, [R1+0x290] ;  /* 0x0002900001167983 */ /* 0x000f280000300a00 */
[----:B------:R-:W4:Y:S01]  /*1fd20*/  LDL.LU.64 R20, [R1+0x298] ;  /* 0x0002980001147983 */ /* 0x000f220000300a00 */
[----:B-1----:R-:W-:-:S05]  /*1fd30*/  IMAD.WIDE R2, R144, 0x4, R14 ;  /* 0x0000000490027825 */ /* 0x002fca00078e020e */
[----:B------:R1:W-:Y:S04]  /*1fd40*/  STL.64 [R1+0x710], R2 ;  /* 0x0007100201007387 */ /* 0x0003e80000100a00 */
[----:B------:R-:W4:Y:S04]  /*1fd50*/  LDL.LU.64 R18, [R1+0x2a0] ;  /* 0x0002a00001127983 */ /* 0x000f280000300a00 */
[----:B------:R-:W4:Y:S01]  /*1fd60*/  LDL.LU.64 R16, [R1+0x2a8] ;  /* 0x0002a80001107983 */ /* 0x000f220000300a00 */
[----:B-1----:R-:W-:-:S05]  /*1fd70*/  IMAD.WIDE R2, R144, 0x4, R12 ;  /* 0x0000000490027825 */ /* 0x002fca00078e020c */
        /* <DEDUP_REMOVED lines=8> */
[----:B------:R1:W-:Y:S02]  /*1fe00*/  STL.64 [R1+0x6b8], R2 ;  /* 0x0006b80201007387 */ /* 0x0003e40000100a00 */
[C---:B-1----:R-:W-:Y:S02]  /*1fe10*/  IMAD.WIDE R2, R144.reuse, 0x4, R250 ;  /* 0x0000000490027825 */ /* 0x042fe400078e02fa */
[----:B------:R-:W3:Y:S04]  /*1fe20*/  LDL.LU.64 R250, [R1+0x2d0] ;  /* 0x0002d00001fa7983 */ /* 0x000ee80000300a00 */
[----:B------:R1:W-:Y:S01]  /*1fe30*/  STL.64 [R1+0x6a0], R2 ;  /* 0x0006a00201007387 */ /* 0x0003e20000100a00 */
[----:B------:R-:W-:-:S04]  /*1fe40*/  IMAD.WIDE R4, R144, 0x4, R38 ;  /* 0x0000000490047825 */ /* 0x000fc800078e0226 */
[C---:B-1----:R-:W-:Y:S02]  /*1fe50*/  IMAD.WIDE R2, R144.reuse, 0x4, R248 ;  /* 0x0000000490027825 */ /* 0x042fe400078e02f8 */
[----:B------:R-:W3:Y:S04]  /*1fe60*/  LDL.LU.64 R248, [R1+0x2d8] ;  /* 0x0002d80001f87983 */ /* 0x000ee80000300a00 */
[----:B------:R1:W-:Y:S04]  /*1fe70*/  STL.64 [R1+0x688], R4 ;  /* 0x0006880401007387 */ /* 0x0003e80000100a00 */
        /* <DEDUP_REMOVED lines=20> */
[----:B------:R1:W-:Y:S02]  /*1ffc0*/  STL.64 [R1+0x50], R2 ;  /* 0x0000500201007387 */ /* 0x0003e40000100a00 */
[----:B-1----:R-:W-:-:S04]  /*1ffd0*/  IMAD.WIDE R4, R144, 0x4, R28 ;  /* 0x0000000490047825 */ /* 0x002fc800078e021c */
[C---:B------:R-:W-:Y:S02]  /*1ffe0*/  IMAD.WIDE R2, R144.reuse, 0x4, R26 ;  /* 0x0000000490027825 */ /* 0x040fe400078e021a */
[----:B------:R-:W2:Y:S04]  /*1fff0*/  LDL.LU.64 R26, [R1+0x300] ;  /* 0x00030000011a7983 */ /* 0x000ea80000300a00 */
[----:B------:R4:W-:Y:S04]  /*20000*/  STL.64 [R1+0x48], R4 ;  /* 0x0000480401007387 */ /* 0x0009e80000100a00 */
[----:B------:R1:W-:Y:S04]  /*20010*/  STL.64 [R1+0x40], R2 ;  /* 0x0000400201007387 */ /* 0x0003e80000100a00 */
[----:B------:R-:W2:Y:S01]  /*20020*/  LDL.LU.64 R28, [R1+0x308] ;  /* 0x00030800011c7983 */ /* 0x000ea20000300a00 */
[----:B----4-:R-:W-:-:S04]  /*20030*/  IMAD.WIDE R4, R144, 0x4, R22 ;  /* 0x0000000490047825 */ /* 0x010fc800078e0216 */
[C---:B-1----:R-:W-:Y:S01]  /*20040*/  IMAD.WIDE R2, R144.reuse, 0x4, R20 ;  /* 0x0000000490027825 */ /* 0x042fe200078e0214 */
[----:B------:R1:W-:Y:S04]  /*20050*/  STL.64 [R1+0x38], R4 ;  /* 0x0000380401007387 */ /* 0x0003e80000100a00 */
[----:B------:R4:W-:Y:S04]  /*20060*/  STL.64 [R1+0x30], R2 ;  /* 0x0000300201007387 */ /* 0x0009e80000100a00 */
[----:B------:R-:W2:Y:S01]  /*20070*/  LDL.LU.64 R22, [R1+0x310] ;  /* 0x0003100001167983 */ /* 0x000ea20000300a00 */
[----:B-1----:R-:W-:-:S04]  /*20080*/  IMAD.WIDE R4, R144, 0x4, R18 ;  /* 0x0000000490047825 */ /* 0x002fc800078e0212 */
[C---:B----4-:R-:W-:Y:S01]  /*20090*/  IMAD.WIDE R2, R144.reuse, 0x4, R16 ;  /* 0x0000000490027825 */ /* 0x050fe200078e0210 */
[----:B------:R1:W-:Y:S04]  /*200a0*/  STL.64 [R1+0x28], R4 ;  /* 0x0000280401007387 */ /* 0x0003e80000100a00 */
[----:B------:R3:W-:Y:S01]  /*200b0*/  STL.64 [R1+0x20], R2 ;  /* 0x0000200201007387 */ /* 0x0007e20000100a00 */
[----:B-1----:R-:W-:-:S04]  /*200c0*/  IMAD.WIDE R4, R144, 0x4, R14 ;  /* 0x0000000490047825 */ /* 0x002fc800078e020e */
[C---:B---3--:R-:W-:Y:S02]  /*200d0*/  IMAD.WIDE R2, R144.reuse, 0x4, R10 ;  /* 0x0000000490027825 */ /* 0x048fe400078e020a */
[----:B------:R-:W3:Y:S04]  /*200e0*/  LDL.LU.64 R10, [R1+0x318] ;  /* 0x00031800010a7983 */ /* 0x000ee80000300a00 */
[----:B------:R1:W-:Y:S04]  /*200f0*/  STL.64 [R1+0x18], R4 ;  /* 0x0000180401007387 */ /* 0x0003e80000100a00 */
[----:B------:R4:W-:Y:S01]  /*20100*/  STL.64 [R1+0x10], R2 ;  /* 0x0000100201007387 */ /* 0x0009e20000100a00 */
[----:B-1----:R-:W-:-:S03]  /*20110*/  IMAD.WIDE R4, R144, 0x4, R12 ;  /* 0x0000000490047825 */ /* 0x002fc600078e020c */
[----:B------:R-:W3:Y:S01]  /*20120*/  LDL.LU.64 R12, [R1+0x320] ;  /* 0x00032000010c7983 */ /* 0x000ee20000300a00 */
[----:B----4-:R-:W-:-:S03]  /*20130*/  IMAD.WIDE R2, R144, 0x4, R242 ;  /* 0x0000000490027825 */ /* 0x010fc600078e02f2 */
[----:B------:R1:W-:Y:S04]  /*20140*/  STL.64 [R1+0x8], R4 ;  /* 0x0000080401007387 */ /* 0x0003e80000100a00 */
[----:B------:R-:W-:Y:S04]  /*20150*/  STL.64 [R1], R2 ;  /* 0x0000000201007387 */ /* 0x000fe80000100a00 */
[----:B------:R-:W4:Y:S01]  /*20160*/  LDL.LU.64 R14, [R1+0x328] ;  /* 0x00032800010e7983 */ /* 0x000f220000300a00 */
[----:B------:R-:W-:-:S05]  /*20170*/  IMAD.WIDE R250, R144, 0x4, R250 ;  /* 0x0000000490fa7825 */ /* 0x000fca00078e02fa */
[----:B------:R-:W-:Y:S04]  /*20180*/  STL.64 [R1+0x14a0], R250 ;  /* 0x0014a0fa01007387 */ /* 0x000fe80000100a00 */
[----:B------:R-:W4:Y:S01]  /*20190*/  LDL.LU.64 R16, [R1+0x330] ;  /* 0x0003300001107983 */ /* 0x000f220000300a00 */
[----:B------:R-:W-:-:S05]  /*201a0*/  IMAD.WIDE R248, R144, 0x4, R248 ;  /* 0x0000000490f87825 */ /* 0x000fca00078e02f8 */
[----:B------:R-:W-:Y:S04]  /*201b0*/  STL.64 [R1+0x1630], R248 ;  /* 0x001630f801007387 */ /* 0x000fe80000100a00 */
[----:B------:R-:W4:Y:S01]  /*201c0*/  LDL.LU.64 R18, [R1+0x338] ;  /* 0x0003380001127983 */ /* 0x000f220000300a00 */
[----:B------:R-:W-:-:S05]  /*201d0*/  IMAD.WIDE R246, R144, 0x4, R246 ;  /* 0x0000000490f67825 */ /* 0x000fca00078e02f6 */
[----:B------:R-:W-:Y:S04]  /*201e0*/  STL.64 [R1+0x15f8], R246 ;  /* 0x0015f8f601007387 */ /* 0x000fe80000100a00 */
[----:B------:R-:W4:Y:S01]  /*201f0*/  LDL.LU.64 R20, [R1+0x340] ;  /* 0x0003400001147983 */ /* 0x000f220000300a00 */
[----:B--2---:R-:W-:-:S05]  /*20200*/  IMAD.WIDE R244, R144, 0x4, R244 ;  /* 0x0000000490f47825 */ /* 0x004fca00078e02f4 */
[----:B------:R-:W-:Y:S01]  /*20210*/  STL.64 [R1+0x15c0], R244 ;  /* 0x0015c0f401007387 */ /* 0x000fe20000100a00 */
[----:B------:R-:W-:-:S03]  /*20220*/  IMAD.WIDE R242, R144, 0x4, R136 ;  /* 0x0000000490f27825 */ /* 0x000fc600078e0288 */
[----:B------:R-:W2:Y:S04]  /*20230*/  LDL.LU.64 R136, [R1+0x348] ;  /* 0x0003480001887983 */ /* 0x000ea80000300a00 */
[----:B------:R-:W-:Y:S01]  /*20240*/  STL.64 [R1+0x1590], R242 ;  /* 0x001590f201007387 */ /* 0x000fe20000100a00 */
[----:B------:R-:W-:-:S03]  /*20250*/  IMAD.WIDE R240, R144, 0x4, R24 ;  /* 0x0000000490f07825 */ /* 0x000fc600078e0218 */
[----:B------:R-:W2:Y:S04]  /*20260*/  LDL.LU.64 R24, [R1+0x350] ;  /* 0x0003500001187983 */ /* 0x000ea80000300a00 */
[----:B------:R-:W-:Y:S01]  /*20270*/  STL.64 [R1+0x1550], R240 ;  /* 0x001550f001007387 */ /* 0x000fe20000100a00 */
[----:B-1----:R-:W-:-:S03]  /*20280*/  IMAD.WIDE R4, R144, 0x4, R26 ;  /* 0x0000000490047825 */ /* 0x002fc600078e021a */
[----:B------:R-:W2:Y:S04]  /*20290*/  LDL.LU.64 R26, [R1+0x358] ;  /* 0x00035800011a7983 */ /* 0x000ea80000300a00 */
[----:B------:R1:W-:Y:S01]  /*202a0*/  STL.64 [R1+0x1520], R4 ;  /* 0x0015200401007387 */ /* 0x0003e20000100a00 */
[----:B------:R-:W-:-:S03]  /*202b0*/  IMAD.WIDE R6, R144, 0x4, R28 ;  /* 0x0000000490067825 */ /* 0x000fc600078e021c */
[----:B------:R-:W2:Y:S04]  /*202c0*/  LDL.LU.64 R28, [R1+0x360] ;  /* 0x00036000011c7983 */ /* 0x000ea80000300a00 */
[----:B------:R-:W-:Y:S04]  /*202d0*/  STL.64 [R1+0x14d8], R6 ;  /* 0x0014d80601007387 */ /* 0x000fe80000100a00 */
[----:B------:R-:W2:Y:S01]  /*202e0*/  LDL.LU.64 R30, [R1+0x368] ;  /* 0x00036800011e7983 */ /* 0x000ea20000300a00 */
[----:B------:R-:W-:-:S05]  /*202f0*/  IMAD.WIDE R8, R144, 0x4, R22 ;  /* 0x0000000490087825 */ /* 0x000fca00078e0216 */
[----:B------:R-:W-:Y:S04]  /*20300*/  STL.64 [R1+0x14a8], R8 ;  /* 0x0014a80801007387 */ /* 0x000fe80000100a00 */
[----:B------:R-:W2:Y:S01]  /*20310*/  LDL.LU.64 R32, [R1+0x370] ;  /* 0x0003700001207983 */ /* 0x000ea20000300a00 */
[----:B---3--:R-:W-:-:S05]  /*20320*/  IMAD.WIDE R10, R144, 0x4, R10 ;  /* 0x00000004900a7825 */ /* 0x008fca00078e020a */
[----:B------:R-:W-:Y:S04]  /*20330*/  STL.64 [R1+0x1638], R10 ;  /* 0x0016380a01007387 */ /* 0x000fe80000100a00 */
[----:B------:R-:W3:Y:S01]  /*20340*/  LDL.LU.64 R34, [R1+0x378] ;  /* 0x0003780001227983 */ /* 0x000ee20000300a00 */
[----:B------:R-:W-:-:S05]  /*20350*/  IMAD.WIDE R12, R144, 0x4, R12 ;  /* 0x00000004900c7825 */ /* 0x000fca00078e020c */
[----:B------:R-:W-:Y:S04]  /*20360*/  STL.64 [R1+0x1600], R12 ;  /* 0x0016000c01007387 */ /* 0x000fe80000100a00 */
[----:B------:R-:W3:Y:S01]  /*20370*/  LDL.LU.64 R36, [R1+0x380] ;  /* 0x0003800001247983 */ /* 0x000ee20000300a00 */
[----:B----4-:R-:W-:-:S05]  /*20380*/  IMAD.WIDE R14, R144, 0x4, R14 ;  /* 0x00000004900e7825 */ /* 0x010fca00078e020e */
        /* <DEDUP_REMOVED lines=9> */
[----:B------:R-:W-:Y:S01]  /*20420*/  STL.64 [R1+0x1528], R20 ;  /* 0x0015281401007387 */ /* 0x000fe20000100a00 */
[----:B--2---:R-:W-:-:S03]  /*20430*/  IMAD.WIDE R22, R144, 0x4, R136 ;  /* 0x0000000490167825 */ /* 0x004fc600078e0288 */
[----:B------:R-:W2:Y:S04]  /*20440*/  LDL.LU.64 R136, [R1+0x3a0] ;  /* 0x0003a00001887983 */ /* 0x000ea80000300a00 */
[----:B------:R-:W-:Y:S04]  /*20450*/  STL.64 [R1+0x14e0], R22 ;  /* 0x0014e01601007387 */ /* 0x000fe80000100a00 */
[----:B------:R-:W2:Y:S01]  /*20460*/  LDL.LU.64 R46, [R1+0x3a8] ;  /* 0x0003a800012e7983 */ /* 0x000ea20000300a00 */
[----:B------:R-:W-:-:S05]  /*20470*/  IMAD.WIDE R24, R144, 0x4, R24 ;  /* 0x0000000490187825 */ /* 0x000fca00078e0218 */
[----:B------:R-:W-:Y:S04]  /*20480*/  STL.64 [R1+0x14b0], R24 ;  /* 0x0014b01801007387 */ /* 0x000fe80000100a00 */
[----:B------:R-:W2:Y:S01]  /*20490*/  LDL.LU.64 R48, [R1+0x3b0] ;  /* 0x0003b00001307983 */ /* 0x000ea20000300a00 */
[----:B------:R-:W-:-:S05]  /*204a0*/  IMAD.WIDE R26, R144, 0x4, R26 ;  /* 0x00000004901a7825 */ /* 0x000fca00078e021a */
[----:B------:R-:W-:Y:S04]  /*204b0*/  STL.64 [R1+0x1640], R26 ;  /* 0x0016401a01007387 */ /* 0x000fe80000100a00 */
[----:B------:R-:W2:Y:S01]  /*204c0*/  LDL.LU.64 R50, [R1+0x3b8] ;  /* 0x0003b80001327983 */ /* 0x000ea20000300a00 */
[----:B------:R-:W-:-:S05]  /*204d0*/  IMAD.WIDE R28, R144, 0x4, R28 ;  /* 0x00000004901c7825 */ /* 0x000fca00078e021c */
[----:B------:R-:W-:Y:S01]  /*204e0*/  STL.64 [R1+0x1608], R28 ;  /* 0x0016081c01007387 */ /* 0x000fe20000100a00 */
        /* <DEDUP_REMOVED lines=22> */
[----:B------:R-:W2:Y:S01]  /*20650*/  LDL.LU.64 R136, [R1+0x3f8] ;  /* 0x0003f80001887983 */ /* 0x000ea20000300a00 */
[----:B------:R-:W-:-:S03]  /*20660*/  IMAD.WIDE R46, R144, 0x4, R46 ;  /* 0x00000004902e7825 */ /* 0x000fc600078e022e */
[----:B------:R-:W-:Y:S04]  /*20670*/  STL.64 [R1+0x1610], R44 ;  /* 0x0016102c01007387 */ /* 0x000fe80000100a00 */
        /* <DEDUP_REMOVED lines=9> */
[----:B------:R-:W-:-:S04]  /*20710*/  IMAD.WIDE R52, R144, 0x4, R52 ;  /* 0x0000000490347825 */ /* 0x000fc800078e0234 */
[C---:B------:R-:W-:Y:S01]  /*20720*/  IMAD.WIDE R54, R144.reuse, 0x4, R54 ;  /* 0x0000000490367825 */ /* 0x040fe200078e0236 */
[----:B------:R-:W-:Y:S04]  /*20730*/  STL.64 [R1+0x1538], R52 ;  /* 0x0015383401007387 */ /* 0x000fe80000100a00 */
[----:B------:R-:W-:Y:S04]  /*20740*/  STL.64 [R1+0x14f0], R54 ;  /* 0x0014f03601007387 */ /* 0x000fe80000100a00 */
[----:B------:R-:W2:Y:S04]  /*20750*/  LDL.LU.64 R76, [R1+0x420] ;  /* 0x00042000014c7983 */ /* 0x000ea80000300a00 */
        /* <DEDUP_REMOVED lines=27> */
[----:B------:R-:W2:Y:S04]  /*20910*/  LDL.LU.64 R96, [R1+0x470] ;  /* 0x0004700001607983 */ /* 0x000ea80000300a00 */
[----:B------:R-:W2:Y:S01]  /*20920*/  LDL.LU.64 R98, [R1+0x478] ;  /* 0x0004780001627983 */ /* 0x000ea20000300a00 */
[----:B------:R-:W-:-:S05]  /*20930*/  IMAD.WIDE R74, R144, 0x4, R74 ;  /* 0x00000004904a7825 */ /* 0x000fca00078e024a */
[----:B------:R-:W-:Y:S01]  /*20940*/  STL.64 [R1+0x1658], R74 ;  /* 0x0016584a01007387 */ /* 0x000fe20000100a00 */
[----:B------:R-:W-:-:S04]  /*20950*/  IMAD.WIDE R76, R144, 0x4, R76 ;  /* 0x00000004904c7825 */ /* 0x000fc800078e024c */
[C---:B------:R-:W-:Y:S01]  /*20960*/  IMAD.WIDE R78, R144.reuse, 0x4, R78 ;  /* 0x00000004904e7825 */ /* 0x040fe200078e024e */
[----:B------:R-:W-:Y:S04]  /*20970*/  STL.64 [R1+0x1628], R76 ;  /* 0x0016284c01007387 */ /* 0x000fe80000100a00 */
[----:B------:R-:W2:Y:S04]  /*20980*/  LDL.LU.64 R100, [R1+0x480] ;  /* 0x0004800001647983 */ /* 0x000ea80000300a00 */
[----:B------:R-:W-:Y:S01]  /*20990*/  STL.64 [R1+0x15e8], R78 ;  /* 0x0015e84e01007387 */ /* 0x000fe20000100a00 */
[----:B------:R-:W-:-:S03]  /*209a0*/  IMAD.WIDE R80, R144, 0x4, R80 ;  /* 0x0000000490507825 */ /* 0x000fc600078e0250 */
[----:B------:R-:W2:Y:S04]  /*209b0*/  LDL.LU.64 R102, [R1+0x488] ;  /* 0x0004880001667983 */ /* 0x000ea80000300a00 */
        /* <DEDUP_REMOVED lines=9> */
[----:B------:R-:W-:Y:S01]  /*20a50*/  STL.64 [R1+0x1500], R86 ;  /* 0x0015005601007387 */ /* 0x000fe20000100a00 */
[----:B--2---:R-:W-:-:S03]  /*20a60*/  IMAD.WIDE R88, R144, 0x4, R136 ;  /* 0x0000000490587825 */ /* 0x004fc600078e0288 */
[----:B------:R-:W2:Y:S01]  /*20a70*/  LDL.LU.64 R136, [R1+0x4a8] ;  /* 0x0004a80001887983 */ /* 0x000ea20000300a00 */
[----:B------:R-:W-:-:S03]  /*20a80*/  IMAD.WIDE R90, R144, 0x4, R90 ;  /* 0x00000004905a7825 */ /* 0x000fc600078e025a */
[----:B------:R-:W-:Y:S04]  /*20a90*/  STL.64 [R1+0x14d0], R88 ;  /* 0x0014d05801007387 */ /* 0x000fe80000100a00 */
[----:B------:R-:W4:Y:S01]  /*20aa0*/  LDL.LU.64 R112, [R1+0x4b0] ;  /* 0x0004b00001707983 */ /* 0x000f220000300a00 */
[----:B------:R-:W-:-:S03]  /*20ab0*/  IMAD.WIDE R92, R144, 0x4, R92 ;  /* 0x00000004905c7825 */ /* 0x000fc600078e025c */
[----:B------:R-:W-:Y:S04]  /*20ac0*/  STL.64 [R1+0x1660], R90 ;  /* 0x0016605a01007387 */ /* 0x000fe80000100a00 */
[----:B------:R-:W3:Y:S01]  /*20ad0*/  LDL.LU.64 R114, [R1+0x4b8] ;  /* 0x0004b80001727983 */ /* 0x000ee20000300a00 */
[----:B------:R-:W-:-:S03]  /*20ae0*/  IMAD.WIDE R94, R144, 0x4, R94 ;  /* 0x00000004905e7825 */ /* 0x000fc600078e025e */
[----:B------:R-:W-:Y:S04]  /*20af0*/  STL.64 [R1+0x1668], R92 ;  /* 0x0016685c01007387 */ /* 0x000fe80000100a00 */
[----:B------:R-:W-:Y:S01]  /*20b00*/  STL.64 [R1+0x15f0], R94 ;  /* 0x0015f05e01007387 */ /* 0x000fe20000100a00 */
[----:B------:R-:W-:-:S04]  /*20b10*/  IMAD.WIDE R96, R144, 0x4, R96 ;  /* 0x0000000490607825 */ /* 0x000fc800078e0260 */
[C---:B------:R-:W-:Y:S01]  /*20b20*/  IMAD.WIDE R98, R144.reuse, 0x4, R98 ;  /* 0x0000000490627825 */ /* 0x040fe200078e0262 */
[----:B------:R-:W-:Y:S04]  /*20b30*/  STL.64 [R1+0x1670], R96 ;  /* 0x0016706001007387 */ /* 0x000fe80000100a00 */
[----:B------:R-:W3:Y:S04]  /*20b40*/  LDL.LU.64 R116, [R1+0x4c0] ;  /* 0x0004c00001747983 */ /* 0x000ee80000300a00 */
[----:B------:R-:W3:Y:S04]  /*20b50*/  LDL.LU.64 R118, [R1+0x4c8] ;  /* 0x0004c80001767983 */ /* 0x000ee80000300a00 */
[----:B------:R-:W-:Y:S04]  /*20b60*/  STL.64 [R1+0x1580], R98 ;  /* 0x0015806201007387 */ /* 0x000fe80000100a00 */
[----:B------:R-:W3:Y:S01]  /*20b70*/  LDL.LU.64 R120, [R1+0x4d0] ;  /* 0x0004d00001787983 */ /* 0x000ee20000300a00 */
[----:B------:R-:W-:-:S05]  /*20b80*/  IMAD.WIDE R100, R144, 0x4, R100 ;  /* 0x0000000490647825 */ /* 0x000fca00078e0264 */
[----:B------:R-:W-:Y:S01]  /*20b90*/  STL.64 [R1+0x1678], R100 ;  /* 0x0016786401007387 */ /* 0x000fe20000100a00 */
[----:B------:R-:W-:-:S03]  /*20ba0*/  IMAD.WIDE R102, R144, 0x4, R102 ;  /* 0x0000000490667825 */ /* 0x000fc600078e0266 */
[----:B------:R-:W3:Y:S04]  /*20bb0*/  LDL.LU.64 R122, [R1+0x4d8] ;  /* 0x0004d800017a7983 */ /* 0x000ee80000300a00 */
[----:B------:R-:W-:Y:S01]  /*20bc0*/  STL.64 [R1+0x1508], R102 ;  /* 0x0015086601007387 */ /* 0x000fe20000100a00 */
[----:B------:R-:W-:-:S03]  /*20bd0*/  IMAD.WIDE R104, R144, 0x4, R104 ;  /* 0x0000000490687825 */ /* 0x000fc600078e0268 */
[----:B------:R-:W3:Y:S04]  /*20be0*/  LDL.LU.64 R124, [R1+0x4e0] ;  /* 0x0004e000017c7983 */ /* 0x000ee80000300a00 */
[----:B------:R-:W-:Y:S04]  /*20bf0*/  STL.64 [R1+0x1510], R104 ;  /* 0x0015106801007387 */ /* 0x000fe80000100a00 */
[----:B------:R-:W3:Y:S04]  /*20c00*/  LDL.LU.64 R126, [R1+0x4e8] ;  /* 0x0004e800017e7983 */ /* 0x000ee80000300a00 */
[----:B------:R-:W3:Y:S04]  /*20c10*/  LDL.LU.64 R128, [R1+0x4f0] ;  /* 0x0004f00001807983 */ /* 0x000ee80000300a00 */
[----:B------:R-:W3:Y:S04]  /*20c20*/  LDL.LU.64 R130, [R1+0x4f8] ;  /* 0x0004f80001827983 */ /* 0x000ee80000300a00 */
[----:B------:R-:W3:Y:S04]  /*20c30*/  LDL.LU.64 R146, [R1+0x500] ;  /* 0x0005000001927983 */ /* 0x000ee80000300a00 */
[----:B------:R-:W3:Y:S01]  /*20c40*/  LDL.LU.64 R148, [R1+0x508] ;  /* 0x0005080001947983 */ /* 0x000ee20000300a00 */
[----:B--2---:R-:W-:-:S03]  /*20c50*/  IMAD.WIDE R110, R144, 0x4, R136 ;  /* 0x00000004906e7825 */ /* 0x004fc600078e0288 */
[----:B------:R-:W2:Y:S04]  /*20c60*/  LDL.LU.64 R136, [R1+0x510] ;  /* 0x0005100001887983 */ /* 0x000ea80000300a00 */
[----:B------:R-:W3:Y:S04]  /*20c70*/  LDL.LU.64 R152, [R1+0x518] ;  /* 0x0005180001987983 */ /* 0x000ee80000300a00 */
        /* <DEDUP_REMOVED lines=44> */
[----:B-1----:R-:W4:Y:S04]  /*20f40*/  LDL.LU.64 R4, [R1+0x6c8] ;  /* 0x0006c80001047983 */ /* 0x002f280000300a00 */
[----:B------:R-:W4:Y:S04]  /*20f50*/  LDL.LU.64 R240, [R1+0x6d8] ;  /* 0x0006d80001f07983 */ /* 0x000f280000300a00 */
[----:B------:R-:W4:Y:S04]  /*20f60*/  LDL.LU.64 R242, [R1+0x6e0] ;  /* 0x0006e00001f27983 */ /* 0x000f280000300a00 */
[----:B------:R-:W4:Y:S04]  /*20f70*/  LDL.LU.64 R248, [R1+0x6f0] ;  /* 0x0006f00001f87983 */ /* 0x000f280000300a00 */
[----:B------:R-:W4:Y:S04]  /*20f80*/  LDL.LU.64 R250, [R1+0x700] ;  /* 0x0007000001fa7983 */ /* 0x000f280000300a00 */
[----:B------:R-:W4:Y:S04]  /*20f90*/  LDL.LU.64 R244, [R1+0x708] ;  /* 0x0007080001f47983 */ /* 0x000f280000300a00 */
[----:B------:R-:W4:Y:S01]  /*20fa0*/  LDL.LU.64 R2, [R1+0x718] ;  /* 0x0007180001027983 */ /* 0x000f220000300a00 */
[----:B--2---:R-:W-:-:S03]  /*20fb0*/  IMAD.WIDE R218, R144, 0x4, R136 ;  /* 0x0000000490da7825 */ /* 0x004fc600078e0288 */
[----:B------:R-:W2:Y:S04]  /*20fc0*/  LDL.LU.64 R136, [R1+0x720] ;  /* 0x0007200001887983 */ /* 0x000ea80000300a00 */
[----:B------:R-:W2:Y:S04]  /*20fd0*/  LDL.LU.64 R140, [R1+0x1690] ;  /* 0x00169000018c7983 */ /* 0x000ea80000300a00 */
[----:B------:R-:W2:Y:S04]  /*20fe0*/  LDL.LU.64 R134, [R1+0x748] ;  /* 0x0007480001867983 */ /* 0x000ea80000300a00 */
[----:B------:R-:W2:Y:S01]  /*20ff0*/  LDL.LU.64 R246, [R1+0x750] ;  /* 0x0007500001f67983 */ /* 0x000ea20000300a00 */
[----:B---3--:R-:W-:-:S03]  /*21000*/  IMAD.WIDE R238, R144, 0x4, R132 ;  /* 0x0000000490ee7825 */ /* 0x008fc600078e0284 */
[----:B------:R-:W3:Y:S01]  /*21010*/  LDL.LU.64 R132, [R1+0x758] ;  /* 0x0007580001847983 */ /* 0x000ee20000300a00 */
[----:B----4-:R-:W-:-:S05]  /*21020*/  IMAD.WIDE R4, R144, 0x4, R4 ;  /* 0x0000000490047825 */ /* 0x010fca00078e0204 */
[----:B------:R1:W-:Y:S02]  /*21030*/  STL.64 [R1+0x58], R4 ;  /* 0x0000580401007387 */ /* 0x0003e40000100a00 */
[C---:B-1----:R-:W-:Y:S02]  /*21040*/  IMAD.WIDE R4, R144.reuse, 0x4, R142 ;  /* 0x0000000490047825 */ /* 0x042fe400078e028e */
[----:B------:R-:W4:Y:S02]  /*21050*/  LDL.LU.64 R142, [R1+0x1688] ;  /* 0x00168800018e7983 */ /* 0x000f240000300a00 */
[----:B------:R-:W-:-:S04]  /*21060*/  IMAD.WIDE R104, R144, 0x4, R240 ;  /* 0x0000000490687825 */ /* 0x000fc800078e02f0 */
[C---:B------:R-:W-:Y:S02]  /*21070*/  IMAD.WIDE R76, R144.reuse, 0x4, R248 ;  /* 0x00000004904c7825 */ /* 0x040fe400078e02f8 */
[----:B------:R-:W4:Y:S02]  /*21080*/  LDL.LU.64 R248, [R1+0x760] ;  /* 0x0007600001f87983 */ /* 0x000f240000300a00 */
[C---:B------:R-:W-:Y:S02]  /*21090*/  IMAD.WIDE R88, R144.reuse, 0x4, R242 ;  /* 0x0000000490587825 */ /* 0x040fe400078e02f2 */
[----:B------:R1:W-:Y:S02]  /*210a0*/  STL.64 [R1+0x70], R4 ;  /* 0x0000700401007387 */ /* 0x0003e40000100a00 */
[C---:B------:R-:W-:Y:S02]  /*210b0*/  IMAD.WIDE R94, R144.reuse, 0x4, R250 ;  /* 0x00000004905e7825 */ /* 0x040fe400078e02fa */
[----:B------:R-:W-:Y:S04]  /*210c0*/  STL.64 [R1+0x60], R104 ;  /* 0x0000606801007387 */ /* 0x000fe80000100a00 */
[----:B------:R-:W4:Y:S01]  /*210d0*/  LDL.LU.64 R250, [R1+0x770] ;  /* 0x0007700001fa7983 */ /* 0x000f220000300a00 */
[----:B------:R-:W-:-:S03]  /*210e0*/  IMAD.WIDE R98, R144, 0x4, R2 ;  /* 0x0000000490627825 */ /* 0x000fc600078e0202 */
[----:B------:R-:W-:Y:S04]  /*210f0*/  STL.64 [R1+0x68], R88 ;  /* 0x0000685801007387 */ /* 0x000fe80000100a00 */
[----:B------:R-:W-:Y:S04]  /*21100*/  STL.64 [R1+0x78], R76 ;  /* 0x0000784c01007387 */ /* 0x000fe80000100a00 */
[----:B------:R-:W4:Y:S04]  /*21110*/  LDL.LU.64 R6, [R1+0x778] ;  /* 0x0007780001067983 */ /* 0x000f280000300a00 */
[----:B------:R-:W4:Y:S04]  /*21120*/  LDL.LU.64 R2, [R1+0x788] ;  /* 0x0007880001027983 */ /* 0x000f280000300a00 */
[----:B-1----:R-:W4:Y:S04]  /*21130*/  LDL.LU.64 R4, [R1+0x790] ;  /* 0x0007900001047983 */ /* 0x002f280000300a00 */
[----:B------:R-:W-:Y:S01]  /*21140*/  STL.64 [R1+0x80], R94 ;  /* 0x0000805e01007387 */ /* 0x000fe20000100a00 */
[----:B--2---:R-:W-:-:S03]  /*21150*/  IMAD.WIDE R84, R144, 0x4, R136 ;  /* 0x0000000490547825 */ /* 0x004fc600078e0288 */
[----:B------:R-:W2:Y:S01]  /*21160*/  LDL.LU.64 R136, [R1+0x7a0] ;  /* 0x0007a00001887983 */ /* 0x000ea20000300a00 */
[----:B------:R-:W-:-:S04]  /*21170*/  IMAD.WIDE R80, R144, 0x4, R244 ;  /* 0x0000000490507825 */ /* 0x000fc800078e02f4 */
[----:B------:R-:W-:-:S04]  /*21180*/  IMAD.WIDE R72, R144, 0x4, R140 ;  /* 0x0000000490487825 */ /* 0x000fc800078e028c */
[----:B------:R-:W-:-:S04]  /*21190*/  IMAD.WIDE R60, R144, 0x4, R246 ;  /* 0x00000004903c7825 */ /* 0x000fc800078e02f6 */
[----:B------:R-:W-:-:S04]  /*211a0*/  IMAD.WIDE R134, R144, 0x4, R134 ;  /* 0x0000000490867825 */ /* 0x000fc800078e0286 */
[----:B---3--:R-:W-:-:S04]  /*211b0*/  IMAD.WIDE R78, R144, 0x4, R132 ;  /* 0x00000004904e7825 */ /* 0x008fc800078e0284 */
[C---:B----4-:R-:W-:Y:S02]  /*211c0*/  IMAD.WIDE R102, R144.reuse, 0x4, R142 ;  /* 0x0000000490667825 */ /* 0x050fe400078e028e */
[----:B------:R-:W3:Y:S04]  /*211d0*/  LDL.LU.64 R142, [R1+0x7a8] ;  /* 0x0007a800018e7983 */ /* 0x000ee80000300a00 */
[----:B------:R-:W-:Y:S04]  /*211e0*/  STL.64 [R1+0x88], R80 ;  /* 0x0000885001007387 */ /* 0x000fe80000100a00 */
[----:B------:R-:W4:Y:S04]  /*211f0*/  LDL.LU.64 R140, [R1+0x7b8] ;  /* 0x0007b800018c7983 */ /* 0x000f280000300a00 */
[----:B------:R-:W-:Y:S04]  /*21200*/  STL.64 [R1+0x90], R98 ;  /* 0x0000906201007387 */ /* 0x000fe80000100a00 */
[----:B------:R-:W-:Y:S04]  /*21210*/  STL.64 [R1+0x98], R84 ;  /* 0x0000985401007387 */ /* 0x000fe80000100a00 */
[----:B------:R-:W4:Y:S04]  /*21220*/  LDL.LU.64 R240, [R1+0x7c0] ;  /* 0x0007c00001f07983 */ /* 0x000f280000300a00 */
[----:B------:R-:W-:Y:S04]  /*21230*/  STL.64 [R1+0xa0], R102 ;  /* 0x0000a06601007387 */ /* 0x000fe80000100a00 */
[----:B------:R-:W4:Y:S01]  /*21240*/  LDL.LU.64 R242, [R1+0x7c8] ;  /* 0x0007c80001f27983 */ /* 0x000f220000300a00 */
[----:B------:R-:W-:-:S03]  /*21250*/  IMAD.WIDE R64, R144, 0x4, R248 ;  /* 0x0000000490407825 */ /* 0x000fc600078e02f8 */
[----:B------:R-:W4:Y:S04]  /*21260*/  LDL.LU.64 R244, [R1+0x7d0] ;  /* 0x0007d00001f47983 */ /* 0x000f280000300a00 */
[----:B------:R-:W4:Y:S04]  /*21270*/  LDL.LU.64 R132, [R1+0x7e0] ;  /* 0x0007e00001847983 */ /* 0x000f280000300a00 */
[----:B------:R-:W-:Y:S04]  /*21280*/  STL.64 [R1+0xa8], R72 ;  /* 0x0000a84801007387 */ /* 0x000fe80000100a00 */
[----:B------:R-:W-:Y:S04]  /*21290*/  STL.64 [R1+0xb8], R60 ;  /* 0x0000b83c01007387 */ /* 0x000fe80000100a00 */
[----:B------:R-:W4:Y:S04]  /*212a0*/  LDL.LU.64 R248, [R1+0x7e8] ;  /* 0x0007e80001f87983 */ /* 0x000f280000300a00 */
[----:B------:R-:W4:Y:S01]  /*212b0*/  LDL.LU.64 R246, [R1+0x7f8] ;  /* 0x0007f80001f67983 */ /* 0x000f220000300a00 */
[----:B------:R-:W-:-:S03]  /*212c0*/  IMAD.WIDE R82, R144, 0x4, R250 ;  /* 0x0000000490527825 */ /* 0x000fc600078e02fa */
[----:B------:R-:W-:Y:S04]  /*212d0*/  STL.64 [R1+0xb0], R134 ;  /* 0x0000b08601007387 */ /* 0x000fe80000100a00 */
[----:B------:R-:W-:Y:S04]  /*212e0*/  STL.64 [R1+0xc0], R78 ;  /* 0x0000c04e01007387 */ /* 0x000fe80000100a00 */
[----:B------:R-:W4:Y:S01]  /*212f0*/  LDL.LU.64 R250, [R1+0x800] ;  /* 0x0008000001fa7983 */ /* 0x000f220000300a00 */
[----:B------:R-:W-:-:S03]  /*21300*/  IMAD.WIDE R68, R144, 0x4, R6 ;  /* 0x0000000490447825 */ /* 0x000fc600078e0206 */
[----:B------:R-:W-:Y:S01]  /*21310*/  STL.64 [R1+0xc8], R64 ;  /* 0x0000c84001007387 */ /* 0x000fe20000100a00 */
[----:B------:R-:W-:-:S04]  /*21320*/  IMAD.WIDE R56, R144, 0x4, R4 ;  /* 0x0000000490387825 */ /* 0x000fc800078e0204 */
[C---:B------:R-:W-:Y:S02]  /*21330*/  IMAD.WIDE R86, R144.reuse, 0x4, R2 ;  /* 0x0000000490567825 */ /* 0x040fe400078e0202 */
[----:B------:R-:W4:Y:S04]  /*21340*/  LDL.LU.64 R2, [R1+0x810] ;  /* 0x0008100001027983 */ /* 0x000f280000300a00 */
[----:B------:R-:W-:Y:S04]  /*21350*/  STL.64 [R1+0xd0], R82 ;  /* 0x0000d05201007387 */ /* 0x000fe80000100a00 */
[----:B------:R-:W-:Y:S01]  /*21360*/  STL.64 [R1+0xd8], R68 ;  /* 0x0000d84401007387 */ /* 0x000fe20000100a00 */
[----:B--2---:R-:W-:-:S05]  /*21370*/  IMAD.WIDE R4, R144, 0x4, R136 ;  /* 0x0000000490047825 */ /* 0x004fca00078e0288 */
[----:B------:R1:W-:Y:S04]  /*21380*/  STL.64 [R1+0xf0], R4 ;  /* 0x0000f00401007387 */ /* 0x0003e80000100a00 */
[----:B------:R-:W2:Y:S04]  /*21390*/  LDL.LU.64 R136, [R1+0x818] ;  /* 0x0008180001887983 */ /* 0x000ea80000300a00 */
[----:B------:R-:W-:Y:S04]  /*213a0*/  STL.64 [R1+0xe0], R86 ;  /* 0x0000e05601007387 */ /* 0x000fe80000100a00 */
[----:B------:R-:W2:Y:S01]  /*213b0*/  LDL.LU.64 R8, [R1+0x828] ;  /* 0x0008280001087983 */ /* 0x000ea20000300a00 */
[----:B---3--:R-:W-:-:S04]  /*213c0*/  IMAD.WIDE R142, R144, 0x4, R142 ;  /* 0x00000004908e7825 */ /* 0x008fc800078e028e */
[C---:B----4-:R-:W-:Y:S02]  /*213d0*/  IMAD.WIDE R62, R144.reuse, 0x4, R140 ;  /* 0x00000004903e7825 */ /* 0x050fe400078e028c */
[----:B------:R-:W3:Y:S04]  /*213e0*/  LDL.LU.64 R140, [R1+0x830] ;  /* 0x00083000018c7983 */ /* 0x000ee80000300a00 */
[----:B------:R-:W4:Y:S04]  /*213f0*/  LDL.LU.64 R6, [R1+0x838] ;  /* 0x0008380001067983 */ /* 0x000f280000300a00 */
[----:B------:R-:W-:Y:S01]  /*21400*/  STL.64 [R1+0xe8], R56 ;  /* 0x0000e83801007387 */ /* 0x000fe20000100a00 */
[----:B------:R-:W-:-:S03]  /*21410*/  IMAD.WIDE R48, R144, 0x4, R240 ;  /* 0x0000000490307825 */ /* 0x000fc600078e02f0 */
[----:B------:R-:W-:Y:S04]  /*21420*/  STL.64 [R1+0xf8], R142 ;  /* 0x0000f88e01007387 */ /* 0x000fe80000100a00 */
[----:B-1----:R-:W4:Y:S01]  /*21430*/  LDL.LU.64 R4, [R1+0x840] ;  /* 0x0008400001047983 */ /* 0x002f220000300a00 */
[----:B------:R-:W-:-:S03]  /*21440*/  IMAD.WIDE R66, R144, 0x4, R242 ;  /* 0x0000000490427825 */ /* 0x000fc600078e02f2 */
[----:B------:R-:W-:Y:S01]  /*21450*/  STL.64 [R1+0x100], R62 ;  /* 0x0001003e01007387 */ /* 0x000fe20000100a00 */
[----:B------:R-:W-:-:S04]  /*21460*/  IMAD.WIDE R52, R144, 0x4, R244 ;  /* 0x0000000490347825 */ /* 0x000fc800078e02f4 */
[C---:B------:R-:W-:Y:S02]  /*21470*/  IMAD.WIDE R70, R144.reuse, 0x4, R132 ;  /* 0x0000000490467825 */ /* 0x040fe400078e0284 */
[----:B------:R-:W4:Y:S04]  /*21480*/  LDL.LU.64 R132, [R1+0x858] ;  /* 0x0008580001847983 */ /* 0x000f280000300a00 */
[----:B------:R-:W-:Y:S01]  /*21490*/  STL.64 [R1+0x108], R48 ;  /* 0x0001083001007387 */ /* 0x000fe20000100a00 */
[----:B------:R-:W-:-:S03]  /*214a0*/  IMAD.WIDE R40, R144, 0x4, R248 ;  /* 0x0000000490287825 */ /* 0x000fc600078e02f8 */
[----:B------:R-:W4:Y:S01]  /*214b0*/  LDL.LU.64 R248, [R1+0x868] ;  /* 0x0008680001f87983 */ /* 0x000f220000300a00 */
[----:B------:R-:W-:-:S03]  /*214c0*/  IMAD.WIDE R10, R144, 0x4, R246 ;  /* 0x00000004900a7825 */ /* 0x000fc600078e02f6 */
[----:B------:R-:W-:Y:S04]  /*214d0*/  STL.64 [R1+0x110], R66 ;  /* 0x0001104201007387 */ /* 0x000fe80000100a00 */
[----:B------:R-:W-:Y:S04]  /*214e0*/  STL.64 [R1+0x118], R52 ;  /* 0x0001183401007387 */ /* 0x000fe80000100a00 */
[----:B------:R-:W-:Y:S01]  /*214f0*/  STL.64 [R1+0x130], R10 ;  /* 0x0001300a01007387 */ /* 0x000fe20000100a00 */
[----:B------:R-:W-:-:S03]  /*21500*/  IMAD.WIDE R44, R144, 0x4, R250 ;  /* 0x00000004902c7825 */ /* 0x000fc600078e02fa */
[----:B------:R-:W4:Y:S04]  /*21510*/  LDL.LU.64 R250, [R1+0x870] ;  /* 0x0008700001fa7983 */ /* 0x000f280000300a00 */
[----:B------:R-:W4:Y:S04]  /*21520*/  LDL.LU.64 R240, [R1+0x880] ;  /* 0x0008800001f07983 */ /* 0x000f280000300a00 */
[----:B------:R-:W-:Y:S01]  /*21530*/  STL.64 [R1+0x120], R70 ;  /* 0x0001204601007387 */ /* 0x000fe20000100a00 */
[----:B------:R-:W-:-:S03]  /*21540*/  IMAD.WIDE R46, R144, 0x4, R2 ;  /* 0x00000004902e7825 */ /* 0x000fc600078e0202 */
[----:B------:R-:W4:Y:S04]  /*21550*/  LDL.LU.64 R242, [R1+0x888] ;  /* 0x0008880001f27983 */ /* 0x000f280000300a00 */
[----:B------:R-:W4:Y:S04]  /*21560*/  LDL.LU.64 R244, [R1+0x898] ;  /* 0x0008980001f47983 */ /* 0x000f280000300a00 */
[----:B------:R-:W4:Y:S04]  /*21570*/  LDL.LU.64 R246, [R1+0x8a0] ;  /* 0x0008a00001f67983 */ /* 0x000f280000300a00 */
[----:B------:R-:W4:Y:S04]  /*21580*/  LDL.LU.64 R2, [R1+0x8a8] ;  /* 0x0008a80001027983 */ /* 0x000f280000300a00 */
[----:B------:R-:W-:Y:S04]  /*21590*/  STL.64 [R1+0x128], R40 ;  /* 0x0001282801007387 */ /* 0x000fe80000100a00 */
[----:B------:R-:W-:Y:S01]  /*215a0*/  STL.64 [R1+0x138], R44 ;  /* 0x0001382c01007387 */ /* 0x000fe20000100a00 */
[----:B--2---:R-:W-:-:S03]  /*215b0*/  IMAD.WIDE R32, R144, 0x4, R136 ;  /* 0x0000000490207825 */ /* 0x004fc600078e0288 */
[----:B------:R-:W2:Y:S04]  /*215c0*/  LDL.LU.64 R136, [R1+0x8b0] ;  /* 0x0008b00001887983 */ /* 0x000ea80000300a00 */
[----:B------:R-:W-:Y:S01]  /*215d0*/  STL.64 [R1+0x140], R46 ;  /* 0x0001402e01007387 */ /* 0x000fe20000100a00 */
[----:B------:R-:W-:-:S04]  /*215e0*/  IMAD.WIDE R50, R144, 0x4, R8 ;  /* 0x0000000490327825 */ /* 0x000fc800078e0208 */
[C---:B---3--:R-:W-:Y:S02]  /*215f0*/  IMAD.WIDE R36, R144.reuse, 0x4, R140 ;  /* 0x0000000490247825 */ /* 0x048fe400078e028c */
[----:B------:R-:W3:Y:S02]  /*21600*/  LDL.LU.64 R140, [R1+0x8c0] ;  /* 0x0008c000018c7983 */ /* 0x000ee40000300a00 */
[C---:B----4-:R-:W-:Y:S02]  /*21610*/  IMAD.WIDE R54, R144.reuse, 0x4, R6 ;  /* 0x0000000490367825 */ /* 0x050fe400078e0206 */
[----:B------:R-:W-:Y:S04]  /*21620*/  STL.64 [R1+0x148], R32 ;  /* 0x0001482001007387 */ /* 0x000fe80000100a00 */
[----:B------:R-:W-:Y:S01]  /*21630*/  STL.64 [R1+0x150], R50 ;  /* 0x0001503201007387 */ /* 0x000fe20000100a00 */
[----:B------:R-:W-:-:S04]  /*21640*/  IMAD.WIDE R24, R144, 0x4, R4 ;  /* 0x0000000490187825 */ /* 0x000fc800078e0204 */
[C---:B------:R-:W-:Y:S02]  /*21650*/  IMAD.WIDE R4, R144.reuse, 0x4, R138 ;  /* 0x0000000490047825 */ /* 0x040fe400078e028a */
[----:B------:R-:W4:Y:S04]  /*21660*/  LDL.LU.64 R138, [R1+0x8c8] ;  /* 0x0008c800018a7983 */ /* 0x000f280000300a00 */
[----:B------:R-:W-:Y:S01]  /*21670*/  STL.64 [R1+0x158], R36 ;  /* 0x0001582401007387 */ /* 0x000fe20000100a00 */
[----:B------:R-:W-:-:S03]  /*21680*/  IMAD.WIDE R28, R144, 0x4, R132 ;  /* 0x00000004901c7825 */ /* 0x000fc600078e0284 */
[----:B------:R1:W-:Y:S04]  /*21690*/  STL.64 [R1+0x170], R4 ;  /* 0x0001700401007387 */ /* 0x0003e80000100a00 */
[----:B------:R-:W4:Y:S04]  /*216a0*/  LDL.LU.64 R132, [R1+0x8d8] ;  /* 0x0008d80001847983 */ /* 0x000f280000300a00 */
[----:B------:R-:W-:Y:S01]  /*216b0*/  STL.64 [R1+0x160], R54 ;  /* 0x0001603601007387 */ /* 0x000fe20000100a00 */
[----:B------:R-:W-:-:S03]  /*216c0*/  IMAD.WIDE R30, R144, 0x4, R248 ;  /* 0x00000004901e7825 */ /* 0x000fc600078e02f8 */
[----:B-1----:R-:W4:Y:S04]  /*216d0*/  LDL.LU.64 R4, [R1+0x8e0] ;  /* 0x0008e00001047983 */ /* 0x002f280000300a00 */
[----:B------:R-:W4:Y:S04]  /*216e0*/  LDL.LU.64 R248, [R1+0x8f0] ;  /* 0x0008f00001f87983 */ /* 0x000f280000300a00 */
[----:B------:R-:W-:Y:S04]  /*216f0*/  STL.64 [R1+0x168], R24 ;  /* 0x0001681801007387 */ /* 0x000fe80000100a00 */
[----:B------:R-:W-:Y:S01]  /*21700*/  STL.64 [R1+0x178], R28 ;  /* 0x0001781c01007387 */ /* 0x000fe20000100a00 */
[----:B------:R-:W-:-:S03]  /*21710*/  IMAD.WIDE R16, R144, 0x4, R250 ;  /* 0x0000000490107825 */ /* 0x000fc600078e02fa */
[----:B------:R-:W4:Y:S01]  /*21720*/  LDL.LU.64 R250, [R1+0x8f8] ;  /* 0x0008f80001fa7983 */ /* 0x000f220000300a00 */
[----:B------:R-:W-:-:S03]  /*21730*/  IMAD.WIDE R34, R144, 0x4, R240 ;  /* 0x0000000490227825 */ /* 0x000fc600078e02f0 */
[----:B------:R-:W-:Y:S01]  /*21740*/  STL.64 [R1+0x180], R30 ;  /* 0x0001801e01007387 */ /* 0x000fe20000100a00 */
[----:B------:R-:W-:-:S03]  /*21750*/  IMAD.WIDE R20, R144, 0x4, R242 ;  /* 0x0000000490147825 */ /* 0x000fc600078e02f2 */
[----:B------:R-:W-:Y:S04]  /*21760*/  STL.64 [R1+0x188], R16 ;  /* 0x0001881001007387 */ /* 0x000fe80000100a00 */
[----:B------:R-:W-:Y:S01]  /*21770*/  STL.64 [R1+0x1b8], R34 ;  /* 0x0001b82201007387 */ /* 0x000fe20000100a00 */
[----:B------:R-:W-:-:S03]  /*21780*/  IMAD.WIDE R2, R144, 0x4, R2 ;  /* 0x0000000490027825 */ /* 0x000fc600078e0202 */
[----:B------:R-:W-:Y:S04]  /*21790*/  STL.64 [R1+0x1b0], R20 ;  /* 0x0001b01401007387 */ /* 0x000fe80000100a00 */
[----:B------:R1:W-:Y:S01]  /*217a0*/  STL.64 [R1+0x198], R2 ;  /* 0x0001980201007387 */ /* 0x0003e20000100a00 */
[----:B--2---:R-:W-:-:S03]  /*217b0*/  IMAD.WIDE R12, R144, 0x4, R136 ;  /* 0x00000004900c7825 */ /* 0x004fc600078e0288 */
[----:B------:R-:W2:Y:S01]  /*217c0*/  LDL.LU.64 R136, [R1+0x908] ;  /* 0x0009080001887983 */ /* 0x000ea20000300a00 */
[----:B------:R-:W-:-:S04]  /*217d0*/  IMAD.WIDE R38, R144, 0x4, R244 ;  /* 0x0000000490267825 */ /* 0x000fc800078e02f4 */
[C---:B------:R-:W-:Y:S02]  /*217e0*/  IMAD.WIDE R8, R144.reuse, 0x4, R246 ;  /* 0x0000000490087825 */ /* 0x040fe400078e02f6 */
[----:B------:R-:W2:Y:S04]  /*217f0*/  LDL.LU.64 R246, [R1+0x910] ;  /* 0x0009100001f67983 */ /* 0x000ea80000300a00 */
[----:B------:R-:W-:Y:S04]  /*21800*/  STL.64 [R1+0x1a8], R38 ;  /* 0x0001a82601007387 */ /* 0x000fe80000100a00 */
[----:B------:R-:W2:Y:S01]  /*21810*/  LDL.LU.64 R244, [R1+0x918] ;  /* 0x0009180001f47983 */ /* 0x000ea20000300a00 */
[----:B---3--:R-:W-:-:S03]  /*21820*/  IMAD.WIDE R14, R144, 0x4, R140 ;  /* 0x00000004900e7825 */ /* 0x008fc600078e028c */
[----:B------:R-:W3:Y:S04]  /*21830*/  LDL.LU.64 R140, [R1+0x920] ;  /* 0x00092000018c7983 */ /* 0x000ee80000300a00 */
[----:B------:R-:W3:Y:S04]  /*21840*/  LDL.LU.64 R240, [R1+0x930] ;  /* 0x0009300001f07983 */ /* 0x000ee80000300a00 */
[----:B------:R-:W-:Y:S04]  /*21850*/  STL.64 [R1+0x1a0], R8 ;  /* 0x0001a00801007387 */ /* 0x000fe80000100a00 */
[----:B------:R-:W-:Y:S01]  /*21860*/  STL.64 [R1+0x190], R12 ;  /* 0x0001900c01007387 */ /* 0x000fe20000100a00 */
[----:B----4-:R-:W-:-:S03]  /*21870*/  IMAD.WIDE R242, R144, 0x4, R138 ;  /* 0x0000000490f27825 */ /* 0x010fc600078e028a */
[----:B------:R-:W4:Y:S04]  /*21880*/  LDL.LU.64 R138, [R1+0x938] ;  /* 0x00093800018a7983 */ /* 0x000f280000300a00 */
[----:B------:R-:W4:Y:S04]  /*21890*/  LDL.LU.64 R6, [R1+0x948] ;  /* 0x0009480001067983 */ /* 0x000f280000300a00 */
[----:B-1----:R-:W4:Y:S01]  /*218a0*/  LDL.LU.64 R2, [R1+0x940] ;  /* 0x0009400001027983 */ /* 0x002f220000300a00 */
[----:B------:R-:W-:-:S03]  /*218b0*/  IMAD.WIDE R18, R144, 0x4, R132 ;  /* 0x0000000490127825 */ /* 0x000fc600078e0284 */
[----:B------:R-:W4:Y:S04]  /*218c0*/  LDL.LU.64 R132, [R1+0x960] ;  /* 0x0009600001847983 */ /* 0x000f280000300a00 */
[----:B------:R-:W-:Y:S04]  /*218d0*/  STL.64 [R1+0x1c0], R14 ;  /* 0x0001c00e01007387 */ /* 0x000fe80000100a00 */
[----:B------:R-:W4:Y:S01]  /*218e0*/  LDL.64 R100, [R1+0xa68] ;  /* 0x000a680001647983 */ /* 0x000f220000100a00 */
[----:B------:R-:W-:-:S03]  /*218f0*/  IMAD.WIDE R22, R144, 0x4, R248 ;  /* 0x0000000490167825 */ /* 0x000fc600078e02f8 */
[----:B------:R-:W-:Y:S04]  /*21900*/  STL.64 [R1+0x1c8], R242 ;  /* 0x0001c8f201007387 */ /* 0x000fe80000100a00 */
        /* <DEDUP_REMOVED lines=9> */
[----:B------:R-:W-:Y:S01]  /*219a0*/  STL.64 [R1+0x1d0], R18 ;  /* 0x0001d01201007387 */ /* 0x000fe20000100a00 */
[----:B--2---:R-:W-:-:S05]  /*219b0*/  IMAD.WIDE R136, R144, 0x4, R136 ;  /* 0x0000000490887825 */ /* 0x004fca00078e0288 */
[----:B------:R1:W-:Y:S04]  /*219c0*/  STL.64 [R1+0x1f0], R136 ;  /* 0x0001f08801007387 */ /* 0x0003e80000100a00 */
[----:B-1----:R-:W2:Y:S01]  /*219d0*/  LDL.LU.64 R136, [R1+0x1680] ;  /* 0x0016800001887983 */ /* 0x002ea20000300a00 */
[----:B------:R-:W-:-:S04]  /*219e0*/  IMAD.WIDE R4, R144, 0x4, R4 ;  /* 0x0000000490047825 */ /* 0x000fc800078e0204 */
[C---:B------:R-:W-:Y:S01]  /*219f0*/  IMAD.WIDE R250, R144.reuse, 0x4, R250 ;  /* 0x0000000490fa7825 */ /* 0x040fe200078e02fa */
[----:B------:R-:W-:Y:S03]  /*21a00*/  STL.64 [R1+0x1d8], R4 ;  /* 0x0001d80401007387 */ /* 0x000fe60000100a00 */
[C---:B------:R-:W-:Y:S01]  /*21a10*/  IMAD.WIDE R246, R144.reuse, 0x4, R246 ;  /* 0x0000000490f67825 */ /* 0x040fe200078e02f6 */
[----:B------:R-:W-:Y:S03]  /*21a20*/  STL.64 [R1+0x1e0], R22 ;  /* 0x0001e01601007387 */ /* 0x000fe60000100a00 */
[C---:B------:R-:W-:Y:S01]  /*21a30*/  IMAD.WIDE R244, R144.reuse, 0x4, R244 ;  /* 0x0000000490f47825 */ /* 0x040fe200078e02f4 */
[----:B------:R-:W-:Y:S04]  /*21a40*/  STL.64 [R1+0x1f8], R250 ;  /* 0x0001f8fa01007387 */ /* 0x000fe80000100a00 */
[----:B------:R-:W-:Y:S04]  /*21a50*/  STL.64 [R1+0x1e8], R246 ;  /* 0x0001e8f601007387 */ /* 0x000fe80000100a00 */
[----:B------:R-:W-:Y:S01]  /*21a60*/  STL.64 [R1+0x200], R244 ;  /* 0x000200f401007387 */ /* 0x000fe20000100a00 */
[----:B---3--:R-:W-:-:S04]  /*21a70*/  IMAD.WIDE R140, R144, 0x4, R140 ;  /* 0x00000004908c7825 */ /* 0x008fc800078e028c */
[C---:B------:R-:W-:Y:S01]  /*21a80*/  IMAD.WIDE R240, R144.reuse, 0x4, R240 ;  /* 0x0000000490f07825 */ /* 0x040fe200078e02f0 */
[----:B------:R-:W-:Y:S04]  /*21a90*/  STL.64 [R1+0x208], R140 ;  /* 0x0002088c01007387 */ /* 0x000fe80000100a00 */
[----:B------:R-:W-:Y:S01]  /*21aa0*/  STL.64 [R1+0x210], R240 ;  /* 0x000210f001007387 */ /* 0x000fe20000100a00 */
[----:B----4-:R-:W-:-:S04]  /*21ab0*/  IMAD.WIDE R138, R144, 0x4, R138 ;  /* 0x00000004908a7825 */ /* 0x010fc800078e028a */
[C---:B------:R-:W-:Y:S01]  /*21ac0*/  IMAD.WIDE R6, R144.reuse, 0x4, R6 ;  /* 0x0000000490067825 */ /* 0x040fe200078e0206 */
[----:B------:R-:W-:Y:S03]  /*21ad0*/  STL.64 [R1+0x218], R138 ;  /* 0x0002188a01007387 */ /* 0x000fe60000100a00 */
[C---:B------:R-:W-:Y:S01]  /*21ae0*/  IMAD.WIDE R2, R144.reuse, 0x4, R2 ;  /* 0x0000000490027825 */ /* 0x040fe200078e0202 */
[----:B------:R-:W-:Y:S03]  /*21af0*/  STL.64 [R1+0x220], R6 ;  /* 0x0002200601007387 */ /* 0x000fe60000100a00 */
[C---:B------:R-:W-:Y:S01]  /*21b00*/  IMAD.WIDE R132, R144.reuse, 0x4, R132 ;  /* 0x0000000490847825 */ /* 0x040fe200078e0284 */
[----:B--2---:R-:W-:Y:S04]  /*21b10*/  LDGSTS.E [R136+0x20000], desc[UR22][R100.64], P5 ;  /* 0x2000000064887fae */ /* 0x004fe8000a9a1016 */
[----:B------:R-:W-:Y:S04]  /*21b20*/  LDGSTS.E [R136+0x20400], desc[UR22][R96.64], P5 ;  /* 0x2040000060887fae */ /* 0x000fe8000a9a1016 */
[----:B------:R-:W-:Y:S04]  /*21b30*/  LDGSTS.E [R136+0x20800], desc[UR22][R92.64], P5 ;  /* 0x208000005c887fae */ /* 0x000fe8000a9a1016 */
[----:B------:R-:W2:Y:S04]  /*21b40*/  LDL.LU.64 R100, [R1+0x1678] ;  /* 0x0016780001647983 */ /* 0x000ea80000300a00 */
[----:B------:R-:W-:Y:S04]  /*21b50*/  STL.64 [R1+0x228], R2 ;  /* 0x0002280201007387 */ /* 0x000fe80000100a00 */
[----:B------:R-:W3:Y:S04]  /*21b60*/  LDL.LU.64 R96, [R1+0x1670] ;  /* 0x0016700001607983 */ /* 0x000ee80000300a00 */
[----:B------:R-:W-:Y:S04]  /*21b70*/  STL.64 [R1+0x230], R132 ;  /* 0x0002308401007387 */ /* 0x000fe80000100a00 */
[----:B------:R-:W4:Y:S04]  /*21b80*/  LDL.LU.64 R92, [R1+0x1668] ;  /* 0x00166800015c7983 */ /* 0x000f280000300a00 */
[----:B------:R-:W-:Y:S04]  /*21b90*/  LDGSTS.E [R136+0x20c00], desc[UR22][R90.64], P5 ;  /* 0x20c000005a887fae */ /* 0x000fe8000a9a1016 */
[----:B------:R-:W-:Y:S04]  /*21ba0*/  LDGSTS.E [R136+0x21000], desc[UR22][R74.64], P5 ;  /* 0x210000004a887fae */ /* 0x000fe8000a9a1016 */
[----:B------:R-:W-:Y:S04]  /*21bb0*/  LDGSTS.E [R136+0x21400], desc[UR22][R58.64], P5 ;  /* 0x214000003a887fae */ /* 0x000fe8000a9a1016 */
[----:B------:R-:W2:Y:S04]  /*21bc0*/  LDL.LU.64 R90, [R1+0x1660] ;  /* 0x00166000015a7983 */ /* 0x000ea80000300a00 */
[----:B------:R-:W2:Y:S04]  /*21bd0*/  LDL.LU.64 R74, [R1+0x1658] ;  /* 0x00165800014a7983 */ /* 0x000ea80000300a00 */
[----:B------:R-:W2:Y:S04]  /*21be0*/  LDL.LU.64 R58, [R1+0x1650] ;  /* 0x00165000013a7983 */ /* 0x000ea80000300a00 */
[----:B------:R-:W-:Y:S04]  /*21bf0*/  LDGSTS.E [R136+0x21800], desc[UR22][R42.64], P5 ;  /* 0x218000002a887fae */ /* 0x000fe8000a9a1016 */
[----:B------:R-:W-:Y:S04]  /*21c00*/  LDGSTS.E [R136+0x21c00], desc[UR22][R26.64], P5 ;  /* 0x21c000001a887fae */ /* 0x000fe8000a9a1016 */
[----:B------:R-:W-:Y:S04]  /*21c10*/  LDGSTS.E [R136+0x22000], desc[UR22][R10.64], P5 ;  /* 0x220000000a887fae */ /* 0x000fe8000a9a1016 */
[----:B------:R-:W2:Y:S04]  /*21c20*/  LDL.LU.64 R42, [R1+0x1648] ;  /* 0x00164800012a7983 */ /* 0x000ea80000300a00 */
[----:B------:R-:W2:Y:S04]  /*21c30*/  LDL.LU.64 R26, [R1+0x1640] ;  /* 0x00164000011a7983 */ /* 0x000ea80000300a00 */
[----:B------:R-:W2:Y:S04]  /*21c40*/  LDL.LU.64 R10, [R1+0x1638] ;  /* 0x00163800010a7983 */ /* 0x000ea80000300a00 */
[----:B------:R-:W-:Y:S04]  /*21c50*/  LDGSTS.E [R136+0x22400], desc[UR22][R248.64], P5 ;  /* 0x22400000f8887fae */ /* 0x000fe8000a9a1016 */
[----:B------:R-:W2:Y:S01]  /*21c60*/  LDL.LU.64 R248, [R1+0x1630] ;  /* 0x0016300001f87983 */ /* 0x000ea20000300a00 */
[----:B------:R-:W-:-:S04]  /*21c70*/  IMAD.WIDE R106, R144, 0x4, R106 ;  /* 0x00000004906a7825 */ /* 0x000fc800078e026a */
[----:B------:R-:W-:-:S04]  /*21c80*/  IMAD.WIDE R122, R144, 0x4, R122 ;  /* 0x00000004907a7825 */ /* 0x000fc800078e027a */
[----:B------:R-:W-:-:S04]  /*21c90*/  IMAD.WIDE R152, R144, 0x4, R152 ;  /* 0x0000000490987825 */ /* 0x000fc800078e0298 */
[----:B------:R-:W-:-:S04]  /*21ca0*/  IMAD.WIDE R168, R144, 0x4, R168 ;  /* 0x0000000490a87825 */ /* 0x000fc800078e02a8 */
[----:B------:R-:W-:-:S04]  /*21cb0*/  IMAD.WIDE R184, R144, 0x4, R184 ;  /* 0x0000000490b87825 */ /* 0x000fc800078e02b8 */
[----:B------:R-:W-:-:S04]  /*21cc0*/  IMAD.WIDE R200, R144, 0x4, R200 ;  /* 0x0000000490c87825 */ /* 0x000fc800078e02c8 */
[----:B------:R-:W-:-:S04]  /*21cd0*/  IMAD.WIDE R216, R144, 0x4, R216 ;  /* 0x0000000490d87825 */ /* 0x000fc800078e02d8 */
[C---:B------:R-:W-:Y:S01]  /*21ce0*/  IMAD.WIDE R232, R144.reuse, 0x4, R232 ;  /* 0x0000000490e87825 */ /* 0x040fe200078e02e8 */
[----:B--2---:R-:W-:Y:S04]  /*21cf0*/  LDGSTS.E [R136+0x22800], desc[UR22][R248.64], P5 ;  /* 0x22800000f8887fae */ /* 0x004fe8000a9a1016 */
[----:B------:R1:W-:Y:S04]  /*21d00*/  STL.64 [R1+0x1270], R248 ;  /* 0x001270f801007387 */ /* 0x0003e80000100a00 */
[----:B------:R-:W-:Y:S04]  /*21d10*/  LDGSTS.E [R136+0x22c00], desc[UR22][R10.64], P5 ;  /* 0x22c000000a887fae */ /* 0x000fe8000a9a1016 */
[----:B------:R-:W-:Y:S04]  /*21d20*/  LDGSTS.E [R136+0x23000], desc[UR22][R26.64], P5 ;  /* 0x230000001a887fae */ /* 0x000fe8000a9a1016 */
[----:B-1----:R-:W2:Y:S04]  /*21d30*/  LDL.64 R248, [R1+0x6b8] ;  /* 0x0006b80001f87983 */ /* 0x002ea80000100a00 */
        /* <DEDUP_REMOVED lines=12> */
[----:B------:R-:W-:Y:S04]  /*21e00*/  STL.64 [R1+0x1290], R58 ;  /* 0x0012903a01007387 */ /* 0x000fe80000100a00 */
[----:B------:R1:W-:Y:S04]  /*21e10*/  STL.64 [R1+0x1298], R74 ;  /* 0x0012984a01007387 */ /* 0x0003e80000100a00 */
[----:B------:R-:W-:Y:S04]  /*21e20*/  LDGSTS.E [R136+0x24c00], desc[UR22][R152.64], P5 ;  /* 0x24c0000098887fae */ /* 0x000fe8000a9a1016 */
[----:B------:R-:W-:Y:S04]  /*21e30*/  LDGSTS.E [R136+0x25000], desc[UR22][R168.64], P5 ;  /* 0x25000000a8887fae */ /* 0x000fe8000a9a1016 */
[----:B-1----:R-:W2:Y:S04]  /*21e40*/  LDL.LU.64 R74, [R1+0x28] ;  /* 0x00002800014a7983 */ /* 0x002ea80000300a00 */
[----:B------:R1:W-:Y:S04]  /*21e50*/  STL.64 [R1+0x12a0], R90 ;  /* 0x0012a05a01007387 */ /* 0x0003e80000100a00 */
[----:B------:R-:W-:Y:S04]  /*21e60*/  LDGSTS.E [R136+0x25400], desc[UR22][R184.64], P5 ;  /* 0x25400000b8887fae */ /* 0x000fe8000a9a1016 */
[----:B------:R-:W-:Y:S04]  /*21e70*/  LDGSTS.E [R136+0x25800], desc[UR22][R200.64], P5 ;  /* 0x25800000c8887fae */ /* 0x000fe8000a9a1016 */
[----:B-1----:R-:W2:Y:S04]  /*21e80*/  LDL.LU.64 R90, [R1+0x878] ;  /* 0x00087800015a7983 */ /* 0x002ea80000300a00 */
[----:B------:R1:W-:Y:S04]  /*21e90*/  STL.64 [R1+0x12a8], R106 ;  /* 0x0012a86a01007387 */ /* 0x0003e80000100a00 */
[----:B------:R-:W-:Y:S04]  /*21ea0*/  LDGSTS.E [R136+0x25c00], desc[UR22][R216.64], P5 ;  /* 0x25c00000d8887fae */ /* 0x000fe8000a9a1016 */
[----:B------:R-:W-:Y:S04]  /*21eb0*/  LDGSTS.E [R136+0x26000], desc[UR22][R232.64], P5 ;  /* 0x26000000e8887fae */ /* 0x000fe8000a9a1016 */
[----:B-1----:R-:W3:Y:S04]  /*21ec0*/  LDL.64 R106, [R1+0x9e0] ;  /* 0x0009e000016a7983 */ /* 0x002ee80000100a00 */
        /* <DEDUP_REMOVED lines=8> */
[----:B------:R-:W-:Y:S04]  /*21f50*/  STL.64 [R1+0x12c0], R168 ;  /* 0x0012c0a801007387 */ /* 0x000fe80000100a00 */
[----:B------:R-:W-:Y:S04]  /*21f60*/  STL.64 [R1+0x12c8], R184 ;  /* 0x0012c8b801007387 */ /* 0x000fe80000100a00 */
[----:B------:R-:W-:Y:S04]  /*21f70*/  STL.64 [R1+0x12d0], R200 ;  /* 0x0012d0c801007387 */ /* 0x000fe80000100a00 */
[----:B------:R1:W-:Y:S04]  /*21f80*/  STL.64 [R1+0x12d8], R216 ;  /* 0x0012d8d801007387 */ /* 0x0003e80000100a00 */
[----:B------:R-:W-:Y:S04]  /*21f90*/  LDGSTS.E [R136+0x27400], desc[UR22][R28.64], P5 ;  /* 0x274000001c887fae */ /* 0x000fe8000a9a1016 */
[----:B------:R-:W-:Y:S04]  /*21fa0*/  LDGSTS.E [R136+0x27800], desc[UR22][R12.64], P5 ;  /* 0x278000000c887fae */ /* 0x000fe8000a9a1016 */
[----:B-1----:R-:W3:Y:S04]  /*21fb0*/  LDL.LU.64 R216, [R1+0x5d8] ;  /* 0x0005d80001d87983 */ /* 0x002ee80000300a00 */
[----:B------:R1:W-:Y:S04]  /*21fc0*/  STL.64 [R1+0x12e0], R232 ;  /* 0x0012e0e801007387 */ /* 0x0003e80000100a00 */
[----:B------:R-:W3:Y:S04]  /*21fd0*/  LDL.LU.64 R76, [R1+0x1628] ;  /* 0x00162800014c7983 */ /* 0x000ee80000300a00 */
[----:B------:R-:W3:Y:S04]  /*21fe0*/  LDL.LU.64 R60, [R1+0x1620] ;  /* 0x00162000013c7983 */ /* 0x000ee80000300a00 */
[----:B------:R-:W3:Y:S04]  /*21ff0*/  LDL.LU.64 R142, [R1+0x1618] ;  /* 0x00161800018e7983 */ /* 0x000ee80000300a00 */
[----:B------:R-:W4:Y:S04]  /*22000*/  LDL.LU.64 R44, [R1+0x1610] ;  /* 0x00161000012c7983 */ /* 0x000f280000300a00 */
[----:B------:R-:W4:Y:S04]  /*22010*/  LDL.LU.64 R28, [R1+0x1608] ;  /* 0x00160800011c7983 */ /* 0x000f280000300a00 */
[----:B------:R-:W4:Y:S04]  /*22020*/  LDL.LU.64 R12, [R1+0x1600] ;  /* 0x00160000010c7983 */ /* 0x000f280000300a00 */
[----:B------:R-:W-:Y:S04]  /*22030*/  LDGSTS.E [R136+0x27c00], desc[UR22][R246.64], P5 ;  /* 0x27c00000f6887fae */ /* 0x000fe8000a9a1016 */
[----:B------:R-:W4:Y:S04]  /*22040*/  LDL.LU.64 R246, [R1+0x15f8] ;  /* 0x0015f80001f67983 */ /* 0x000f280000300a00 */
[----:B------:R-:W4:Y:S04]  /*22050*/  LDL.LU.64 R200, [R1+0x5c0] ;  /* 0x0005c00001c87983 */ /* 0x000f280000300a00 */
[----:B------:R-:W4:Y:S01]  /*22060*/  LDL.LU.64 R58, [R1+0x20] ;  /* 0x00002000013a7983 */ /* 0x000f220000300a00 */
[----:B------:R-:W-:-:S04]  /*22070*/  IMAD.WIDE R108, R144, 0x4, R108 ;  /* 0x00000004906c7825 */ /* 0x000fc800078e026c */
[----:B------:R-:W-:-:S04]  /*22080*/  IMAD.WIDE R124, R144, 0x4, R124 ;  /* 0x00000004907c7825 */ /* 0x000fc800078e027c */
[----:B------:R-:W-:-:S04]  /*22090*/  IMAD.WIDE R154, R144, 0x4, R154 ;  /* 0x00000004909a7825 */ /* 0x000fc800078e029a */
[----:B------:R-:W-:-:S04]  /*220a0*/  IMAD.WIDE R170, R144, 0x4, R170 ;  /* 0x0000000490aa7825 */ /* 0x000fc800078e02aa */
[----:B------:R-:W-:-:S04]  /*220b0*/  IMAD.WIDE R186, R144, 0x4, R186 ;  /* 0x0000000490ba7825 */ /* 0x000fc800078e02ba */
[----:B------:R-:W-:-:S04]  /*220c0*/  IMAD.WIDE R202, R144, 0x4, R202 ;  /* 0x0000000490ca7825 */ /* 0x000fc800078e02ca */
[C---:B------:R-:W-:Y:S01]  /*220d0*/  IMAD.WIDE R234, R144.reuse, 0x4, R234 ;  /* 0x0000000490ea7825 */ /* 0x040fe200078e02ea */
[----:B--2---:R-:W-:Y:S04]  /*220e0*/  STL.64 [R1+0x1398], R90 ;  /* 0x0013985a01007387 */ /* 0x004fe80000100a00 */
        /* <DEDUP_REMOVED lines=9> */
[----:B------:R-:W3:Y:S04]  /*22180*/  LDL.64 R106, [R1+0xa18] ;  /* 0x000a1800016a7983 */ /* 0x000ee80000100a00 */
[----:B------:R-:W3:Y:S04]  /*22190*/  LDL.64 R26, [R1+0x9d8] ;  /* 0x0009d800011a7983 */ /* 0x000ee80000100a00 */
[----:B------:R-:W3:Y:S04]  /*221a0*/  LDL.64 R10, [R1+0x998] ;  /* 0x00099800010a7983 */ /* 0x000ee80000100a00 */
[----:B------:R-:W3:Y:S04]  /*221b0*/  LDL.64 R248, [R1+0x860] ;  /* 0x0008600001f87983 */ /* 0x000ee80000100a00 */
[----:B-1----:R-:W3:Y:S04]  /*221c0*/  LDL.LU.64 R232, [R1+0x950] ;  /* 0x0009500001e87983 */ /* 0x002ee80000300a00 */
[----:B------:R-:W-:Y:S04]  /*221d0*/  LDGSTS.E [R143+0x22080], desc[UR22][R216.64], P5 ;  /* 0x22080000d88f7fae */ /* 0x000fe8000a9a1016 */
[----:B------:R-:W-:Y:S04]  /*221e0*/  STL.64 [R1+0x12e8], R216 ;  /* 0x0012e8d801007387 */ /* 0x000fe80000100a00 */
[----:B------:R-:W-:Y:S04]  /*221f0*/  LDGSTS.E [R143+0x22480], desc[UR22][R74.64], P5 ;  /* 0x224800004a8f7fae */ /* 0x000fe8000a9a1016 */
[----:B------:R-:W-:Y:S04]  /*22200*/  STL.64 [R1+0x12f0], R74 ;  /* 0x0012f04a01007387 */ /* 0x000fe80000100a00 */
[----:B----4-:R-:W-:Y:S04]  /*22210*/  LDGSTS.E [R143+0x22880], desc[UR22][R246.64], P5 ;  /* 0x22880000f68f7fae */ /* 0x010fe8000a9a1016 */
[----:B------:R-:W-:Y:S04]  /*22220*/  STL.64 [R1+0x12f8], R246 ;  /* 0x0012f8f601007387 */ /* 0x000fe80000100a00 */
[----:B------:R-:W-:Y:S04]  /*22230*/  LDGSTS.E [R143+0x22c80], desc[UR22][R12.64], P5 ;  /* 0x22c800000c8f7fae */ /* 0x000fe8000a9a1016 */
[----:B------:R-:W-:Y:S04]  /*22240*/  STL.64 [R1+0x1300], R12 ;  /* 0x0013000c01007387 */ /* 0x000fe80000100a00 */
[----:B------:R-:W-:Y:S04]  /*22250*/  LDGSTS.E [R143+0x23080], desc[UR22][R28.64], P5 ;  /* 0x230800001c8f7fae */ /* 0x000fe8000a9a1016 */
[----:B------:R-:W-:Y:S04]  /*22260*/  STL.64 [R1+0x1308], R28 ;  /* 0x0013081c01007387 */ /* 0x000fe80000100a00 */
[----:B------:R-:W-:Y:S04]  /*22270*/  LDGSTS.E [R143+0x23480], desc[UR22][R44.64], P5 ;  /* 0x234800002c8f7fae */ /* 0x000fe8000a9a1016 */
[----:B------:R1:W-:Y:S04]  /*22280*/  STL.64 [R1+0x1310], R44 ;  /* 0x0013102c01007387 */ /* 0x0003e80000100a00 */
[----:B------:R-:W-:Y:S04]  /*22290*/  LDGSTS.E [R143+0x23880], desc[UR22][R60.64], P5 ;  /* 0x238800003c8f7fae */ /* 0x000fe8000a9a1016 */
[----:B------:R-:W-:Y:S04]  /*222a0*/  LDGSTS.E [R143+0x23c80], desc[UR22][R76.64], P5 ;  /* 0x23c800004c8f7fae */ /* 0x000fe8000a9a1016 */
[----:B-1----:R-:W4:Y:S04]  /*222b0*/  LDL.LU.64 R44, [R1+0x6a0] ;  /* 0x0006a000012c7983 */ /* 0x002f280000300a00 */
[----:B------:R-:W-:Y:S04]  /*222c0*/  STL.64 [R1+0x1318], R60 ;  /* 0x0013183c01007387 */ /* 0x000fe80000100a00 */
[----:B------:R-:W-:Y:S04]  /*222d0*/  STL.64 [R1+0x1320], R76 ;  /* 0x0013204c01007387 */ /* 0x000fe80000100a00 */
[----:B------:R-:W-:Y:S04]  /*222e0*/  LDGSTS.E [R143+0x24080], desc[UR22][R92.64], P5 ;  /* 0x240800005c8f7fae */ /* 0x000fe8000a9a1016 */
        /* <DEDUP_REMOVED lines=19> */
[----:B------:R-:W-:Y:S04]  /*22420*/  LDGSTS.E [R143+0x26880], desc[UR22][R78.64], P5 ;  /* 0x268800004e8f7fae */ /* 0x000fe8000a9a1016 */
[----:B------:R-:W-:Y:S04]  /*22430*/  LDGSTS.E [R143+0x26c80], desc[UR22][R62.64], P5 ;  /* 0x26c800003e8f7fae */ /* 0x000fe8000a9a1016 */
[----:B------:R-:W4:Y:S04]  /*22440*/  LDL.LU.64 R94, [R1+0x15f0] ;  /* 0x0015f000015e7983 */ /* 0x000f280000300a00 */
[----:B------:R-:W4:Y:S04]  /*22450*/  LDL.LU.64 R78, [R1+0x15e8] ;  /* 0x0015e800014e7983 */ /* 0x000f280000300a00 */
[----:B------:R-:W4:Y:S04]  /*22460*/  LDL.LU.64 R62, [R1+0x15e0] ;  /* 0x0015e000013e7983 */ /* 0x000f280000300a00 */
[----:B------:R-:W-:Y:S04]  /*22470*/  LDGSTS.E [R143+0x27080], desc[UR22][R46.64], P5 ;  /* 0x270800002e8f7fae */ /* 0x000fe8000a9a1016 */
[----:B------:R-:W-:Y:S04]  /*22480*/  LDGSTS.E [R143+0x27480], desc[UR22][R30.64], P5 ;  /* 0x274800001e8f7fae */ /* 0x000fe8000a9a1016 */
[----:B------:R-:W-:Y:S04]  /*22490*/  LDGSTS.E [R143+0x27880], desc[UR22][R14.64], P5 ;  /* 0x278800000e8f7fae */ /* 0x000fe8000a9a1016 */
[----:B------:R-:W4:Y:S04]  /*224a0*/  LDL.LU.64 R46, [R1+0x15d8] ;  /* 0x0015d800012e7983 */ /* 0x000f280000300a00 */
[----:B------:R-:W4:Y:S04]  /*224b0*/  LDL.LU.64 R30, [R1+0x15d0] ;  /* 0x0015d000011e7983 */ /* 0x000f280000300a00 */
[----:B------:R-:W4:Y:S04]  /*224c0*/  LDL.LU.64 R14, [R1+0x15c8] ;  /* 0x0015c800010e7983 */ /* 0x000f280000300a00 */
[----:B------:R-:W-:Y:S04]  /*224d0*/  LDGSTS.E [R143+0x27c80], desc[UR22][R244.64], P5 ;  /* 0x27c80000f48f7fae */ /* 0x000fe8000a9a1016 */
[----:B------:R-:W4:Y:S04]  /*224e0*/  LDL.LU.64 R244, [R1+0x15c0] ;  /* 0x0015c00001f47983 */ /* 0x000f280000300a00 */
[----:B------:R-:W4:Y:S04]  /*224f0*/  LDL.LU.64 R170, [R1+0x768] ;  /* 0x0007680001aa7983 */ /* 0x000f280000300a00 */
        /* <DEDUP_REMOVED lines=8> */
[C---:B------:R-:W-:Y:S01]  /*22580*/  IMAD.WIDE R236, R144.reuse, 0x4, R236 ;  /* 0x0000000490ec7825 */ /* 0x040fe200078e02ec */
[----:B--2---:R-:W-:Y:S04]  /*22590*/  LDGSTS.E [R142+0x20100], desc[UR22][R122.64], P5 ;  /* 0x201000007a8e7fae */ /* 0x004fe8000a9a1016 */
[----:B---3--:R-:W-:Y:S04]  /*225a0*/  LDGSTS.E [R142+0x20500], desc[UR22][R106.64], P5 ;  /* 0x205000006a8e7fae */ /* 0x008fe8000a9a1016 */
[----:B------:R-:W-:Y:S04]  /*225b0*/  LDGSTS.E [R142+0x20900], desc[UR22][R26.64], P5 ;  /* 0x209000001a8e7fae */ /* 0x000fe8000a9a1016 */
[----:B------:R-:W-:Y:S04]  /*225c0*/  LDGSTS.E [R142+0x20d00], desc[UR22][R10.64], P5 ;  /* 0x20d000000a8e7fae */ /* 0x000fe8000a9a1016 */
[----:B------:R-:W-:Y:S04]  /*225d0*/  LDGSTS.E [R142+0x21100], desc[UR22][R232.64], P5 ;  /* 0x21100000e88e7fae */ /* 0x000fe8000a9a1016 */
[----:B------:R-:W-:Y:S04]  /*225e0*/  STL.64 [R1+0x13c8], R232 ;  /* 0x0013c8e801007387 */ /* 0x000fe80000100a00 */
[----:B------:R-:W-:Y:S04]  /*225f0*/  LDGSTS.E [R142+0x21500], desc[UR22][R248.64], P5 ;  /* 0x21500000f88e7fae */ /* 0x000fe8000a9a1016 */
[----:B------:R-:W2:Y:S04]  /*22600*/  LDL.64 R10, [R1+0xa50] ;  /* 0x000a5000010a7983 */ /* 0x000ea80000100a00 */
[----:B------:R-:W3:Y:S04]  /*22610*/  LDL.64 R248, [R1+0xa10] ;  /* 0x000a100001f87983 */ /* 0x000ee80000100a00 */
[----:B------:R-:W2:Y:S04]  /*22620*/  LDL.LU.64 R76, [R1+0x990] ;  /* 0x00099000014c7983 */ /* 0x000ea80000300a00 */
        /* <DEDUP_REMOVED lines=8> */
[----:B-1----:R-:W4:Y:S04]  /*226b0*/  LDL.LU.64 R58, [R1+0x848] ;  /* 0x00084800013a7983 */ /* 0x002f280000300a00 */
        /* <DEDUP_REMOVED lines=14> */
[----:B-1----:R-:W2:Y:S04]  /*227a0*/  LDL.LU.64 R78, [R1+0x928] ;  /* 0x00092800014e7983 */ /* 0x002ea80000300a00 */
        /* <DEDUP_REMOVED lines=29> */
[----:B------:R-:W2:Y:S04]  /*22980*/  LDL.LU.64 R140, [R1+0x1588] ;  /* 0x00158800018c7983 */ /* 0x000ea80000300a00 */
[----:B------:R1:W-:Y:S04]  /*22990*/  STL.64 [R1+0x1418], R142 ;  /* 0x0014188e01007387 */ /* 0x0003e80000100a00 */
[----:B-1----:R-:W4:Y:S04]  /*229a0*/  LDL.LU.64 R142, [R1+0x9d0] ;  /* 0x0009d000018e7983 */ /* 0x002f280000300a00 */
[----:B------:R-:W4:Y:S04]  /*229b0*/  LDL.LU.64 R236, [R1+0x9c8] ;  /* 0x0009c80001ec7983 */ /* 0x000f280000300a00 */
[----:B------:R-:W4:Y:S04]  /*229c0*/  LDL.LU.64 R60, [R1+0x988] ;  /* 0x00098800013c7983 */ /* 0x000f280000300a00 */
[----:B------:R-:W4:Y:S04]  /*229d0*/  LDL.LU.64 R62, [R1+0x900] ;  /* 0x00090000013e7983 */ /* 0x000f280000300a00 */
[----:B------:R-:W4:Y:S04]  /*229e0*/  LDL.LU.64 R200, [R1+0x820] ;  /* 0x0008200001c87983 */ /* 0x000f280000300a00 */
[----:B------:R-:W4:Y:S04]  /*229f0*/  LDL.LU.64 R154, [R1+0x740] ;  /* 0x00074000019a7983 */ /* 0x000f280000300a00 */
[----:B------:R-:W4:Y:S04]  /*22a00*/  LDL.LU.64 R12, [R1+0x660] ;  /* 0x00066000010c7983 */ /* 0x000f280000300a00 */
[----:B------:R-:W4:Y:S01]  /*22a10*/  LDL.LU.64 R168, [R1+0x50] ;  /* 0x0000500001a87983 */ /* 0x000f220000300a00 */
[----:B------:R-:W-:-:S03]  /*22a20*/  IMAD.WIDE R112, R144, 0x4, R112 ;  /* 0x0000000490707825 */ /* 0x000fc600078e0270 */
        /* <DEDUP_REMOVED lines=9> */
[----:B----4-:R-:W-:Y:S04]  /*22ac0*/  LDGSTS.E [R141+0x20980], desc[UR22][R142.64], P5 ;  /* 0x209800008e8d7fae */ /* 0x010fe8000a9a1016 */
[----:B------:R-:W-:Y:S04]  /*22ad0*/  LDGSTS.E [R141+0x20d80], desc[UR22][R76.64], P5 ;  /* 0x20d800004c8d7fae */ /* 0x000fe8000a9a1016 */
[----:B------:R-:W-:Y:S04]  /*22ae0*/  LDGSTS.E [R141+0x21180], desc[UR22][R78.64], P5 ;  /* 0x211800004e8d7fae */ /* 0x000fe8000a9a1016 */
[----:B------:R-:W-:Y:S04]  /*22af0*/  LDGSTS.E [R141+0x21580], desc[UR22][R58.64], P5 ;  /* 0x215800003a8d7fae */ /* 0x000fe8000a9a1016 */
[----:B------:R-:W-:Y:S04]  /*22b00*/  LDGSTS.E [R141+0x21980], desc[UR22][R170.64], P5 ;  /* 0x21980000aa8d7fae */ /* 0x000fe8000a9a1016 */
[----:B------:R-:W-:Y:S04]  /*22b10*/  LDGSTS.E [R141+0x21d80], desc[UR22][R28.64], P5 ;  /* 0x21d800001c8d7fae */ /* 0x000fe8000a9a1016 */
[----:B------:R-:W-:Y:S04]  /*22b20*/  LDGSTS.E [R141+0x22180], desc[UR22][R184.64], P5 ;  /* 0x22180000b88d7fae */ /* 0x000fe8000a9a1016 */
[----:B------:R1:W-:Y:S04]  /*22b30*/  LDGSTS.E [R141+0x22580], desc[UR22][R42.64], P5 ;  /* 0x225800002a8d7fae */ /* 0x0003e8000a9a1016 */
[----:B------:R-:W-:Y:S04]  /*22b40*/  STL.64 [R1+0x1420], R142 ;  /* 0x0014208e01007387 */ /* 0x000fe80000100a00 */
[----:B------:R-:W-:Y:S04]  /*22b50*/  LDGSTS.E [R141+0x22980], desc[UR22][R242.64], P5 ;  /* 0x22980000f28d7fae */ /* 0x000fe8000a9a1016 */
[----:B------:R-:W-:Y:S04]  /*22b60*/  STL.64 [R1+0x1428], R76 ;  /* 0x0014284c01007387 */ /* 0x000fe80000100a00 */
[----:B------:R-:W-:Y:S04]  /*22b70*/  LDGSTS.E [R141+0x22d80], desc[UR22][R16.64], P5 ;  /* 0x22d80000108d7fae */ /* 0x000fe8000a9a1016 */
[----:B------:R-:W-:Y:S04]  /*22b80*/  STL.64 [R1+0x1430], R78 ;  /* 0x0014304e01007387 */ /* 0x000fe80000100a00 */
[----:B------:R-:W-:Y:S04]  /*22b90*/  LDGSTS.E [R141+0x23180], desc[UR22][R32.64], P5 ;  /* 0x23180000208d7fae */ /* 0x000fe8000a9a1016 */
[----:B------:R-:W-:Y:S04]  /*22ba0*/  STL.64 [R1+0x1438], R58 ;  /* 0x0014383a01007387 */ /* 0x000fe80000100a00 */
[----:B------:R2:W-:Y:S04]  /*22bb0*/  LDGSTS.E [R141+0x23580], desc[UR22][R48.64], P5 ;  /* 0x23580000308d7fae */ /* 0x0005e8000a9a1016 */
[----:B------:R3:W-:Y:S04]  /*22bc0*/  STL.64 [R1+0x1440], R170 ;  /* 0x001440aa01007387 */ /* 0x0007e80000100a00 */
[----:B------:R-:W-:Y:S04]  /*22bd0*/  LDGSTS.E [R141+0x23980], desc[UR22][R64.64], P5 ;  /* 0x23980000408d7fae */ /* 0x000fe8000a9a1016 */
[----:B------:R-:W-:Y:S04]  /*22be0*/  LDGSTS.E [R141+0x23d80], desc[UR22][R80.64], P5 ;  /* 0x23d80000508d7fae */ /* 0x000fe8000a9a1016 */
[----:B---3--:R-:W3:Y:S04]  /*22bf0*/  LDL.LU.64 R170, [R1+0xa08] ;  /* 0x000a080001aa7983 */ /* 0x008ee80000300a00 */
[----:B------:R-:W-:Y:S04]  /*22c00*/  STL.64 [R1+0x1448], R28 ;  /* 0x0014481c01007387 */ /* 0x000fe80000100a00 */
[----:B------:R-:W-:Y:S04]  /*22c10*/  LDGSTS.E [R141+0x24180], desc[UR22][R96.64], P5 ;  /* 0x24180000608d7fae */ /* 0x000fe8000a9a1016 */
[----:B------:R-:W-:Y:S04]  /*22c20*/  STL.64 [R1+0x1450], R184 ;  /* 0x001450b801007387 */ /* 0x000fe80000100a00 */
[----:B------:R-:W-:Y:S04]  /*22c30*/  LDGSTS.E [R141+0x24580], desc[UR22][R112.64], P5 ;  /* 0x24580000708d7fae */ /* 0x000fe8000a9a1016 */
[----:B------:R1:W-:Y:S04]  /*22c40*/  STL.64 [R1+0x1458], R42 ;  /* 0x0014582a01007387 */ /* 0x0003e80000100a00 */
[----:B------:R-:W-:Y:S04]  /*22c50*/  LDGSTS.E [R141+0x24980], desc[UR22][R128.64], P5 ;  /* 0x24980000808d7fae */ /* 0x000fe8000a9a1016 */
[----:B------:R-:W-:Y:S04]  /*22c60*/  STL.64 [R1+0x1460], R242 ;  /* 0x001460f201007387 */ /* 0x000fe80000100a00 */
[----:B------:R-:W-:Y:S01]  /*22c70*/  LDGSTS.E [R141+0x24d80], desc[UR22][R158.64], P5 ;  /* 0x24d800009e8d7fae */ /* 0x000fe2000a9a1016 */
[C---:B------:R-:W-:Y:S01]  /*22c80*/  IMAD.WIDE R114, R144.reuse, 0x4, R114 ;  /* 0x0000000490727825 */ /* 0x040fe200078e0272 */
[----:B-1----:R-:W1:Y:S02]  /*22c90*/  LDC R42, c[0x0][0x3a0] ;  /* 0x0000e800ff2a7b82 */ /* 0x002e640000000800 */
[----:B------:R-:W-:Y:S04]  /*22ca0*/  STL.64 [R1+0x1468], R16 ;  /* 0x0014681001007387 */ /* 0x000fe80000100a00 */
[----:B------:R-:W-:Y:S01]  /*22cb0*/  LDGSTS.E [R141+0x25180], desc[UR22][R174.64], P5 ;  /* 0x25180000ae8d7fae */ /* 0x000fe2000a9a1016 */
[C---:B------:R-:W-:Y:S01]  /*22cc0*/  IMAD.WIDE R130, R144.reuse, 0x4, R130 ;  /* 0x0000000490827825 */ /* 0x040fe200078e0282 */
[----:B------:R-:W4:Y:S02]  /*22cd0*/  LDC R43, c[0x0][0x3a0] ;  /* 0x0000e800ff2b7b82 */ /* 0x000f240000000800 */
[----:B------:R2:W-:Y:S04]  /*22ce0*/  STL.64 [R1+0x1470], R32 ;  /* 0x0014702001007387 */ /* 0x0005e80000100a00 */
[----:B------:R-:W-:Y:S04]  /*22cf0*/  LDGSTS.E [R141+0x25580], desc[UR22][R190.64], P5 ;  /* 0x25580000be8d7fae */ /* 0x000fe8000a9a1016 */
[----:B------:R-:W-:Y:S04]  /*22d00*/  LDGSTS.E [R141+0x25980], desc[UR22][R206.64], P5 ;  /* 0x25980000ce8d7fae */ /* 0x000fe8000a9a1016 */
[----:B--2---:R-:W2:Y:S04]  /*22d10*/  LDL.LU.64 R32, [R1+0xa48] ;  /* 0x000a480001207983 */ /* 0x004ea80000300a00 */
[----:B------:R-:W-:Y:S04]  /*22d20*/  LDGSTS.E [R141+0x25d80], desc[UR22][R222.64], P5 ;  /* 0x25d80000de8d7fae */ /* 0x000fe8000a9a1016 */
[----:B------:R1:W-:Y:S04]  /*22d30*/  STL.64 [R1+0x1478], R48 ;  /* 0x0014783001007387 */ /* 0x0003e80000100a00 */
[----:B------:R-:W-:Y:S04]  /*22d40*/  LDGSTS.E [R141+0x26180], desc[UR22][R238.64], P5 ;  /* 0x26180000ee8d7fae */ /* 0x000fe8000a9a1016 */
[----:B------:R-:W-:Y:S04]  /*22d50*/  STL.64 [R1+0x1480], R64 ;  /* 0x0014804001007387 */ /* 0x000fe80000100a00 */
[----:B------:R-:W-:Y:S01]  /*22d60*/  LDGSTS.E [R141+0x26580], desc[UR22][R98.64], P5 ;  /* 0x26580000628d7fae */ /* 0x000fe2000a9a1016 */
[C---:B------:R-:W-:Y:S01]  /*22d70*/  IMAD.WIDE R160, R144.reuse, 0x4, R160 ;  /* 0x0000000490a07825 */ /* 0x040fe200078e02a0 */
[----:B-1----:R-:W1:Y:S02]  /*22d80*/  LDC R48, c[0x0][0x3a0] ;  /* 0x0000e800ff307b82 */ /* 0x002e640000000800 */
        /* <DEDUP_REMOVED lines=13> */
[----:B------:R-:W4:Y:S01]  /*22e60*/  LDL.64 R248, [R1+0x58] ;  /* 0x0000580001f87983 */ /* 0x000f220000100a00 */
[----:B------:R-:W-:-:S03]  /*22e70*/  IMAD.WIDE R176, R144, 0x4, R176 ;  /* 0x0000000490b07825 */ /* 0x000fc600078e02b0 */
[----:B------:R-:W4:Y:S01]  /*22e80*/  LDL.LU.64 R16, [R1+0xa40] ;  /* 0x000a400001107983 */ /* 0x000f220000300a00 */
[----:B------:R-:W-:-:S03]  /*22e90*/  IMAD.WIDE R192, R144, 0x4, R192 ;  /* 0x0000000490c07825 */ /* 0x000fc600078e02c0 */
[----:B------:R-:W4:Y:S01]  /*22ea0*/  LDL.LU.64 R58, [R1+0xa00] ;  /* 0x000a0000013a7983 */ /* 0x000f220000300a00 */
[----:B------:R-:W-:-:S03]  /*22eb0*/  IMAD.WIDE R208, R144, 0x4, R208 ;  /* 0x0000000490d07825 */ /* 0x000fc600078e02d0 */
[----:B------:R-:W4:Y:S01]  /*22ec0*/  LDL.LU.64 R218, [R1+0x9c0] ;  /* 0x0009c00001da7983 */ /* 0x000f220000300a00 */
[----:B------:R-:W-:-:S03]  /*22ed0*/  IMAD.WIDE R224, R144, 0x4, R224 ;  /* 0x0000000490e07825 */ /* 0x000fc600078e02e0 */
[----:B------:R-:W4:Y:S04]  /*22ee0*/  LDL.LU.64 R156, [R1+0x980] ;  /* 0x00098000019c7983 */ /* 0x000f280000300a00 */
[----:B------:R-:W4:Y:S04]  /*22ef0*/  LDL.LU.64 R46, [R1+0x8e8] ;  /* 0x0008e800012e7983 */ /* 0x000f280000300a00 */
[----:B------:R-:W4:Y:S04]  /*22f00*/  LDL.LU.64 R44, [R1+0x808] ;  /* 0x00080800012c7983 */ /* 0x000f280000300a00 */
[----:B------:R-:W4:Y:S04]  /*22f10*/  LDL.LU.64 R124, [R1+0x728] ;  /* 0x00072800017c7983 */ /* 0x000f280000300a00 */
[----:B------:R-:W4:Y:S04]  /*22f20*/  LDL.LU.64 R246, [R1+0x648] ;  /* 0x0006480001f67983 */ /* 0x000f280000300a00 */
[----:B------:R-:W4:Y:S04]  /*22f30*/  LDL.LU.64 R152, [R1+0x48] ;  /* 0x0000480001987983 */ /* 0x000f280000300a00 */
[----:B------:R-:W4:Y:S04]  /*22f40*/  LDL.LU.64 R10, [R1+0x8] ;  /* 0x00000800010a7983 */ /* 0x000f280000300a00 */
[----:B--2---:R-:W-:Y:S04]  /*22f50*/  LDGSTS.E [R140+0x20200], desc[UR22][R32.64], P5 ;  /* 0x20200000208c7fae */ /* 0x004fe8000a9a1016 */
        /* <DEDUP_REMOVED lines=27> */
[----:B------:R-:W2:Y:S04]  /*23110*/  LDL.LU.64 R84, [R1+0x1548] ;  /* 0x0015480001547983 */ /* 0x000ea80000300a00 */
[----:B------:R-:W3:Y:S04]  /*23120*/  LDL.LU.64 R68, [R1+0x1540] ;  /* 0x0015400001447983 */ /* 0x000ee80000300a00 */
        /* <DEDUP_REMOVED lines=9> */
[----:B------:R-:W-:-:S03]  /*231c0*/  IMAD.WIDE R116, R144, 0x4, R116 ;  /* 0x0000000490747825 */ /* 0x000fc600078e0274 */
[----:B------:R-:W3:Y:S01]  /*231d0*/  LDL.LU.64 R242, [R1+0xa38] ;  /* 0x000a380001f27983 */ /* 0x000ee20000300a00 */
        /* <DEDUP_REMOVED lines=11> */
[----:B------:R-:W3:Y:S04]  /*23290*/  LDL.LU.64 R108, [R1+0x710] ;  /* 0x00071000016c7983 */ /* 0x000ee80000300a00 */
[----:B------:R-:W3:Y:S04]  /*232a0*/  LDL.LU.64 R74, [R1+0x630] ;  /* 0x00063000014a7983 */ /* 0x000ee80000300a00 */
[----:B------:R-:W3:Y:S04]  /*232b0*/  LDL.LU.64 R122, [R1+0x40] ;  /* 0x00004000017a7983 */ /* 0x000ee80000300a00 */
[----:B------:R-:W3:Y:S04]  /*232c0*/  LDL.LU.64 R248, [R1] ;  /* 0x0000000001f87983 */ /* 0x000ee80000300a00 */
        /* <DEDUP_REMOVED lines=49> */
[----:B------:R-:W-:-:S03]  /*235e0*/  IMAD.WIDE R118, R144, 0x4, R118 ;  /* 0x0000000490767825 */ /* 0x000fc600078e0276 */
[----:B------:R-:W-:Y:S01]  /*235f0*/  LDGSTS.E [R138+0x22700], desc[UR22][R248.64], P5 ;  /* 0x22700000f88a7fae */ /* 0x000fe2000a9a1016 */
        /* <DEDUP_REMOVED lines=14> */
[----:B------:R-:W3:Y:S04]  /*236e0*/  LDL.LU.64 R106, [R1+0x38] ;  /* 0x00003800016a7983 */ /* 0x000ee80000300a00 */
[----:B--2---:R-:W-:Y:S04]  /*236f0*/  LDGSTS.E [R138+0x22b00], desc[UR22][R6.64], P5 ;  /* 0x22b00000068a7fae */ /* 0x004fe8000a9a1016 */
        /* <DEDUP_REMOVED lines=26> */
[----:B------:R1:W-:Y:S04]  /*238a0*/  LDGSTS.E [R138+0x27f00], desc[UR22][R2.64], P5 ;  /* 0x27f00000028a7fae */ /* 0x0003e8000a9a1016 */
[----:B------:R-:W-:Y:S04]  /*238b0*/  LDGSTS.E [R137+0x20380], desc[UR22][R94.64], P5 ;  /* 0x203800005e897fae */ /* 0x000fe8000a9a1016 */
[----:B------:R-:W2:Y:S04]  /*238c0*/  LDL.LU.64 R250, [R1+0x14a0] ;  /* 0x0014a00001fa7983 */ /* 0x000ea80000300a00 */
[----:B------:R-:W3:Y:S01]  /*238d0*/  LDL.LU R3, [R1+0x1498] ;  /* 0x0014980001037983 */ /* 0x000ee20000300800 */
[C---:B------:R-:W-:Y:S01]  /*238e0*/  IMAD.WIDE R120, R144.reuse, 0x4, R120 ;  /* 0x0000000490787825 */ /* 0x040fe200078e0278 */
[----:B-1----:R-:W1:Y:S02]  /*238f0*/  LDC R2, c[0x0][0x3a0] ;  /* 0x0000e800ff027b82 */ /* 0x002e640000000800 */
[----:B------:R-:W3:Y:S04]  /*23900*/  LDL.64 R184, [R1+0x70] ;  /* 0x0000700001b87983 */ /* 0x000ee80000100a00 */
        /* <DEDUP_REMOVED lines=8> */
[----:B------:R-:W3:Y:S04]  /*23990*/  LDL.64 R76, [R1+0x170] ;  /* 0x00017000014c7983 */ /* 0x000ee80000100a00 */
[----:B------:R-:W-:Y:S04]  /*239a0*/  LDGSTS.E [R137+0x21f80], desc[UR22][R216.64], P5 ;  /* 0x21f80000d8897fae */ /* 0x000fe8000a9a1016 */
[----:B------:R-:W3:Y:S04]  /*239b0*/  LDL.64 R142, [R1+0x198] ;  /* 0x00019800018e7983 */ /* 0x000ee80000100a00 */
[----:B------:R-:W-:Y:S04]  /*239c0*/  LDGSTS.E [R137+0x22380], desc[UR22][R106.64], P5 ;  /* 0x223800006a897fae */ /* 0x000fe8000a9a1016 */
[----:B------:R-:W3:Y:S01]  /*239d0*/  LDL.64 R172, [R1+0x1f0] ;  /* 0x0001f00001ac7983 */ /* 0x000ee20000100a00 */
[----:B------:R-:W-:-:S03]  /*239e0*/  IMAD.WIDE R166, R144, 0x4, R166 ;  /* 0x0000000490a67825 */ /* 0x000fc600078e02a6 */
[----:B------:R-:W3:Y:S01]  /*239f0*/  LDL.LU.64 R188, [R1+0xe68] ;  /* 0x000e680001bc7983 */ /* 0x000ee20000300a00 */
[----:B------:R-:W-:-:S03]  /*23a00*/  IMAD.WIDE R182, R144, 0x4, R182 ;  /* 0x0000000490b67825 */ /* 0x000fc600078e02b6 */
[----:B------:R-:W3:Y:S01]  /*23a10*/  LDL.LU.64 R232, [R1+0xe60] ;  /* 0x000e600001e87983 */ /* 0x000ee20000300a00 */
[----:B------:R-:W-:-:S03]  /*23a20*/  IMAD.WIDE R198, R144, 0x4, R198 ;  /* 0x0000000490c67825 */ /* 0x000fc600078e02c6 */
[----:B------:R-:W3:Y:S01]  /*23a30*/  LDL.LU.64 R244, [R1+0xe58] ;  /* 0x000e580001f47983 */ /* 0x000ee20000300a00 */
[----:B------:R-:W-:-:S03]  /*23a40*/  IMAD.WIDE R214, R144, 0x4, R214 ;  /* 0x0000000490d67825 */ /* 0x000fc600078e02d6 */
[----:B--2---:R-:W-:Y:S04]  /*23a50*/  LDGSTS.E [R137+0x22780], desc[UR22][R250.64], P5 ;  /* 0x22780000fa897fae */ /* 0x004fe8000a9a1016 */
        /* <DEDUP_REMOVED lines=17> */
[----:B------:R2:W-:Y:S04]  /*23b70*/  LDGSTS.E [R137+0x26f80], desc[UR22][R28.64], P5 ;  /* 0x26f800001c897fae */ /* 0x0005e8000a9a1016 */
[----:B------:R-:W2:Y:S04]  /*23b80*/  LDL.LU.64 R134, [R1+0x1490] ;  /* 0x0014900001867983 */ /* 0x000ea80000300a00 */
[----:B------:R-:W-:Y:S04]  /*23b90*/  LDGSTS.E [R137+0x27380], desc[UR22][R76.64], P5 ;  /* 0x273800004c897fae */ /* 0x000fe8000a9a1016 */
[----:B------:R-:W-:Y:S04]  /*23ba0*/  LDGSTS.E [R137+0x27780], desc[UR22][R142.64], P5 ;  /* 0x277800008e897fae */ /* 0x000fe8000a9a1016 */
[----:B------:R-:W-:Y:S04]  /*23bb0*/  LDGSTS.E [R137+0x27b80], desc[UR22][R172.64], P5 ;  /* 0x27b80000ac897fae */ /* 0x000fe8000a9a1016 */
[----:B------:R-:W3:Y:S04]  /*23bc0*/  LDL.LU.64 R204, [R1+0xe50] ;  /* 0x000e500001cc7983 */ /* 0x000ee80000300a00 */
[----:B------:R-:W-:Y:S04]  /*23bd0*/  LDGSTS.E [R137+0x27f80], desc[UR22][R132.64], P5 ;  /* 0x27f8000084897fae */ /* 0x000fe8000a9a1016 */
[----:B------:R-:W0:Y:S04]  /*23be0*/  LDGDEPBAR ;  /* 0x00000000000079af */ /* 0x000e280000000000 */
[----:B------:R-:W4:Y:S04]  /*23bf0*/  LDL.LU.64 R132, [R1+0x1488] ;  /* 0x0014880001847983 */ /* 0x000f280000300a00 */
[----:B------:R-:W3:Y:S01]  /*23c00*/  LDL.LU.64 R172, [R1+0xe48] ;  /* 0x000e480001ac7983 */ /* 0x000ee20000300a00 */
[----:B------:R-:W-:Y:S01]  /*23c10*/  ISETP.GE.U32.AND P5, PT, R0, 0x7ffffe7d, PT ;  /* 0x7ffffe7d0000780c */ /* 0x000fe20003fa6070 */
[----:B------:R-:W-:Y:S01]  /*23c20*/  BAR.SYNC.DEFER_BLOCKING 0x0 ;  /* 0x0000000000007b1d */ /* 0x000fe20000010000 */
[----:B--2---:R-:W-:-:S05]  /*23c30*/  IMAD.WIDE R28, R135, 0x4, R188 ;  /* 0x00000004871c7825 */ /* 0x004fca00078e02bc */
[----:B------:R-:W2:Y:S01]  /*23c40*/  LDL.LU.64 R188, [R1+0xe40] ;  /* 0x000e400001bc7983 */ /* 0x000ea20000300a00 */
[----:B------:R-:W-:-:S03]  /*23c50*/  VIADD R0, R134, 0x100000 ;  /* 0x0010000086007836 */ /* 0x000fc60000000000 */
[----:B------:R1:W-:Y:S04]  /*23c60*/  STL.64 [R1+0x238], R28 ;  /* 0x0002381c01007387 */ /* 0x0003e80000100a00 */
[----:B------:R-:W-:Y:S01]  /*23c70*/  @!PT LDS RZ, [RZ] ;  /* 0x00000000fffff984 */ /* 0x000fe20000000800 */
[----:B------:R-:W-:Y:S01]  /*23c80*/  @!PT LDS RZ, [RZ] ;  /* 0x00000000fffff984 */ /* 0x000fe20000000800 */
[----:B------:R-:W-:Y:S01]  /*23c90*/  @!PT LDS RZ, [RZ] ;  /* 0x00000000fffff984 */ /* 0x000fe20000000800 */
[----:B------:R1:W-:Y:S02]  /*23ca0*/  LDGSTS.E [R0+-0x40000], desc[UR22][R28.64], !P4 ;  /* 0xc00000001c007fae */ /* 0x0003e4000e1a1016 */
[C---:B-1----:R-:W-:Y:S02]  /*23cb0*/  IMAD.WIDE R28, R135.reuse, 0x4, R232 ;  /* 0x00000004871c7825 */ /* 0x042fe400078e02e8 */
[----:B------:R-:W4:Y:S04]  /*23cc0*/  LDL.LU.64 R232, [R1+0xe38] ;  /* 0x000e380001e87983 */ /* 0x000f280000300a00 */
[----:B------:R1:W-:Y:S04]  /*23cd0*/  STL.64 [R1+0x240], R28 ;  /* 0x0002401c01007387 */ /* 0x0003e80000100a00 */
[----:B------:R1:W-:Y:S02]  /*23ce0*/  LDGSTS.E [R0+-0x3fffc], desc[UR22][R28.64], !P3 ;  /* 0xc00040001c007fae */ /* 0x0003e4000d9a1016 */
[----:B-1----:R-:W-:-:S05]  /*23cf0*/  IMAD.WIDE R28, R135, 0x4, R244 ;  /* 0x00000004871c7825 */ /* 0x002fca00078e02f4 */
[----:B------:R3:W-:Y:S04]  /*23d00*/  STL.64 [R1+0x248], R28 ;  /* 0x0002481c01007387 */ /* 0x0007e80000100a00 */
[----:B------:R-:W4:Y:S01]  /*23d10*/  LDL.LU.64 R244, [R1+0xe30] ;  /* 0x000e300001f47983 */ /* 0x000f220000300a00 */
[----:B------:R-:W-:-:S03]  /*23d20*/  VIADD R2, R2, 0xfffffefb ;  /* 0xfffffefb02027836 */ /* 0x000fc60000000000 */
[----:B------:R3:W-:Y:S02]  /*23d30*/  LDGSTS.E [R0+-0x3fff8], desc[UR22][R28.64], !P6 ;  /* 0xc00080001c007fae */ /* 0x0007e4000f1a1016 */
[----:B------:R-:W-:Y:S01]  /*23d40*/  ISETP.GE.U32.AND P4, PT, R2, 0x7ffffe7c, PT ;  /* 0x7ffffe7c0200780c */ /* 0x000fe20003f86070 */
[----:B---3--:R-:W-:Y:S02]  /*23d50*/  IMAD.WIDE R28, R135, 0x4, R204 ;  /* 0x00000004871c7825 */ /* 0x008fe400078e02cc */
[----:B------:R-:W3:Y:S04]  /*23d60*/  LDL.LU.64 R204, [R1+0xe28] ;  /* 0x000e280001cc7983 */ /* 0x000ee80000300a00 */
[----:B------:R1:W-:Y:S04]  /*23d70*/  STL.64 [R1+0x250], R28 ;  /* 0x0002501c01007387 */ /* 0x0003e80000100a00 */
[----:B------:R1:W-:Y:S01]  /*23d80*/  LDGSTS.E [R0+-0x3fff4], desc[UR22][R28.64], !P5 ;  /* 0xc000c0001c007fae */ /* 0x0003e2000e9a1016 */
[----:B------:R-:W-:-:S02]  /*23d90*/  VIADD R2, R145, 0xfffffefa ;  /* 0xfffffefa91027836 */ /* 0x000fc40000000000 */
[----:B------:R-:W2:Y:S01]  /*23da0*/  LDC R145, c[0x0][0x3a0] ;  /* 0x0000e800ff917b82 */ /* 0x000ea20000000800 */
[----:B-1----:R-:W-:Y:S02]  /*23db0*/  IMAD.WIDE R28, R135, 0x4, R172 ;  /* 0x00000004871c7825 */ /* 0x002fe400078e02ac */
[----:B------:R-:W3:Y:S01]  /*23dc0*/  LDL.LU.64 R172, [R1+0xe20] ;  /* 0x000e200001ac7983 */ /* 0x000ee20000300a00 */
[----:B------:R-:W-:-:S03]  /*23dd0*/  ISETP.GE.U32.AND P3, PT, R2, 0x7ffffe7b, PT ;  /* 0x7ffffe7b0200780c */ /* 0x000fc60003f66070 */
[----:B------:R2:W-:Y:S04]  /*23de0*/  STL.64 [R1+0x258], R28 ;  /* 0x0002581c01007387 */ /* 0x0005e80000100a00 */
[----:B------:R2:W-:Y:S01]  /*23df0*/  LDGSTS.E [R0+-0x3fff0], desc[UR22][R28.64], !P4 ;  /* 0xc00100001c007fae */ /* 0x0005e2000e1a1016 */
[----:B------:R-:W-:Y:S02]  /*23e00*/  IADD3 R2, PT, PT, R42, -0x107, RZ ;  /* 0xfffffef92a027810 */ /* 0x000fe40007ffe0ff */
[----:B------:R-:W1:Y:S02]  /*23e10*/  LDC R42, c[0x0][0x3a0] ;  /* 0x0000e800ff2a7b82 */ /* 0x000e640000000800 */
[----:B------:R-:W-:Y:S01]  /*23e20*/  ISETP.GE.U32.AND P6, PT, R2, 0x7ffffe7a, PT ;  /* 0x7ffffe7a0200780c */ /* 0x000fe20003fc6070 */
[----:B--2---:R-:W-:-:S05]  /*23e30*/  IMAD.WIDE R28, R135, 0x4, R188 ;  /* 0x00000004871c7825 */ /* 0x004fca00078e02bc */
[----:B------:R4:W-:Y:S04]  /*23e40*/  STL.64 [R1+0x260], R28 ;  /* 0x0002601c01007387 */ /* 0x0009e80000100a00 */
[----:B------:R-:W2:Y:S04]  /*23e50*/  LDL.LU.64 R188, [R1+0xe18] ;  /* 0x000e180001bc7983 */ /* 0x000ea80000300a00 */
[----:B------:R4:W-:Y:S02]  /*23e60*/  LDGSTS.E [R0+-0x3ffec], desc[UR22][R28.64], !P3 ;  /* 0xc00140001c007fae */ /* 0x0009e4000d9a1016 */
[----:B----4-:R-:W-:-:S02]  /*23e70*/  IMAD.WIDE R28, R135, 0x4, R232 ;  /* 0x00000004871c7825 */ /* 0x010fc400078e02e8 */
[----:B------:R-:W4:Y:S04]  /*23e80*/  LDL.LU.64 R232, [R1+0xe10] ;  /* 0x000e100001e87983 */ /* 0x000f280000300a00 */
[----:B------:R1:W-:Y:S04]  /*23e90*/  STL.64 [R1+0x268], R28 ;  /* 0x0002681c01007387 */ /* 0x0003e80000100a00 */
[----:B------:R1:W-:Y:S02]  /*23ea0*/  LDGSTS.E [R0+-0x3ffe8], desc[UR22][R28.64], !P6 ;  /* 0xc00180001c007fae */ /* 0x0003e4000f1a1016 */
[----:B-1----:R-:W-:-:S02]  /*23eb0*/  IMAD.WIDE R28, R135, 0x4, R244 ;  /* 0x00000004871c7825 */ /* 0x002fc400078e02f4 */
[----:B------:R-:W4:Y:S02]  /*23ec0*/  LDL.LU.64 R244, [R1+0xe08] ;  /* 0x000e080001f47983 */ /* 0x000f240000300a00 */
[----:B------:R-:W-:Y:S02]  /*23ed0*/  VIADD R2, R252, 0xfffffef8 ;  /* 0xfffffef8fc027836 */ /* 0x000fe40000000000 */
[----:B------:R-:W1:Y:S03]  /*23ee0*/  LDC R252, c[0x0][0x3a0] ;  /* 0x0000e800fffc7b82 */ /* 0x000e660000000800 */
[----:B------:R-:W-:Y:S01]  /*23ef0*/  ISETP.GE.U32.AND P5, PT, R2, 0x7ffffe79, PT ;  /* 0x7ffffe790200780c */ /* 0x000fe20003fa6070 */
[----:B------:R-:W-:Y:S01]  /*23f00*/  VIADD R2, R145, 0xfffffef7 ;  /* 0xfffffef791027836 */ /* 0x000fe20000000000 */
[----:B------:R3:W-:Y:S03]  /*23f10*/  STL.64 [R1+0x270], R28 ;  /* 0x0002701c01007387 */ /* 0x0007e60000100a00 */
[----:B------:R-:W1:Y:S01]  /*23f20*/  LDC R145, c[0x0][0x3a0] ;  /* 0x0000e800ff917b82 */ /* 0x000e620000000800 */
[----:B------:R-:W-:Y:S01]  /*23f30*/  ISETP.GE.U32.AND P4, PT, R2, 0x7ffffe78, PT ;  /* 0x7ffffe780200780c */ /* 0x000fe20003f86070 */
[----:B------:R-:W-:-:S06]  /*23f40*/  VIADD R2, R42, 0xfffffef6 ;  /* 0xfffffef62a027836 */ /* 0x000fcc0000000000 */
[----:B------:R3:W-:Y:S01]  /*23f50*/  LDGSTS.E [R0+-0x3ffe4], desc[UR22][R28.64], !P5 ;  /* 0xc001c0001c007fae */ /* 0x0007e2000e9a1016 */
[----:B------:R-:W-:Y:S01]  /*23f60*/  ISETP.GE.U32.AND P3, PT, R2, 0x7ffffe77, PT ;  /* 0x7ffffe770200780c */ /* 0x000fe20003f66070 */
[----:B------:R-:W2:Y:S01]  /*23f70*/  LDC R42, c[0x0][0x3a0] ;  /* 0x0000e800ff2a7b82 */ /* 0x000ea20000000800 */
[----:B---3--:R-:W-:-:S05]  /*23f80*/  IMAD.WIDE R28, R135, 0x4, R204 ;  /* 0x00000004871c7825 */ /* 0x008fca00078e02cc */
[----:B------:R3:W-:Y:S04]  /*23f90*/  STL.64 [R1+0xe28], R28 ;  /* 0x000e281c01007387 */ /* 0x0007e80000100a00 */
[----:B------:R-:W4:Y:S04]  /*23fa0*/  LDL.LU.64 R204, [R1+0xe00] ;  /* 0x000e000001cc7983 */ /* 0x000f280000300a00 */
[----:B------:R3:W-:Y:S01]  /*23fb0*/  LDGSTS.E [R0+-0x3ffe0], desc[UR22][R28.64], !P4 ;  /* 0xc00200001c007fae */ /* 0x0007e2000e1a1016 */
[----:B-1----:R-:W-:Y:S02]  /*23fc0*/  VIADD R2, R252, 0xfffffef5 ;  /* 0xfffffef5fc027836 */ /* 0x002fe40000000000 */
[----:B------:R-:W1:Y:S01]  /*23fd0*/  LDC R252, c[0x0][0x3a0] ;  /* 0x0000e800fffc7b82 */ /* 0x000e620000000800 */
[----:B---3--:R-:W-:-:S02]  /*23fe0*/  IMAD.WIDE R28, R135, 0x4, R172 ;  /* 0x00000004871c7825 */ /* 0x008fc400078e02ac */
[----:B------:R-:W-:-:S03]  /*23ff0*/  ISETP.GE.U32.AND P6, PT, R2, 0x7ffffe76, PT ;  /* 0x7ffffe760200780c */ /* 0x000fc60003fc6070 */
[----:B------:R2:W-:Y:S04]  /*24000*/  STL.64 [R1+0xe20], R28 ;  /* 0x000e201c01007387 */ /* 0x0005e80000100a00 */
[----:B------:R-:W3:Y:S01]  /*24010*/  LDL.LU.64 R172, [R1+0xdf8] ;  /* 0x000df80001ac7983 */ /* 0x000ee20000300a00 */
[----:B------:R-:W-:Y:S02]  /*24020*/  IADD3 R2, PT, PT, R145, -0x10c, RZ ;  /* 0xfffffef491027810 */ /* 0x000fe40007ffe0ff */
[----:B------:R-:W1:Y:S01]  /*24030*/  LDC R145, c[0x0][0x3a0] ;  /* 0x0000e800ff917b82 */ /* 0x000e620000000800 */
[----:B------:R2:W-:Y:S01]  /*24040*/  LDGSTS.E [R0+-0x3ffdc], desc[UR22][R28.64], !P3 ;  /* 0xc00240001c007fae */ /* 0x0005e2000d9a1016 */
[----:B------:R-:W-:Y:S01]  /*24050*/  ISETP.GE.U32.AND P5, PT, R2, 0x7ffffe75, PT ;  /* 0x7ffffe750200780c */ /* 0x000fe20003fa6070 */
[----:B--2---:R-:W-:-:S02]  /*24060*/  IMAD.WIDE R28, R135, 0x4, R188 ;  /* 0x00000004871c7825 */ /* 0x004fc400078e02bc */
[----:B------:R-:W2:Y:S04]  /*24070*/  LDL.LU.64 R188, [R1+0xdf0] ;  /* 0x000df00001bc7983 */ /* 0x000ea80000300a00 */
[----:B------:R4:W-:Y:S04]  /*24080*/  STL.64 [R1+0xe18], R28 ;  /* 0x000e181c01007387 */ /* 0x0009e80000100a00 */
[----:B------:R4:W-:Y:S02]  /*24090*/  LDGSTS.E [R0+-0x3ffd8], desc[UR22][R28.64], !P6 ;  /* 0xc00280001c007fae */ /* 0x0009e4000f1a1016 */
[----:B----4-:R-:W-:-:S02]  /*240a0*/  IMAD.WIDE R28, R135, 0x4, R232 ;  /* 0x00000004871c7825 */ /* 0x010fc400078e02e8 */
[----:B------:R-:W4:Y:S04]  /*240b0*/  LDL.LU.64 R232, [R1+0xde8] ;  /* 0x000de80001e87983 */ /* 0x000f280000300a00 */
[----:B------:R1:W-:Y:S04]  /*240c0*/  STL.64 [R1+0xe10], R28 ;  /* 0x000e101c01007387 */ /* 0x0003e80000100a00 */
[----:B------:R1:W-:Y:S02]  /*240d0*/  LDGSTS.E [R0+-0x3ffd4], desc[UR22][R28.64], !P5 ;  /* 0xc002c0001c007fae */ /* 0x0003e4000e9a1016 */
[----:B-1----:R-:W-:-:S05]  /*240e0*/  IMAD.WIDE R28, R135, 0x4, R244 ;  /* 0x00000004871c7825 */ /* 0x002fca00078e02f4 */
[----:B------:R1:W-:Y:S04]  /*240f0*/  STL.64 [R1+0xe08], R28 ;  /* 0x000e081c01007387 */ /* 0x0003e80000100a00 */
[----:B------:R-:W4:Y:S01]  /*24100*/  LDL.LU.64 R244, [R1+0xde0] ;  /* 0x000de00001f47983 */ /* 0x000f220000300a00 */
        /* <DEDUP_REMOVED lines=8> */
[----:B------:R-:W3:Y:S01]  /*24190*/  LDC R145, c[0x0][0x3a0] ;  /* 0x0000e800ff917b82 */ /* 0x000ee20000000800 */
[----:B------:R-:W-:-:S05]  /*241a0*/  VIADD R2, R252, 0xfffffef2 ;  /* 0xfffffef2fc027836 */ /* 0x000fca0000000000 */
[----:B------:R-:W-:Y:S02]  /*241b0*/  ISETP.GE.U32.AND P5, PT, R2, 0x7ffffe73, PT ;  /* 0x7ffffe730200780c */ /* 0x000fe40003fa6070 */
[----:B------:R-:W3:Y:S04]  /*241c0*/  LDC R252, c[0x0][0x3a0] ;  /* 0x0000e800fffc7b82 */ /* 0x000ee80000000800 */
[----:B------:R1:W-:Y:S02]  /*241d0*/  LDGSTS.E [R0+-0x3ffd0], desc[UR22][R28.64], !P6 ;  /* 0xc00300001c007fae */ /* 0x0003e4000f1a1016 */
[----:B-1----:R-:W-:Y:S02]  /*241e0*/  IADD3 R2, PT, PT, R42, -0x10f, RZ ;  /* 0xfffffef12a027810 */ /* 0x002fe40007ffe0ff */
[----:B------:R-:W1:Y:S02]  /*241f0*/  LDC R42, c[0x0][0x3a0] ;  /* 0x0000e800ff2a7b82 */ /* 0x000e640000000800 */
[----:B------:R-:W-:Y:S01]  /*24200*/  ISETP.GE.U32.AND P6, PT, R2, 0x7ffffe72, PT ;  /* 0x7ffffe720200780c */ /* 0x000fe20003fc6070 */
[----:B------:R-:W-:-:S02]  /*24210*/  IMAD.WIDE R28, R135, 0x4, R204 ;  /* 0x00000004871c7825 */ /* 0x000fc400078e02cc */
[----:B------:R-:W4:Y:S02]  /*24220*/  LDL.LU.64 R204, [R1+0xdd8] ;  /* 0x000dd80001cc7983 */ /* 0x000f240000300a00 */
[----:B---3--:R-:W-:Y:S02]  /*24230*/  VIADD R2, R145, 0xfffffef0 ;  /* 0xfffffef091027836 */ /* 0x008fe40000000000 */
[----:B------:R3:W-:Y:S01]  /*24240*/  STL.64 [R1+0xe00], R28 ;  /* 0x000e001c01007387 */ /* 0x0007e20000100a00 */
[----:B------:R-:W1:Y:S03]  /*24250*/  LDC R145, c[0x0][0x3a0] ;  /* 0x0000e800ff917b82 */ /* 0x000e660000000800 */
[----:B------:R3:W-:Y:S01]  /*24260*/  LDGSTS.E [R0+-0x3ffcc], desc[UR22][R28.64], !P5 ;  /* 0xc00340001c007fae */ /* 0x0007e2000e9a1016 */
[----:B------:R-:W-:Y:S01]  /*24270*/  ISETP.GE.U32.AND P5, PT, R2, 0x7ffffe71, PT ;  /* 0x7ffffe710200780c */ /* 0x000fe20003fa6070 */
[----:B------:R-:W-:-:S03]  /*24280*/  VIADD R2, R252, 0xfffffeef ;  /* 0xfffffeeffc027836 */ /* 0x000fc60000000000 */
[----:B------:R-:W1:Y:S01]  /*24290*/  LDC R252, c[0x0][0x3a0] ;  /* 0x0000e800fffc7b82 */ /* 0x000e620000000800 */
[C---:B---3--:R-:W-:Y:S02]  /*242a0*/  IMAD.WIDE R28, R135.reuse, 0x4, R172 ;  /* 0x00000004871c7825 */ /* 0x048fe400078e02ac */
[----:B------:R-:W3:Y:S04]  /*242b0*/  LDL.LU.64 R172, [R1+0xdd0] ;  /* 0x000dd00001ac7983 */ /* 0x000ee80000300a00 */
[----:B------:R2:W-:Y:S04]  /*242c0*/  STL.64 [R1+0xdf8], R28 ;  /* 0x000df81c01007387 */ /* 0x0005e80000100a00 */
[----:B------:R2:W-:Y:S01]  /*242d0*/  LDGSTS.E [R0+-0x3ffc8], desc[UR22][R28.64], !P6 ;  /* 0xc00380001c007fae */ /* 0x0005e2000f1a1016 */
        /* <DEDUP_REMOVED lines=16> */
[----:B------:R-:W3:Y:S01]  /*243e0*/  LDC R145, c[0x0][0x3a0] ;  /* 0x0000e800ff917b82 */ /* 0x000ee20000000800 */
[----:B------:R-:W-:-:S02]  /*243f0*/  ISETP.GE.U32.AND P6, PT, R2, 0x7ffffe6e, PT ;  /* 0x7ffffe6e0200780c */ /* 0x000fc40003fc6070 */
[----:B------:R-:W-:-:S05]  /*24400*/  IADD3 R2, PT, PT, R252, -0x114, RZ ;  /* 0xfffffeecfc027810 */ /* 0x000fca0007ffe0ff */
[----:B------:R1:W-:Y:S01]  /*24410*/  LDGSTS.E [R0+-0x3ffbc], desc[UR22][R28.64], !P5 ;  /* 0xc00440001c007fae */ /* 0x0003e2000e9a1016 */
[----:B------:R-:W-:Y:S01]  /*24420*/  ISETP.GE.U32.AND P5, PT, R2, 0x7ffffe6d, PT ;  /* 0x7ffffe6d0200780c */ /* 0x000fe20003fa6070 */
[----:B------:R-:W2:Y:S01]  /*24430*/  LDC R252, c[0x0][0x3a0] ;  /* 0x0000e800fffc7b82 */ /* 0x000ea20000000800 */
[----:B-1----:R-:W-:-:S07]  /*24440*/  VIADD R2, R42, 0xfffffeeb ;  /* 0xfffffeeb2a027836 */ /* 0x002fce0000000000 */
[----:B------:R-:W1:Y:S01]  /*24450*/  LDC R42, c[0x0][0x3a0] ;  /* 0x0000e800ff2a7b82 */ /* 0x000e620000000800 */
[----:B------:R-:W-:-:S05]  /*24460*/  IMAD.WIDE R28, R135, 0x4, R204 ;  /* 0x00000004871c7825 */ /* 0x000fca00078e02cc */
[----:B------:R3:W-:Y:S04]  /*24470*/  STL.64 [R1+0xdd8], R28 ;  /* 0x000dd81c01007387 */ /* 0x0007e80000100a00 */
[----:B------:R-:W4:Y:S04]  /*24480*/  LDL.LU.64 R204, [R1+0xdb0] ;  /* 0x000db00001cc7983 */ /* 0x000f280000300a00 */
[----:B------:R3:W-:Y:S01]  /*24490*/  LDGSTS.E [R0+-0x3ffb8], desc[UR22][R28.64], !P6 ;  /* 0xc00480001c007fae */ /* 0x0007e2000f1a1016 */
[----:B------:R-:W-:Y:S01]  /*244a0*/  ISETP.GE.U32.AND P6, PT, R2, 0x7ffffe6c, PT ;  /* 0x7ffffe6c0200780c */ /* 0x000fe20003fc6070 */
[----:B---3--:R-:W-:-:S02]  /*244b0*/  VIADD R2, R145, 0xfffffeea ;  /* 0xfffffeea91027836 */ /* 0x008fc40000000000 */
[----:B------:R-:W3:Y:S01]  /*244c0*/  LDC R145, c[0x0][0x3a0] ;  /* 0x0000e800ff917b82 */ /* 0x000ee20000000800 */
[C---:B------:R-:W-:Y:S02]  /*244d0*/  IMAD.WIDE R28, R135.reuse, 0x4, R172 ;  /* 0x00000004871c7825 */ /* 0x040fe400078e02ac */
[----:B------:R-:W4:Y:S04]  /*244e0*/  LDL.LU.64 R172, [R1+0xda8] ;  /* 0x000da80001ac7983 */ /* 0x000f280000300a00 */
[----:B------:R2:W-:Y:S04]  /*244f0*/  STL.64 [R1+0xdd0], R28 ;  /* 0x000dd01c01007387 */ /* 0x0005e80000100a00 */
[----:B------:R2:W-:Y:S01]  /*24500*/  LDGSTS.E [R0+-0x3ffb4], desc[UR22][R28.64], !P5 ;  /* 0xc004c0001c007fae */ /* 0x0005e2000e9a1016 */
[----:B------:R-:W-:Y:S01]  /*24510*/  ISETP.GE.U32.AND P5, PT, R2, 0x7ffffe6b, PT ;  /* 0x7ffffe6b0200780c */ /* 0x000fe20003fa6070 */
[----:B--2---:R-:W-:-:S02]  /*24520*/  IMAD.WIDE R28, R135, 0x4, R188 ;  /* 0x00000004871c7825 */ /* 0x004fc400078e02bc */
[----:B------:R-:W2:Y:S04]  /*24530*/  LDL.LU.64 R188, [R1+0xda0] ;  /* 0x000da00001bc7983 */ /* 0x000ea80000300a00 */
[----:B------:R4:W-:Y:S04]  /*24540*/  STL.64 [R1+0xdc8], R28 ;  /* 0x000dc81c01007387 */ /* 0x0009e80000100a00 */
[----:B------:R4:W-:Y:S02]  /*24550*/  LDGSTS.E [R0+-0x3ffb0], desc[UR22][R28.64], !P6 ;  /* 0xc00500001c007fae */ /* 0x0009e4000f1a1016 */
[----:B----4-:R-:W-:-:S05]  /*24560*/  IMAD.WIDE R28, R135, 0x4, R232 ;  /* 0x00000004871c7825 */ /* 0x010fca00078e02e8 */
[----:B------:R4:W-:Y:S04]  /*24570*/  STL.64 [R1+0xdc0], R28 ;  /* 0x000dc01c01007387 */ /* 0x0009e80000100a00 */
[----:B------:R-:W2:Y:S04]  /*24580*/  LDL.LU.64 R232, [R1+0xd98] ;  /* 0x000d980001e87983 */ /* 0x000ea80000300a00 */
[----:B------:R4:W-:Y:S02]  /*24590*/  LDGSTS.E [R0+-0x3ffac], desc[UR22][R28.64], !P5 ;  /* 0xc00540001c007fae */ /* 0x0009e4000e9a1016 */
[----:B----4-:R-:W-:-:S02]  /*245a0*/  IMAD.WIDE R28, R135, 0x4, R244 ;  /* 0x00000004871c7825 */ /* 0x010fc400078e02f4 */
[----:B------:R-:W4:Y:S02]  /*245b0*/  LDL.LU.64 R244, [R1+0xd90] ;  /* 0x000d900001f47983 */ /* 0x000f240000300a00 */
[----:B------:R-:W-:Y:S02]  /*245c0*/  VIADD R2, R252, 0xfffffee9 ;  /* 0xfffffee9fc027836 */ /* 0x000fe40000000000 */
[----:B------:R-:W3:Y:S03]  /*245d0*/  LDC R252, c[0x0][0x3a0] ;  /* 0x0000e800fffc7b82 */ /* 0x000ee60000000800 */
[----:B------:R-:W-:Y:S02]  /*245e0*/  ISETP.GE.U32.AND P6, PT, R2, 0x7ffffe6a, PT ;  /* 0x7ffffe6a0200780c */ /* 0x000fe40003fc6070 */
[----:B-1----:R-:W-:-:S03]  /*245f0*/  IADD3 R2, PT, PT, R42, -0x118, RZ ;  /* 0xfffffee82a027810 */ /* 0x002fc60007ffe0ff */
[----:B------:R-:W1:Y:S01]  /*24600*/  LDC R42, c[0x0][0x3a0] ;  /* 0x0000e800ff2a7b82 */ /* 0x000e620000000800 */
[----:B------:R-:W-:Y:S01]  /*24610*/  ISETP.GE.U32.AND P5, PT, R2, 0x7ffffe69, PT ;  /* 0x7ffffe690200780c */ /* 0x000fe20003fa6070 */
[----:B---3--:R-:W-:Y:S01]  /*24620*/  VIADD R2, R145, 0xfffffee7 ;  /* 0xfffffee791027836 */ /* 0x008fe20000000000 */
[----:B------:R3:W-:Y:S05]  /*24630*/  STL.64 [R1+0xdb8], R28 ;  /* 0x000db81c01007387 */ /* 0x0007ea0000100a00 */
[----:B------:R3:W-:Y:S01]  /*24640*/  LDGSTS.E [R0+-0x3ffa8], desc[UR22][R28.64], !P6 ;  /* 0xc00580001c007fae */ /* 0x0007e2000f1a1016 */
[----:B------:R-:W-:Y:S01]  /*24650*/  ISETP.GE.U32.AND P6, PT, R2, 0x7ffffe68, PT ;  /* 0x7ffffe680200780c */ /* 0x000fe20003fc6070 */
[----:B------:R-:W1:Y:S01]  /*24660*/  LDC R145, c[0x0][0x3a0] ;  /* 0x0000e800ff917b82 */ /* 0x000e620000000800 */
[----:B------:R-:W-:-:S07]  /*24670*/  VIADD R2, R252, 0xfffffee6 ;  /* 0xfffffee6fc027836 */ /* 0x000fce0000000000 */
[----:B------:R-:W2:Y:S01]  /*24680*/  LDC R252, c[0x0][0x3a0] ;  /* 0x0000e800fffc7b82 */ /* 0x000ea20000000800 */
[----:B---3--:R-:W-:Y:S02]  /*24690*/  IMAD.WIDE R28, R135, 0x4, R204 ;  /* 0x00000004871c7825 */ /* 0x008fe400078e02cc */
[----:B------:R-:W3:Y:S04]  /*246a0*/  LDL.LU.64 R204, [R1+0xd88] ;  /* 0x000d880001cc7983 */ /* 0x000ee80000300a00 */
[----:B------:R1:W-:Y:S04]  /*246b0*/  STL.64 [R1+0xdb0], R28 ;  /* 0x000db01c01007387 */ /* 0x0003e80000100a00 */
[----:B------:R1:W-:Y:S01]  /*246c0*/  LDGSTS.E [R0+-0x3ffa4], desc[UR22][R28.64], !P5 ;  /* 0xc005c0001c007fae */ /* 0x0003e2000e9a1016 */
[----:B------:R-:W-:Y:S01]  /*246d0*/  ISETP.GE.U32.AND P5, PT, R2, 0x7ffffe67, PT ;  /* 0x7ffffe670200780c */ /* 0x000fe20003fa6070 */
[----:B-1----:R-:W-:-:S02]  /*246e0*/  VIADD R2, R42, 0xfffffee5 ;  /* 0xfffffee52a027836 */ /* 0x002fc40000000000 */
[----:B------:R-:W1:Y:S01]  /*246f0*/  LDC R42, c[0x0][0x3a0] ;  /* 0x0000e800ff2a7b82 */ /* 0x000e620000000800 */
[----:B------:R-:W-:-:S05]  /*24700*/  IMAD.WIDE R28, R135, 0x4, R172 ;  /* 0x00000004871c7825 */ /* 0x000fca00078e02ac */
[----:B------:R2:W-:Y:S04]  /*24710*/  STL.64 [R1+0xda8], R28 ;  /* 0x000da81c01007387 */ /* 0x0005e80000100a00 */
[----:B------:R-:W3:Y:S04]  /*24720*/  LDL.LU.64 R172, [R1+0xd80] ;  /* 0x000d800001ac7983 */ /* 0x000ee80000300a00 */
[----:B------:R2:W-:Y:S01]  /*24730*/  LDGSTS.E [R0+-0x3ffa0], desc[UR22][R28.64], !P6 ;  /* 0xc00600001c007fae */ /* 0x0005e2000f1a1016 */
[----:B------:R-:W-:Y:S01]  /*24740*/  ISETP.GE.U32.AND P6, PT, R2, 0x7ffffe66, PT ;  /* 0x7ffffe660200780c */ /* 0x000fe20003fc6070 */
[----:B--2---:R-:W-:-:S02]  /*24750*/  IMAD.WIDE R28, R135, 0x4, R188 ;  /* 0x00000004871c7825 */ /* 0x004fc400078e02bc */
[----:B------:R-:W2:Y:S04]  /*24760*/  LDL.LU.64 R188, [R1+0xd78] ;  /* 0x000d780001bc7983 */ /* 0x000ea80000300a00 */
[----:B------:R1:W-:Y:S04]  /*24770*/  STL.64 [R1+0xda0], R28 ;  /* 0x000da01c01007387 */ /* 0x0003e80000100a00 */
[----:B------:R1:W-:Y:S02]  /*24780*/  LDGSTS.E [R0+-0x3ff9c], desc[UR22][R28.64], !P5 ;  /* 0xc00640001c007fae */ /* 0x0003e4000e9a1016 */
[----:B-1----:R-:W-:-:S02]  /*24790*/  IMAD.WIDE R28, R135, 0x4, R232 ;  /* 0x00000004871c7825 */ /* 0x002fc400078e02e8 */
[----:B------:R-:W2:Y:S04]  /*247a0*/  LDL.LU.64 R232, [R1+0xd70] ;  /* 0x000d700001e87983 */ /* 0x000ea80000300a00 */
[----:B------:R4:W-:Y:S04]  /*247b0*/  STL.64 [R1+0xd98], R28 ;  /* 0x000d981c01007387 */ /* 0x0009e80000100a00 */
[----:B------:R4:W-:Y:S02]  /*247c0*/  LDGSTS.E [R0+-0x3ff98], desc[UR22][R28.64], !P6 ;  /* 0xc00680001c007fae */ /* 0x0009e4000f1a1016 */
[----:B----4-:R-:W-:-:S05]  /*247d0*/  IMAD.WIDE R28, R135, 0x4, R244 ;  /* 0x00000004871c7825 */ /* 0x010fca00078e02f4 */
[----:B------:R3:W-:Y:S04]  /*247e0*/  STL.64 [R1+0xd90], R28 ;  /* 0x000d901c01007387 */ /* 0x0007e80000100a00 */
[----:B------:R-:W4:Y:S01]  /*247f0*/  LDL.LU.64 R244, [R1+0xd68] ;  /* 0x000d680001f47983 */ /* 0x000f220000300a00 */
[----:B------:R-:W-:Y:S02]  /*24800*/  IADD3 R2, PT, PT, R145, -0x11c, RZ ;  /* 0xfffffee491027810 */ /* 0x000fe40007ffe0ff */
[----:B------:R-:W1:Y:S02]  /*24810*/  LDC R145, c[0x0][0x3a0] ;  /* 0x0000e800ff917b82 */ /* 0x000e640000000800 */
[----:B------:R-:W-:Y:S01]  /*24820*/  ISETP.GE.U32.AND P5, PT, R2, 0x7ffffe65, PT ;  /* 0x7ffffe650200780c */ /* 0x000fe20003fa6070 */
[----:B------:R-:W-:-:S05]  /*24830*/  VIADD R2, R252, 0xfffffee3 ;  /* 0xfffffee3fc027836 */ /* 0x000fca0000000000 */
[----:B------:R-:W-:Y:S01]  /*24840*/  ISETP.GE.U32.AND P6, PT, R2, 0x7ffffe64, PT ;  /* 0x7ffffe640200780c */ /* 0x000fe20003fc6070 */
[----:B------:R-:W3:Y:S01]  /*24850*/  LDC R252, c[0x0][0x3a0] ;  /* 0x0000e800fffc7b82 */ /* 0x000ee20000000800 */
[----:B------:R-:W-:-:S05]  /*24860*/  VIADD R2, R42, 0xfffffee2 ;  /* 0xfffffee22a027836 */ /* 0x000fca0000000000 */
[----:B------:R3:W-:Y:S01]  /*24870*/  LDGSTS.E [R0+-0x3ff94], desc[UR22][R28.64], !P5 ;  /* 0xc006c0001c007fae */ /* 0x0007e2000e9a1016 */
[----:B------:R-:W-:Y:S01]  /*24880*/  ISETP.GE.U32.AND P5, PT, R2, 0x7ffffe63, PT ;  /* 0x7ffffe630200780c */ /* 0x000fe20003fa6070 */
[----:B------:R-:W2:Y:S01]  /*24890*/  LDC R42, c[0x0][0x3a0] ;  /* 0x0000e800ff2a7b82 */ /* 0x000ea20000000800 */
[----:B-1----:R-:W-:-:S07]  /*248a0*/  VIADD R2, R145, 0xfffffee1 ;  /* 0xfffffee191027836 */ /* 0x002fce0000000000 */
[----:B------:R-:W1:Y:S01]  /*248b0*/  LDC R145, c[0x0][0x3a0] ;  /* 0x0000e800ff917b82 */ /* 0x000e620000000800 */
[----:B---3--:R-:W-:Y:S02]  /*248c0*/  IMAD.WIDE R28, R135, 0x4, R204 ;  /* 0x00000004871c7825 */ /* 0x008fe400078e02cc */
[----:B------:R-:W3:Y:S04]  /*248d0*/  LDL.LU.64 R204, [R1+0xd60] ;  /* 0x000d600001cc7983 */ /* 0x000ee80000300a00 */
[----:B------:R1:W-:Y:S04]  /*248e0*/  STL.64 [R1+0xd88], R28 ;  /* 0x000d881c01007387 */ /* 0x0003e80000100a00 */
[----:B------:R1:W-:Y:S01]  /*248f0*/  LDGSTS.E [R0+-0x3ff90], desc[UR22][R28.64], !P6 ;  /* 0xc00700001c007fae */ /* 0x0003e2000f1a1016 */
[----:B------:R-:W-:-:S02]  /*24900*/  ISETP.GE.U32.AND P6, PT, R2, 0x7ffffe62, PT ;  /* 0x7ffffe620200780c */ /* 0x000fc40003fc6070 */
[----:B------:R-:W-:Y:S02]  /*24910*/  IADD3 R2, PT, PT, R252, -0x120, RZ ;  /* 0xfffffee0fc027810 */ /* 0x000fe40007ffe0ff */
[----:B------:R-:W2:Y:S01]  /*24920*/  LDC R252, c[0x0][0x3a0] ;  /* 0x0000e800fffc7b82 */ /* 0x000ea20000000800 */
[C---:B-1----:R-:W-:Y:S02]  /*24930*/  IMAD.WIDE R28, R135.reuse, 0x4, R172 ;  /* 0x00000004871c7825 */ /* 0x042fe400078e02ac */
        /* <DEDUP_REMOVED lines=8> */
[----:B-1----:R-:W-:-:S02]  /*249c0*/  IMAD.WIDE R28, R135, 0x4, R232 ;  /* 0x00000004871c7825 */ /* 0x002fc400078e02e8 */
[----:B------:R-:W2:Y:S04]  /*249d0*/  LDL.LU.64 R232, [R1+0xd48] ;  /* 0x000d480001e87983 */ /* 0x000ea80000300a00 */
[----:B------:R4:W-:Y:S04]  /*249e0*/  STL.64 [R1+0xd70], R28 ;  /* 0x000d701c01007387 */ /* 0x0009e80000100a00 */
[----:B------:R4:W-:Y:S02]  /*249f0*/  LDGSTS.E [R0+-0x3ff84], desc[UR22][R28.64], !P5 ;  /* 0xc007c0001c007fae */ /* 0x0009e4000e9a1016 */
[----:B----4-:R-:W-:-:S02]  /*24a00*/  IMAD.WIDE R28, R135, 0x4, R244 ;  /* 0x00000004871c7825 */ /* 0x010fc400078e02f4 */
        /* <DEDUP_REMOVED lines=14> */
[----:B------:R-:W4:Y:S01]  /*24af0*/  LDL.LU.64 R204, [R1+0xd38] ;  /* 0x000d380001cc7983 */ /* 0x000f220000300a00 */
[----:B-1----:R-:W-:Y:S02]  /*24b00*/  IADD3 R2, PT, PT, R42, -0x124, RZ ;  /* 0xfffffedc2a027810 */ /* 0x002fe40007ffe0ff */
[----:B------:R-:W1:Y:S01]  /*24b10*/  LDC R42, c[0x0][0x3a0] ;  /* 0x0000e800ff2a7b82 */ /* 0x000e620000000800 */
[----:B------:R3:W-:Y:S01]  /*24b20*/  LDGSTS.E [R0+-0x3ff7c], desc[UR22][R28.64], !P5 ;  /* 0xc00840001c007fae */ /* 0x0007e2000e9a1016 */
[----:B------:R-:W-:Y:S01]  /*24b30*/  ISETP.GE.U32.AND P5, PT, R2, 0x7ffffe5d, PT ;  /* 0x7ffffe5d0200780c */ /* 0x000fe20003fa6070 */
[----:B------:R-:W-:-:S05]  /*24b40*/  VIADD R2, R145, 0xfffffedb ;  /* 0xfffffedb91027836 */ /* 0x000fca0000000000 */
[----:B------:R-:W1:Y:S01]  /*24b50*/  LDC R145, c[0x0][0x3a0] ;  /* 0x0000e800ff917b82 */ /* 0x000e620000000800 */
[C---:B---3--:R-:W-:Y:S02]  /*24b60*/  IMAD.WIDE R28, R135.reuse, 0x4, R172 ;  /* 0x00000004871c7825 */ /* 0x048fe400078e02ac */
[----:B------:R-:W3:Y:S04]  /*24b70*/  LDL.LU.64 R172, [R1+0xd30] ;  /* 0x000d300001ac7983 */ /* 0x000ee80000300a00 */
[----:B------:R2:W-:Y:S04]  /*24b80*/  STL.64 [R1+0xd58], R28 ;  /* 0x000d581c01007387 */ /* 0x0005e80000100a00 */
[----:B------:R2:W-:Y:S01]  /*24b90*/  LDGSTS.E [R0+-0x3ff78], desc[UR22][R28.64], !P6 ;  /* 0xc00880001c007fae */ /* 0x0005e2000f1a1016 */
[----:B------:R-:W-:Y:S01]  /*24ba0*/  ISETP.GE.U32.AND P6, PT, R2, 0x7ffffe5c, PT ;  /* 0x7ffffe5c0200780c */ /* 0x000fe20003fc6070 */
[----:B--2---:R-:W-:-:S02]  /*24bb0*/  IMAD.WIDE R28, R135, 0x4, R188 ;  /* 0x00000004871c7825 */ /* 0x004fc400078e02bc */
[----:B------:R-:W2:Y:S04]  /*24bc0*/  LDL.LU.64 R188, [R1+0xd28] ;  /* 0x000d280001bc7983 */ /* 0x000ea80000300a00 */
[----:B------:R1:W-:Y:S04]  /*24bd0*/  STL.64 [R1+0xd50], R28 ;  /* 0x000d501c01007387 */ /* 0x0003e80000100a00 */
[----:B------:R1:W-:Y:S02]  /*24be0*/  LDGSTS.E [R0+-0x3ff74], desc[UR22][R28.64], !P5 ;  /* 0xc008c0001c007fae */ /* 0x0003e4000e9a1016 */
[----:B-1----:R-:W-:-:S05]  /*24bf0*/  IMAD.WIDE R28, R135, 0x4, R232 ;  /* 0x00000004871c7825 */ /* 0x002fca00078e02e8 */
[----:B------:R4:W-:Y:S04]  /*24c00*/  STL.64 [R1+0xd48], R28 ;  /* 0x000d481c01007387 */ /* 0x0009e80000100a00 */
[----:B------:R-:W2:Y:S04]  /*24c10*/  LDL.LU.64 R232, [R1+0xd20] ;  /* 0x000d200001e87983 */ /* 0x000ea80000300a00 */
[----:B------:R4:W-:Y:S02]  /*24c20*/  LDGSTS.E [R0+-0x3ff70], desc[UR22][R28.64], !P6 ;  /* 0xc00900001c007fae */ /* 0x0009e4000f1a1016 */
[----:B----4-:R-:W-:-:S02]  /*24c30*/  IMAD.WIDE R28, R135, 0x4, R244 ;  /* 0x00000004871c7825 */ /* 0x010fc400078e02f4 */
[----:B------:R-:W4:Y:S02]  /*24c40*/  LDL.LU.64 R244, [R1+0xd18] ;  /* 0x000d180001f47983 */ /* 0x000f240000300a00 */
[----:B------:R-:W-:Y:S02]  /*24c50*/  VIADD R2, R252, 0xfffffeda ;  /* 0xfffffedafc027836 */ /* 0x000fe40000000000 */
[----:B------:R-:W1:Y:S03]  /*24c60*/  LDC R252, c[0x0][0x3a0] ;  /* 0x0000e800fffc7b82 */ /* 0x000e660000000800 */
[----:B------:R-:W-:Y:S01]  /*24c70*/  ISETP.GE.U32.AND P5, PT, R2, 0x7ffffe5b, PT ;  /* 0x7ffffe5b0200780c */ /* 0x000fe20003fa6070 */
[----:B------:R-:W-:-:S04]  /*24c80*/  VIADD R2, R42, 0xfffffed9 ;  /* 0xfffffed92a027836 */ /* 0x000fc80000000000 */
[----:B------:R-:W1:Y:S01]  /*24c90*/  LDC R42, c[0x0][0x3a0] ;  /* 0x0000e800ff2a7b82 */ /* 0x000e620000000800 */
[----:B------:R-:W-:Y:S01]  /*24ca0*/  ISETP.GE.U32.AND P6, PT, R2, 0x7ffffe5a, PT ;  /* 0x7ffffe5a0200780c */ /* 0x000fe20003fc6070 */
[----:B------:R1:W-:Y:S01]  /*24cb0*/  STL.64 [R1+0xd40], R28 ;  /* 0x000d401c01007387 */ /* 0x0003e20000100a00 */
[----:B------:R-:W-:-:S05]  /*24cc0*/  IADD3 R2, PT, PT, R145, -0x128, RZ ;  /* 0xfffffed891027810 */ /* 0x000fca0007ffe0ff */
[----:B------:R1:W-:Y:S01]  /*24cd0*/  LDGSTS.E [R0+-0x3ff6c], desc[UR22][R28.64], !P5 ;  /* 0xc00940001c007fae */ /* 0x0003e2000e9a1016 */
[----:B------:R-:W-:Y:S01]  /*24ce0*/  ISETP.GE.U32.AND P5, PT, R2, 0x7ffffe59, PT ;  /* 0x7ffffe590200780c */ /* 0x000fe20003fa6070 */
[----:B------:R-:W2:Y:S01]  /*24cf0*/  LDC R145, c[0x0][0x3a0] ;  /* 0x0000e800ff917b82 */ /* 0x000ea20000000800 */
[----:B-1----:R-:W-:-:S07]  /*24d00*/  VIADD R2, R252, 0xfffffed7 ;  /* 0xfffffed7fc027836 */ /* 0x002fce0000000000 */
[----:B------:R-:W1:Y:S01]  /*24d10*/  LDC R252, c[0x0][0x3a0] ;  /* 0x0000e800fffc7b82 */ /* 0x000e620000000800 */
[----:B------:R-:W-:Y:S02]  /*24d20*/  IMAD.WIDE R28, R135, 0x4, R204 ;  /* 0x00000004871c7825 */ /* 0x000fe400078e02cc */
[----:B------:R-:W4:Y:S04]  /*24d30*/  LDL.LU.64 R204, [R1+0xd10] ;  /* 0x000d100001cc7983 */ /* 0x000f280000300a00 */
[----:B------:R3:W-:Y:S04]  /*24d40*/  STL.64 [R1+0xd38], R28 ;  /* 0x000d381c01007387 */ /* 0x0007e80000100a00 */
[----:B------:R3:W-:Y:S01]  /*24d50*/  LDGSTS.E [R0+-0x3ff68], desc[UR22][R28.64], !P6 ;  /* 0xc00980001c007fae */ /* 0x0007e2000f1a1016 */
[----:B------:R-:W-:Y:S01]  /*24d60*/  ISETP.GE.U32.AND P6, PT, R2, 0x7ffffe58, PT ;  /* 0x7ffffe580200780c */ /* 0x000fe20003fc6070 */
[----:B------:R-:W-:-:S02]  /*24d70*/  VIADD R2, R42, 0xfffffed6 ;  /* 0xfffffed62a027836 */ /* 0x000fc40000000000 */
[----:B------:R-:W1:Y:S01]  /*24d80*/  LDC R42, c[0x0][0x3a0] ;  /* 0x0000e800ff2a7b82 */ /* 0x000e620000000800 */
[----:B---3--:R-:W-:-:S05]  /*24d90*/  IMAD.WIDE R28, R135, 0x4, R172 ;  /* 0x00000004871c7825 */ /* 0x008fca00078e02ac */
        /* <DEDUP_REMOVED lines=15> */
[----:B------:R-:W-:Y:S02]  /*24e90*/  VIADD R2, R145, 0xfffffed5 ;  /* 0xfffffed591027836 */ /* 0x000fe40000000000 */
[----:B------:R-:W1:Y:S03]  /*24ea0*/  LDC R145, c[0x0][0x3a0] ;  /* 0x0000e800ff917b82 */ /* 0x000e660000000800 */
[----:B------:R-:W-:-:S02]  /*24eb0*/  ISETP.GE.U32.AND P6, PT, R2, 0x7ffffe56, PT ;  /* 0x7ffffe560200780c */ /* 0x000fc40003fc6070 */
[----:B------:R-:W-:-:S03]  /*24ec0*/  IADD3 R2, PT, PT, R252, -0x12c, RZ ;  /* 0xfffffed4fc027810 */ /* 0x000fc60007ffe0ff */
[----:B------:R-:W1:Y:S01]  /*24ed0*/  LDC R252, c[0x0][0x3a0] ;  /* 0x0000e800fffc7b82 */ /* 0x000e620000000800 */
[----:B------:R-:W-:Y:S01]  /*24ee0*/  ISETP.GE.U32.AND P5, PT, R2, 0x7ffffe55, PT ;  /* 0x7ffffe550200780c */ /* 0x000fe20003fa6070 */
[----:B------:R-:W-:-:S06]  /*24ef0*/  VIADD R2, R42, 0xfffffed3 ;  /* 0xfffffed32a027836 */ /* 0x000fcc0000000000 */
        /* <DEDUP_REMOVED lines=19> */
[----:B------:R-:W3:Y:S04]  /*25030*/  LDL.LU.64 R188, [R1+0xcd8] ;  /* 0x000cd80001bc7983 */ /* 0x000ee80000300a00 */
[----:B------:R2:W-:Y:S02]  /*25040*/  LDGSTS.E [R0+-0x3ff4c], desc[UR22][R28.64], !P5 ;  /* 0xc00b40001c007fae */ /* 0x0005e4000e9a1016 */
[----:B--2---:R-:W-:-:S02]  /*25050*/  IMAD.WIDE R28, R135, 0x4, R232 ;  /* 0x00000004871c7825 */ /* 0x004fc400078e02e8 */
[----:B------:R-:W2:Y:S04]  /*25060*/  LDL.LU.64 R232, [R1+0xcd0] ;  /* 0x000cd00001e87983 */ /* 0x000ea80000300a00 */
[----:B------:R4:W-:Y:S04]  /*25070*/  STL.64 [R1+0xcf8], R28 ;  /* 0x000cf81c01007387 */ /* 0x0009e80000100a00 */
[----:B------:R4:W-:Y:S02]  /*25080*/  LDGSTS.E [R0+-0x3ff48], desc[UR22][R28.64], !P6 ;  /* 0xc00b80001c007fae */ /* 0x0009e4000f1a1016 */
[----:B----4-:R-:W-:-:S02]  /*25090*/  IMAD.WIDE R28, R135, 0x4, R244 ;  /* 0x00000004871c7825 */ /* 0x010fc400078e02f4 */
[----:B------:R-:W4:Y:S01]  /*250a0*/  LDL.LU.64 R244, [R1+0xcc8] ;  /* 0x000cc80001f47983 */ /* 0x000f220000300a00 */
[----:B------:R-:W-:Y:S02]  /*250b0*/  IADD3 R2, PT, PT, R42, -0x130, RZ ;  /* 0xfffffed02a027810 */ /* 0x000fe40007ffe0ff */
[----:B------:R-:W3:Y:S02]  /*250c0*/  LDC R42, c[0x0][0x3a0] ;  /* 0x0000e800ff2a7b82 */ /* 0x000ee40000000800 */
[----:B------:R-:W-:Y:S01]  /*250d0*/  ISETP.GE.U32.AND P5, PT, R2, 0x7ffffe51, PT ;  /* 0x7ffffe510200780c */ /* 0x000fe20003fa6070 */
[----:B-1----:R-:W-:Y:S01]  /*250e0*/  VIADD R2, R145, 0xfffffecf ;  /* 0xfffffecf91027836 */ /* 0x002fe20000000000 */
[----:B------:R1:W-:Y:S04]  /*250f0*/  STL.64 [R1+0xcf0], R28 ;  /* 0x000cf01c01007387 */ /* 0x0003e80000100a00 */
[----:B------:R-:W-:Y:S01]  /*25100*/  ISETP.GE.U32.AND P6, PT, R2, 0x7ffffe50, PT ;  /* 0x7ffffe500200780c */ /* 0x000fe20003fc6070 */
[----:B------:R-:W3:Y:S01]  /*25110*/  LDC R145, c[0x0][0x3a0] ;  /* 0x0000e800ff917b82 */ /* 0x000ee20000000800 */
[----:B------:R-:W-:-:S05]  /*25120*/  VIADD R2, R252, 0xfffffece ;  /* 0xfffffecefc027836 */ /* 0x000fca0000000000 */
[----:B------:R1:W-:Y:S01]  /*25130*/  LDGSTS.E [R0+-0x3ff44], desc[UR22][R28.64], !P5 ;  /* 0xc00bc0001c007fae */ /* 0x0003e2000e9a1016 */
[----:B------:R-:W-:Y:S01]  /*25140*/  ISETP.GE.U32.AND P5, PT, R2, 0x7ffffe4f, PT ;  /* 0x7ffffe4f0200780c */ /* 0x000fe20003fa6070 */
[----:B------:R-:W2:Y:S01]  /*25150*/  LDC R252, c[0x0][0x3a0] ;  /* 0x0000e800fffc7b82 */ /* 0x000ea20000000800 */
[----:B---3--:R-:W-:-:S07]  /*25160*/  VIADD R2, R42, 0xfffffecd ;  /* 0xfffffecd2a027836 */ /* 0x008fce0000000000 */
[----:B------:R-:W3:Y:S01]  /*25170*/  LDC R42, c[0x0][0x3a0] ;  /* 0x0000e800ff2a7b82 */ /* 0x000ee20000000800 */
[----:B-1----:R-:W-:-:S05]  /*25180*/  IMAD.WIDE R28, R135, 0x4, R204 ;  /* 0x00000004871c7825 */ /* 0x002fca00078e02cc */
[----:B------:R1:W-:Y:S04]  /*25190*/  STL.64 [R1+0xce8], R28 ;  /* 0x000ce81c01007387 */ /* 0x0003e80000100a00 */
[----:B------:R-:W3:Y:S04]  /*251a0*/  LDL.LU.64 R204, [R1+0xcc0] ;  /* 0x000cc00001cc7983 */ /* 0x000ee80000300a00 */
[----:B------:R1:W-:Y:S01]  /*251b0*/  LDGSTS.E [R0+-0x3ff40], desc[UR22][R28.64], !P6 ;  /* 0xc00c00001c007fae */ /* 0x0003e2000f1a1016 */
[----:B------:R-:W-:Y:S02]  /*251c0*/  ISETP.GE.U32.AND P6, PT, R2, 0x7ffffe4e, PT ;  /* 0x7ffffe4e0200780c */ /* 0x000fe40003fc6070 */
[----:B------:R-:W-:-:S02]  /*251d0*/  IADD3 R2, PT, PT, R145, -0x134, RZ ;  /* 0xfffffecc91027810 */ /* 0x000fc40007ffe0ff */
[----:B------:R-:W2:Y:S01]  /*251e0*/  LDC R145, c[0x0][0x3a0] ;  /* 0x0000e800ff917b82 */ /* 0x000ea20000000800 */
[C---:B-1----:R-:W-:Y:S02]  /*251f0*/  IMAD.WIDE R28, R135.reuse, 0x4, R172 ;  /* 0x00000004871c7825 */ /* 0x042fe400078e02ac */
[----:B------:R-:W3:Y:S04]  /*25200*/  LDL.LU.64 R172, [R1+0xcb8] ;  /* 0x000cb80001ac7983 */ /* 0x000ee80000300a00 */
[----:B------:R1:W-:Y:S04]  /*25210*/  STL.64 [R1+0xce0], R28 ;  /* 0x000ce01c01007387 */ /* 0x0003e80000100a00 */
[----:B------:R1:W-:Y:S01]  /*25220*/  LDGSTS.E [R0+-0x3ff3c], desc[UR22][R28.64], !P5 ;  /* 0xc00c40001c007fae */ /* 0x0003e2000e9a1016 */
[----:B------:R-:W-:Y:S01]  /*25230*/  ISETP.GE.U32.AND P5, PT, R2, 0x7ffffe4d, PT ;  /* 0x7ffffe4d0200780c */ /* 0x000fe20003fa6070 */
[----:B-1----:R-:W-:-:S02]  /*25240*/  IMAD.WIDE R28, R135, 0x4, R188 ;  /* 0x00000004871c7825 */ /* 0x002fc400078e02bc */
[----:B------:R-:W3:Y:S04]  /*25250*/  LDL.LU.64 R188, [R1+0xcb0] ;  /* 0x000cb00001bc7983 */ /* 0x000ee80000300a00 */
[----:B------:R2:W-:Y:S04]  /*25260*/  STL.64 [R1+0xcd8], R28 ;  /* 0x000cd81c01007387 */ /* 0x0005e80000100a00 */
[----:B------:R2:W-:Y:S02]  /*25270*/  LDGSTS.E [R0+-0x3ff38], desc[UR22][R28.64], !P6 ;  /* 0xc00c80001c007fae */ /* 0x0005e4000f1a1016 */
[----:B--2---:R-:W-:-:S05]  /*25280*/  IMAD.WIDE R28, R135, 0x4, R232 ;  /* 0x00000004871c7825 */ /* 0x004fca00078e02e8 */
        /* <DEDUP_REMOVED lines=8> */
[----:B---3--:R-:W-:-:S04]  /*25310*/  VIADD R2, R42, 0xfffffeca ;  /* 0xfffffeca2a027836 */ /* 0x008fc80000000000 */
[----:B------:R-:W3:Y:S01]  /*25320*/  LDC R42, c[0x0][0x3a0] ;  /* 0x0000e800ff2a7b82 */ /* 0x000ee20000000800 */
[----:B------:R-:W-:Y:S01]  /*25330*/  ISETP.GE.U32.AND P5, PT, R2, 0x7ffffe4b, PT ;  /* 0x7ffffe4b0200780c */ /* 0x000fe20003fa6070 */
[----:B------:R-:W-:Y:S01]  /*25340*/  VIADD R2, R145, 0xfffffec9 ;  /* 0xfffffec991027836 */ /* 0x000fe20000000000 */
[----:B------:R1:W-:Y:S05]  /*25350*/  STL.64 [R1+0xcc8], R28 ;  /* 0x000cc81c01007387 */ /* 0x0003ea0000100a00 */
[----:B------:R1:W-:Y:S01]  /*25360*/  LDGSTS.E [R0+-0x3ff30], desc[UR22][R28.64], !P6 ;  /* 0xc00d00001c007fae */ /* 0x0003e2000f1a1016 */
[----:B------:R-:W-:Y:S01]  /*25370*/  ISETP.GE.U32.AND P6, PT, R2, 0x7ffffe4a, PT ;  /* 0x7ffffe4a0200780c */ /* 0x000fe20003fc6070 */
[----:B------:R-:W2:Y:S01]  /*25380*/  LDC R145, c[0x0][0x3a0] ;  /* 0x0000e800ff917b82 */ /* 0x000ea20000000800 */
[----:B-1----:R-:W-:-:S07]  /*25390*/  IADD3 R2, PT, PT, R252, -0x138, RZ ;  /* 0xfffffec8fc027810 */ /* 0x002fce0007ffe0ff */
[----:B------:R-:W1:Y:S01]  /*253a0*/  LDC R252, c[0x0][0x3a0] ;  /* 0x0000e800fffc7b82 */ /* 0x000e620000000800 */
[----:B------:R-:W-:Y:S02]  /*253b0*/  IMAD.WIDE R28, R135, 0x4, R204 ;  /* 0x00000004871c7825 */ /* 0x000fe400078e02cc */
[----:B------:R-:W4:Y:S04]  /*253c0*/  LDL.LU.64 R204, [R1+0xc98] ;  /* 0x000c980001cc7983 */ /* 0x000f280000300a00 */
[----:B------:R3:W-:Y:S04]  /*253d0*/  STL.64 [R1+0xcc0], R28 ;  /* 0x000cc01c01007387 */ /* 0x0007e80000100a00 */
[----:B------:R3:W-:Y:S01]  /*253e0*/  LDGSTS.E [R0+-0x3ff2c], desc[UR22][R28.64], !P5 ;  /* 0xc00d40001c007fae */ /* 0x0007e2000e9a1016 */
[----:B------:R-:W-:Y:S01]  /*253f0*/  ISETP.GE.U32.AND P5, PT, R2, 0x7ffffe49, PT ;  /* 0x7ffffe490200780c */ /* 0x000fe20003fa6070 */
[----:B---3--:R-:W-:-:S02]  /*25400*/  VIADD R2, R42, 0xfffffec7 ;  /* 0xfffffec72a027836 */ /* 0x008fc40000000000 */
[----:B------:R-:W3:Y:S01]  /*25410*/  LDC R42, c[0x0][0x3a0] ;  /* 0x0000e800ff2a7b82 */ /* 0x000ee20000000800 */
[----:B------:R-:W-:-:S05]  /*25420*/  IMAD.WIDE R28, R135, 0x4, R172 ;  /* 0x00000004871c7825 */ /* 0x000fca00078e02ac */
[----:B------:R1:W-:Y:S04]  /*25430*/  STL.64 [R1+0xcb8], R28 ;  /* 0x000cb81c01007387 */ /* 0x0003e80000100a00 */
[----:B------:R-:W4:Y:S04]  /*25440*/  LDL.LU.64 R172, [R1+0xc90] ;  /* 0x000c900001ac7983 */ /* 0x000f280000300a00 */
[----:B------:R1:W-:Y:S01]  /*25450*/  LDGSTS.E [R0+-0x3ff28], desc[UR22][R28.64], !P6 ;  /* 0xc00d80001c007fae */ /* 0x0003e2000f1a1016 */
[----:B------:R-:W-:Y:S01]  /*25460*/  ISETP.GE.U32.AND P6, PT, R2, 0x7ffffe48, PT ;  /* 0x7ffffe480200780c */ /* 0x000fe20003fc6070 */
        /* <DEDUP_REMOVED lines=13> */
[----:B------:R-:W-:Y:S01]  /*25540*/  ISETP.GE.U32.AND P5, PT, R2, 0x7ffffe47, PT ;  /* 0x7ffffe470200780c */ /* 0x000fe20003fa6070 */
[----:B------:R-:W-:-:S04]  /*25550*/  VIADD R2, R252, 0xfffffec5 ;  /* 0xfffffec5fc027836 */ /* 0x000fc80000000000 */
[----:B------:R-:W1:Y:S01]  /*25560*/  LDC R252, c[0x0][0x3a0] ;  /* 0x0000e800fffc7b82 */ /* 0x000e620000000800 */
[----:B------:R-:W-:Y:S02]  /*25570*/  ISETP.GE.U32.AND P6, PT, R2, 0x7ffffe46, PT ;  /* 0x7ffffe460200780c */ /* 0x000fe40003fc6070 */
[----:B---3--:R-:W-:-:S05]  /*25580*/  IADD3 R2, PT, PT, R42, -0x13c, RZ ;  /* 0xfffffec42a027810 */ /* 0x008fca0007ffe0ff */
        /* <DEDUP_REMOVED lines=9> */
[----:B------:R-:W-:Y:S01]  /*25620*/  ISETP.GE.U32.AND P6, PT, R2, 0x7ffffe44, PT ;  /* 0x7ffffe440200780c */ /* 0x000fe20003fc6070 */
[----:B------:R-:W-:-:S02]  /*25630*/  VIADD R2, R252, 0xfffffec2 ;  /* 0xfffffec2fc027836 */ /* 0x000fc40000000000 */
[----:B------:R-:W2:Y:S01]  /*25640*/  LDC R252, c[0x0][0x3a0] ;  /* 0x0000e800fffc7b82 */ /* 0x000ea20000000800 */
[C---:B-1----:R-:W-:Y:S02]  /*25650*/  IMAD.WIDE R28, R135.reuse, 0x4, R172 ;  /* 0x00000004871c7825 */ /* 0x042fe400078e02ac */
[----:B------:R-:W3:Y:S04]  /*25660*/  LDL.LU.64 R172, [R1+0xc68] ;  /* 0x000c680001ac7983 */ /* 0x000ee80000300a00 */
[----:B------:R1:W-:Y:S04]  /*25670*/  STL.64 [R1+0xc90], R28 ;  /* 0x000c901c01007387 */ /* 0x0003e80000100a00 */
[----:B------:R1:W-:Y:S01]  /*25680*/  LDGSTS.E [R0+-0x3ff14], desc[UR22][R28.64], !P5 ;  /* 0xc00ec0001c007fae */ /* 0x0003e2000e9a1016 */
[----:B------:R-:W-:Y:S01]  /*25690*/  ISETP.GE.U32.AND P5, PT, R2, 0x7ffffe43, PT ;  /* 0x7ffffe430200780c */ /* 0x000fe20003fa6070 */
[----:B-1----:R-:W-:-:S05]  /*256a0*/  IMAD.WIDE R28, R135, 0x4, R188 ;  /* 0x00000004871c7825 */ /* 0x002fca00078e02bc */
        /* <DEDUP_REMOVED lines=8> */
[----:B------:R-:W4:Y:S02]  /*25730*/  LDL.LU.64 R244, [R1+0xc50] ;  /* 0x000c500001f47983 */ /* 0x000f240000300a00 */
[----:B------:R-:W-:Y:S02]  /*25740*/  VIADD R2, R42, 0xfffffec1 ;  /* 0xfffffec12a027836 */ /* 0x000fe40000000000 */
[----:B------:R-:W1:Y:S03]  /*25750*/  LDC R42, c[0x0][0x3a0] ;  /* 0x0000e800ff2a7b82 */ /* 0x000e660000000800 */
[----:B------:R-:W-:Y:S02]  /*25760*/  ISETP.GE.U32.AND P6, PT, R2, 0x7ffffe42, PT ;  /* 0x7ffffe420200780c */ /* 0x000fe40003fc6070 */
[----:B------:R-:W-:-:S03]  /*25770*/  IADD3 R2, PT, PT, R145, -0x140, RZ ;  /* 0xfffffec091027810 */ /* 0x000fc60007ffe0ff */
[----:B------:R-:W1:Y:S01]  /*25780*/  LDC R145, c[0x0][0x3a0] ;  /* 0x0000e800ff917b82 */ /* 0x000e620000000800 */
[----:B------:R-:W-:Y:S01]  /*25790*/  ISETP.GE.U32.AND P5, PT, R2, 0x7ffffe41, PT ;  /* 0x7ffffe410200780c */ /* 0x000fe20003fa6070 */
[----:B------:R3:W-:Y:S01]  /*257a0*/  STL.64 [R1+0xc78], R28 ;  /* 0x000c781c01007387 */ /* 0x0007e20000100a00 */
[----:B------:R-:W-:-:S05]  /*257b0*/  VIADD R2, R252, 0xfffffebf ;  /* 0xfffffebffc027836 */ /* 0x000fca0000000000 */
[----:B------:R3:W-:Y:S01]  /*257c0*/  LDGSTS.E [R0+-0x3ff08], desc[UR22][R28.64], !P6 ;  /* 0xc00f80001c007fae */ /* 0x0007e2000f1a1016 */
[----:B------:R-:W-:Y:S01]  /*257d0*/  ISETP.GE.U32.AND P6, PT, R2, 0x7ffffe40, PT ;  /* 0x7ffffe400200780c */ /* 0x000fe20003fc6070 */
[----:B------:R-:W2:Y:S01]  /*257e0*/  LDC R252, c[0x0][0x3a0] ;  /* 0x0000e800fffc7b82 */ /* 0x000ea20000000800 */
[----:B---3--:R-:W-:-:S05]  /*257f0*/  IMAD.WIDE R28, R135, 0x4, R204 ;  /* 0x00000004871c7825 */ /* 0x008fca00078e02cc */
[----:B------:R3:W-:Y:S01]  /*25800*/  STL.64 [R1+0xc70], R28 ;  /* 0x000c701c01007387 */ /* 0x0007e20000100a00 */
[----:B-1----:R-:W-:Y:S02]  /*25810*/  VIADD R2, R42, 0xfffffebe ;  /* 0xfffffebe2a027836 */ /* 0x002fe40000000000 */
[----:B------:R-:W1:Y:S01]  /*25820*/  LDC R42, c[0x0][0x3a0] ;  /* 0x0000e800ff2a7b82 */ /* 0x000e620000000800 */
[----:B------:R-:W4:Y:S04]  /*25830*/  LDL.LU.64 R204, [R1+0xc48] ;  /* 0x000c480001cc7983 */ /* 0x000f280000300a00 */
        /* <DEDUP_REMOVED lines=18> */
[----:B------:R-:W4:Y:S01]  /*25960*/  LDL.LU.64 R244, [R1+0xc28] ;  /* 0x000c280001f47983 */ /* 0x000f220000300a00 */
[----:B------:R-:W-:Y:S02]  /*25970*/  IADD3 R2, PT, PT, R252, -0x144, RZ ;  /* 0xfffffebcfc027810 */ /* 0x000fe40007ffe0ff */
[----:B------:R-:W1:Y:S02]  /*25980*/  LDC R252, c[0x0][0x3a0] ;  /* 0x0000e800fffc7b82 */ /* 0x000e640000000800 */
[----:B------:R-:W-:Y:S01]  /*25990*/  ISETP.GE.U32.AND P5, PT, R2, 0x7ffffe3d, PT ;  /* 0x7ffffe3d0200780c */ /* 0x000fe20003fa6070 */
[----:B------:R-:W-:-:S05]  /*259a0*/  VIADD R2, R42, 0xfffffebb ;  /* 0xfffffebb2a027836 */ /* 0x000fca0000000000 */
[----:B------:R-:W-:Y:S01]  /*259b0*/  ISETP.GE.U32.AND P6, PT, R2, 0x7ffffe3c, PT ;  /* 0x7ffffe3c0200780c */ /* 0x000fe20003fc6070 */
[----:B------:R-:W3:Y:S01]  /*259c0*/  LDC R42, c[0x0][0x3a0] ;  /* 0x0000e800ff2a7b82 */ /* 0x000ee20000000800 */
[----:B------:R-:W-:Y:S01]  /*259d0*/  VIADD R2, R145, 0xfffffeba ;  /* 0xfffffeba91027836 */ /* 0x000fe20000000000 */
[----:B------:R1:W-:Y:S04]  /*259e0*/  STL.64 [R1+0xc50], R28 ;  /* 0x000c501c01007387 */ /* 0x0003e80000100a00 */
[----:B------:R1:W-:Y:S01]  /*259f0*/  LDGSTS.E [R0+-0x3fef4], desc[UR22][R28.64], !P5 ;  /* 0xc010c0001c007fae */ /* 0x0003e2000e9a1016 */
[----:B------:R-:W-:Y:S01]  /*25a00*/  ISETP.GE.U32.AND P5, PT, R2, 0x7ffffe3b, PT ;  /* 0x7ffffe3b0200780c */ /* 0x000fe20003fa6070 */
[----:B------:R-:W2:Y:S01]  /*25a10*/  LDC R145, c[0x0][0x3a0] ;  /* 0x0000e800ff917b82 */ /* 0x000ea20000000800 */
[----:B-1----:R-:W-:-:S07]  /*25a20*/  VIADD R2, R252, 0xfffffeb9 ;  /* 0xfffffeb9fc027836 */ /* 0x002fce0000000000 */
[----:B------:R-:W1:Y:S01]  /*25a30*/  LDC R252, c[0x0][0x3a0] ;  /* 0x0000e800fffc7b82 */ /* 0x000e620000000800 */
[C---:B------:R-:W-:Y:S02]  /*25a40*/  IMAD.WIDE R28, R135.reuse, 0x4, R204 ;  /* 0x00000004871c7825 */ /* 0x040fe400078e02cc */
[----:B------:R-:W4:Y:S04]  /*25a50*/  LDL.LU.64 R204, [R1+0xc20] ;  /* 0x000c200001cc7983 */ /* 0x000f280000300a00 */
[----:B------:R3:W-:Y:S04]  /*25a60*/  STL.64 [R1+0xc48], R28 ;  /* 0x000c481c01007387 */ /* 0x0007e80000100a00 */
[----:B------:R3:W-:Y:S01]  /*25a70*/  LDGSTS.E [R0+-0x3fef0], desc[UR22][R28.64], !P6 ;  /* 0xc01100001c007fae */ /* 0x0007e2000f1a1016 */
[----:B------:R-:W-:Y:S01]  /*25a80*/  ISETP.GE.U32.AND P6, PT, R2, 0x7ffffe3a, PT ;  /* 0x7ffffe3a0200780c */ /* 0x000fe20003fc6070 */
[----:B---3--:R-:W-:-:S05]  /*25a90*/  IMAD.WIDE R28, R135, 0x4, R172 ;  /* 0x00000004871c7825 */ /* 0x008fca00078e02ac */
[----:B------:R3:W-:Y:S04]  /*25aa0*/  STL.64 [R1+0xc40], R28 ;  /* 0x000c401c01007387 */ /* 0x0007e80000100a00 */
[----:B------:R-:W4:Y:S01]  /*25ab0*/  LDL.LU.64 R172, [R1+0xc18] ;  /* 0x000c180001ac7983 */ /* 0x000f220000300a00 */
[----:B------:R-:W-:Y:S02]  /*25ac0*/  IADD3 R2, PT, PT, R42, -0x148, RZ ;  /* 0xfffffeb82a027810 */ /* 0x000fe40007ffe0ff */
[----:B------:R-:W1:Y:S01]  /*25ad0*/  LDC R42, c[0x0][0x3a0] ;  /* 0x0000e800ff2a7b82 */ /* 0x000e620000000800 */
[----:B------:R3:W-:Y:S01]  /*25ae0*/  LDGSTS.E [R0+-0x3feec], desc[UR22][R28.64], !P5 ;  /* 0xc01140001c007fae */ /* 0x0007e2000e9a1016 */
[----:B------:R-:W-:Y:S01]  /*25af0*/  ISETP.GE.U32.AND P5, PT, R2, 0x7ffffe39, PT ;  /* 0x7ffffe390200780c */ /* 0x000fe20003fa6070 */
[----:B---3--:R-:W-:-:S02]  /*25b00*/  IMAD.WIDE R28, R135, 0x4, R188 ;  /* 0x00000004871c7825 */ /* 0x008fc400078e02bc */
[----:B------:R-:W3:Y:S04]  /*25b10*/  LDL.LU.64 R188, [R1+0xc10] ;  /* 0x000c100001bc7983 */ /* 0x000ee80000300a00 */
        /* <DEDUP_REMOVED lines=8> */
[----:B------:R-:W2:Y:S01]  /*25ba0*/  LDL.LU.64 R244, [R1+0xc00] ;  /* 0x000c000001f47983 */ /* 0x000ea20000300a00 */
[----:B------:R-:W-:Y:S02]  /*25bb0*/  VIADD R2, R145, 0xfffffeb5 ;  /* 0xfffffeb591027836 */ /* 0x000fe40000000000 */
[----:B------:R-:W2:Y:S01]  /*25bc0*/  LDC R145, c[0x0][0x3a0] ;  /* 0x0000e800ff917b82 */ /* 0x000ea20000000800 */
[----:B------:R4:W-:Y:S02]  /*25bd0*/  LDGSTS.E [R0+-0x3fee0], desc[UR22][R28.64], !P3 ;  /* 0xc01200001c007fae */ /* 0x0009e4000d9a1016 */
[----:B------:R-:W-:Y:S01]  /*25be0*/  ISETP.GE.U32.AND P6, PT, R2, 0x7ffffe36, PT ;  /* 0x7ffffe360200780c */ /* 0x000fe20003fc6070 */
[----:B-1----:R-:W-:-:S04]  /*25bf0*/  VIADD R2, R252, 0xfffffeb4 ;  /* 0xfffffeb4fc027836 */ /* 0x002fc80000000000 */
[----:B------:R-:W1:Y:S01]  /*25c00*/  LDC R252, c[0x0][0x3a0] ;  /* 0x0000e800fffc7b82 */ /* 0x000e620000000800 */
[----:B------:R-:W-:Y:S01]  /*25c10*/  ISETP.GE.U32.AND P5, PT, R2, 0x7ffffe35, PT ;  /* 0x7ffffe350200780c */ /* 0x000fe20003fa6070 */
[----:B------:R-:W-:Y:S02]  /*25c20*/  VIADD R2, R42, 0xfffffeb3 ;  /* 0xfffffeb32a027836 */ /* 0x000fe40000000000 */
[----:B----4-:R-:W-:-:S04]  /*25c30*/  IMAD.WIDE R28, R135, 0x4, R204 ;  /* 0x00000004871c7825 */ /* 0x010fc800078e02cc */
[----:B------:R-:W4:Y:S01]  /*25c40*/  LDC R42, c[0x0][0x3a0] ;  /* 0x0000e800ff2a7b82 */ /* 0x000f220000000800 */
[----:B------:R-:W4:Y:S04]  /*25c50*/  LDL.LU.64 R204, [R1+0xbf8] ;  /* 0x000bf80001cc7983 */ /* 0x000f280000300a00 */
[----:B------:R1:W-:Y:S04]  /*25c60*/  STL.64 [R1+0xc20], R28 ;  /* 0x000c201c01007387 */ /* 0x0003e80000100a00 */
[----:B------:R1:W-:Y:S01]  /*25c70*/  LDGSTS.E [R0+-0x3fedc], desc[UR22][R28.64], !P4 ;  /* 0xc01240001c007fae */ /* 0x0003e2000e1a1016 */
[----:B------:R-:W-:Y:S01]  /*25c80*/  ISETP.GE.U32.AND P3, PT, R2, 0x7ffffe34, PT ;  /* 0x7ffffe340200780c */ /* 0x000fe20003f66070 */
[----:B-1----:R-:W-:-:S02]  /*25c90*/  IMAD.WIDE R28, R135, 0x4, R172 ;  /* 0x00000004871c7825 */ /* 0x002fc400078e02ac */
[----:B------:R-:W4:Y:S04]  /*25ca0*/  LDL.LU.64 R172, [R1+0xbf0] ;  /* 0x000bf00001ac7983 */ /* 0x000f280000300a00 */
[----:B------:R3:W-:Y:S04]  /*25cb0*/  STL.64 [R1+0xc18], R28 ;  /* 0x000c181c01007387 */ /* 0x0007e80000100a00 */
[----:B------:R3:W-:Y:S02]  /*25cc0*/  LDGSTS.E [R0+-0x3fed8], desc[UR22][R28.64], !P6 ;  /* 0xc01280001c007fae */ /* 0x0007e4000f1a1016 */
[----:B---3--:R-:W-:-:S05]  /*25cd0*/  IMAD.WIDE R28, R135, 0x4, R188 ;  /* 0x00000004871c7825 */ /* 0x008fca00078e02bc */
[----:B------:R2:W-:Y:S04]  /*25ce0*/  STL.64 [R1+0xc10], R28 ;  /* 0x000c101c01007387 */ /* 0x0005e80000100a00 */
[----:B------:R-:W3:Y:S04]  /*25cf0*/  LDL.LU.64 R188, [R1+0xbe8] ;  /* 0x000be80001bc7983 */ /* 0x000ee80000300a00 */
[----:B------:R2:W-:Y:S02]  /*25d00*/  LDGSTS.E [R0+-0x3fed4], desc[UR22][R28.64], !P5 ;  /* 0xc012c0001c007fae */ /* 0x0005e4000e9a1016 */
[----:B--2---:R-:W-:-:S02]  /*25d10*/  IMAD.WIDE R28, R135, 0x4, R232 ;  /* 0x00000004871c7825 */ /* 0x004fc400078e02e8 */
[----:B------:R-:W2:Y:S04]  /*25d20*/  LDL.LU.64 R232, [R1+0xbe0] ;  /* 0x000be00001e87983 */ /* 0x000ea80000300a00 */
[----:B------:R1:W-:Y:S04]  /*25d30*/  STL.64 [R1+0xc08], R28 ;  /* 0x000c081c01007387 */ /* 0x0003e80000100a00 */
[----:B------:R1:W-:Y:S02]  /*25d40*/  LDGSTS.E [R0+-0x3fed0], desc[UR22][R28.64], !P3 ;  /* 0xc01300001c007fae */ /* 0x0003e4000d9a1016 */
[----:B-1----:R-:W-:-:S02]  /*25d50*/  IMAD.WIDE R28, R135, 0x4, R244 ;  /* 0x00000004871c7825 */ /* 0x002fc400078e02f4 */
[----:B------:R-:W2:Y:S01]  /*25d60*/  LDL.LU.64 R244, [R1+0xbd8] ;  /* 0x000bd80001f47983 */ /* 0x000ea20000300a00 */
[----:B------:R-:W-:Y:S02]  /*25d70*/  IADD3 R2, PT, PT, R145, -0x14e, RZ ;  /* 0xfffffeb291027810 */ /* 0x000fe40007ffe0ff */
[----:B------:R-:W1:Y:S02]  /*25d80*/  LDC R145, c[0x0][0x3a0] ;  /* 0x0000e800ff917b82 */ /* 0x000e640000000800 */
[----:B------:R-:W-:Y:S01]  /*25d90*/  ISETP.GE.U32.AND P4, PT, R2, 0x7ffffe33, PT ;  /* 0x7ffffe330200780c */ /* 0x000fe20003f86070 */
[----:B------:R-:W-:Y:S01]  /*25da0*/  VIADD R2, R252, 0xfffffeb1 ;  /* 0xfffffeb1fc027836 */ /* 0x000fe20000000000 */
[----:B------:R1:W-:Y:S04]  /*25db0*/  STL.64 [R1+0xc00], R28 ;  /* 0x000c001c01007387 */ /* 0x0003e80000100a00 */
[----:B------:R-:W-:Y:S01]  /*25dc0*/  ISETP.GE.U32.AND P6, PT, R2, 0x7ffffe32, PT ;  /* 0x7ffffe320200780c */ /* 0x000fe20003fc6070 */
[----:B------:R-:W4:Y:S02]  /*25dd0*/  LDC R252, c[0x0][0x3a0] ;  /* 0x0000e800fffc7b82 */ /* 0x000f240000000800 */
[----:B----4-:R-:W-:-:S04]  /*25de0*/  VIADD R2, R42, 0xfffffeb0 ;  /* 0xfffffeb02a027836 */ /* 0x010fc80000000000 */
[----:B------:R4:W-:Y:S01]  /*25df0*/  LDGSTS.E [R0+-0x3fecc], desc[UR22][R28.64], !P4 ;  /* 0xc01340001c007fae */ /* 0x0009e2000e1a1016 */
[----:B------:R-:W-:Y:S01]  /*25e00*/  ISETP.GE.U32.AND P5, PT, R2, 0x7ffffe31, PT ;  /* 0x7ffffe310200780c */ /* 0x000fe20003fa6070 */
[----:B------:R-:W2:Y:S01]  /*25e10*/  LDC R42, c[0x0][0x3a0] ;  /* 0x0000e800ff2a7b82 */ /* 0x000ea20000000800 */
[----:B-1----:R-:W-:-:S07]  /*25e20*/  VIADD R2, R145, 0xfffffeaf ;  /* 0xfffffeaf91027836 */ /* 0x002fce0000000000 */
[----:B------:R-:W1:Y:S01]  /*25e30*/  LDC R145, c[0x0][0x3a0] ;  /* 0x0000e800ff917b82 */ /* 0x000e620000000800 */
[----:B----4-:R-:W-:-:S05]  /*25e40*/  IMAD.WIDE R28, R135, 0x4, R204 ;  /* 0x00000004871c7825 */ /* 0x010fca00078e02cc */
[----:B------:R4:W-:Y:S04]  /*25e50*/  STL.64 [R1+0xbf8], R28 ;  /* 0x000bf81c01007387 */ /* 0x0009e80000100a00 */
[----:B------:R-:W2:Y:S04]  /*25e60*/  LDL.LU.64 R204, [R1+0xbd0] ;  /* 0x000bd00001cc7983 */ /* 0x000ea80000300a00 */
[----:B------:R4:W-:Y:S01]  /*25e70*/  LDGSTS.E [R0+-0x3fec8], desc[UR22][R28.64], !P6 ;  /* 0xc01380001c007fae */ /* 0x0009e2000f1a1016 */
[----:B------:R-:W-:Y:S02]  /*25e80*/  ISETP.GE.U32.AND P3, PT, R2, 0x7ffffe30, PT ;  /* 0x7ffffe300200780c */ /* 0x000fe40003f66070 */
[----:B------:R-:W-:-:S02]  /*25e90*/  IADD3 R2, PT, PT, R252, -0x152, RZ ;  /* 0xfffffeaefc027810 */ /* 0x000fc40007ffe0ff */
[----:B------:R-:W1:Y:S01]  /*25ea0*/  LDC R252, c[0x0][0x3a0] ;  /* 0x0000e800fffc7b82 */ /* 0x000e620000000800 */
[C---:B----4-:R-:W-:Y:S02]  /*25eb0*/  IMAD.WIDE R28, R135.reuse, 0x4, R172 ;  /* 0x00000004871c7825 */ /* 0x050fe400078e02ac */
[----:B------:R-:W4:Y:S04]  /*25ec0*/  LDL.LU.64 R172, [R1+0xbc8] ;  /* 0x000bc80001ac7983 */ /* 0x000f280000300a00 */
[----:B------:R3:W-:Y:S04]  /*25ed0*/  STL.64 [R1+0xbf0], R28 ;  /* 0x000bf01c01007387 */ /* 0x0007e80000100a00 */
[----:B------:R3:W-:Y:S01]  /*25ee0*/  LDGSTS.E [R0+-0x3fec4], desc[UR22][R28.64], !P5 ;  /* 0xc013c0001c007fae */ /* 0x0007e2000e9a1016 */
[----:B------:R-:W-:Y:S01]  /*25ef0*/  ISETP.GE.U32.AND P4, PT, R2, 0x7ffffe2f, PT ;  /* 0x7ffffe2f0200780c */ /* 0x000fe20003f86070 */
[----:B---3--:R-:W-:-:S02]  /*25f00*/  IMAD.WIDE R28, R135, 0x4, R188 ;  /* 0x00000004871c7825 */ /* 0x008fc400078e02bc */
[----:B------:R-:W3:Y:S04]  /*25f10*/  LDL.LU.64 R188, [R1+0xbc0] ;  /* 0x000bc00001bc7983 */ /* 0x000ee80000300a00 */
[----:B------:R2:W-:Y:S04]  /*25f20*/  STL.64 [R1+0x960], R28 ;  /* 0x0009601c01007387 */ /* 0x0005e80000100a00 */
[----:B------:R2:W-:Y:S02]  /*25f30*/  LDGSTS.E [R0+-0x3fec0], desc[UR22][R28.64], !P3 ;  /* 0xc01400001c007fae */ /* 0x0005e4000d9a1016 */
[----:B--2---:R-:W-:-:S05]  /*25f40*/  IMAD.WIDE R28, R135, 0x4, R232 ;  /* 0x00000004871c7825 */ /* 0x004fca00078e02e8 */
[----:B------:R2:W-:Y:S04]  /*25f50*/  STL.64 [R1+0x948], R28 ;  /* 0x0009481c01007387 */ /* 0x0005e80000100a00 */
[----:B------:R-:W3:Y:S04]  /*25f60*/  LDL.LU.64 R232, [R1+0xbb8] ;  /* 0x000bb80001e87983 */ /* 0x000ee80000300a00 */
[----:B------:R2:W-:Y:S02]  /*25f70*/  LDGSTS.E [R0+-0x3febc], desc[UR22][R28.64], !P4 ;  /* 0xc01440001c007fae */ /* 0x0005e4000e1a1016 */
[----:B--2---:R-:W-:-:S02]  /*25f80*/  IMAD.WIDE R28, R135, 0x4, R244 ;  /* 0x00000004871c7825 */ /* 0x004fc400078e02f4 */
[----:B------:R-:W2:Y:S02]  /*25f90*/  LDL.LU.64 R244, [R1+0xbb0] ;  /* 0x000bb00001f47983 */ /* 0x000ea40000300a00 */
[----:B------:R-:W-:Y:S02]  /*25fa0*/  VIADD R2, R42, 0xfffffead ;  /* 0xfffffead2a027836 */ /* 0x000fe40000000000 */
[----:B------:R-:W4:Y:S03]  /*25fb0*/  LDC R42, c[0x0][0x3a0] ;  /* 0x0000e800ff2a7b82 */ /* 0x000f260000000800 */
[----:B------:R-:W-:Y:S01]  /*25fc0*/  ISETP.GE.U32.AND P6, PT, R2, 0x7ffffe2e, PT ;  /* 0x7ffffe2e0200780c */ /* 0x000fe20003fc6070 */
[----:B-1----:R-:W-:-:S04]  /*25fd0*/  VIADD R2, R145, 0xfffffeac ;  /* 0xfffffeac91027836 */ /* 0x002fc80000000000 */
[----:B------:R-:W1:Y:S01]  /*25fe0*/  LDC R145, c[0x0][0x3a0] ;  /* 0x0000e800ff917b82 */ /* 0x000e620000000800 */
[----:B------:R-:W-:Y:S01]  /*25ff0*/  ISETP.GE.U32.AND P5, PT, R2, 0x7ffffe2d, PT ;  /* 0x7ffffe2d0200780c */ /* 0x000fe20003fa6070 */
[----:B------:R-:W-:Y:S01]  /*26000*/  VIADD R2, R252, 0xfffffeab ;  /* 0xfffffeabfc027836 */ /* 0x000fe20000000000 */
[----:B------:R1:W-:Y:S05]  /*26010*/  STL.64 [R1+0x940], R28 ;  /* 0x0009401c01007387 */ /* 0x0003ea0000100a00 */
[----:B------:R1:W-:Y:S01]  /*26020*/  LDGSTS.E [R0+-0x3feb8], desc[UR22][R28.64], !P6 ;  /* 0xc01480001c007fae */ /* 0x0003e2000f1a1016 */
[----:B------:R-:W-:Y:S01]  /*26030*/  ISETP.GE.U32.AND P3, PT, R2, 0x7ffffe2c, PT ;  /* 0x7ffffe2c0200780c */ /* 0x000fe20003f66070 */
[----:B------:R-:W2:Y:S01]  /*26040*/  LDC R252, c[0x0][0x3a0] ;  /* 0x0000e800fffc7b82 */ /* 0x000ea20000000800 */
[----:B----4-:R-:W-:-:S07]  /*26050*/  IADD3 R2, PT, PT, R42, -0x156, RZ ;  /* 0xfffffeaa2a027810 */ /* 0x010fce0007ffe0ff */
[----:B------:R-:W4:Y:S01]  /*26060*/  LDC R42, c[0x0][0x3a0] ;  /* 0x0000e800ff2a7b82 */ /* 0x000f220000000800 */
[----:B-1----:R-:W-:Y:S02]  /*26070*/  IMAD.WIDE R28, R135, 0x4, R204 ;  /* 0x00000004871c7825 */ /* 0x002fe400078e02cc */
[----:B------:R-:W4:Y:S04]  /*26080*/  LDL.LU.64 R204, [R1+0xba8] ;  /* 0x000ba80001cc7983 */ /* 0x000f280000300a00 */
[----:B------:R1:W-:Y:S04]  /*26090*/  STL.64 [R1+0x938], R28 ;  /* 0x0009381c01007387 */ /* 0x0003e80000100a00 */
[----:B------:R1:W-:Y:S01]  /*260a0*/  LDGSTS.E [R0+-0x3feb4], desc[UR22][R28.64], !P5 ;  /* 0xc014c0001c007fae */ /* 0x0003e2000e9a1016 */
[----:B------:R-:W-:Y:S01]  /*260b0*/  ISETP.GE.U32.AND P4, PT, R2, 0x7ffffe2b, PT ;  /* 0x7ffffe2b0200780c */ /* 0x000fe20003f86070 */
[----:B------:R-:W-:-:S02]  /*260c0*/  VIADD R2, R145, 0xfffffea9 ;  /* 0xfffffea991027836 */ /* 0x000fc40000000000 */
[----:B------:R-:W2:Y:S01]  /*260d0*/  LDC R145, c[0x0][0x3a0] ;  /* 0x0000e800ff917b82 */ /* 0x000ea20000000800 */
[----:B-1----:R-:W-:-:S05]  /*260e0*/  IMAD.WIDE R28, R135, 0x4, R172 ;  /* 0x00000004871c7825 */ /* 0x002fca00078e02ac */
[----:B------:R3:W-:Y:S04]  /*260f0*/  STL.64 [R1+0x930], R28 ;  /* 0x0009301c01007387 */ /* 0x0007e80000100a00 */
[----:B------:R-:W4:Y:S04]  /*26100*/  LDL.LU.64 R172, [R1+0xba0] ;  /* 0x000ba00001ac7983 */ /* 0x000f280000300a00 */
[----:B------:R3:W-:Y:S01]  /*26110*/  LDGSTS.E [R0+-0x3feb0], desc[UR22][R28.64], !P3 ;  /* 0xc01500001c007fae */ /* 0x0007e2000d9a1016 */
[----:B------:R-:W-:Y:S01]  /*26120*/  ISETP.GE.U32.AND P6, PT, R2, 0x7ffffe2a, PT ;  /* 0x7ffffe2a0200780c */ /* 0x000fe20003fc6070 */
[----:B---3--:R-:W-:-:S02]  /*26130*/  IMAD.WIDE R28, R135, 0x4, R188 ;  /* 0x00000004871c7825 */ /* 0x008fc400078e02bc */
[----:B------:R-:W3:Y:S04]  /*26140*/  LDL.LU.64 R188, [R1+0xb98] ;  /* 0x000b980001bc7983 */ /* 0x000ee80000300a00 */
[----:B------:R1:W-:Y:S04]  /*26150*/  STL.64 [R1+0x920], R28 ;  /* 0x0009201c01007387 */ /* 0x0003e80000100a00 */
[----:B------:R1:W-:Y:S02]  /*26160*/  LDGSTS.E [R0+-0x3feac], desc[UR22][R28.64], !P4 ;  /* 0xc01540001c007fae */ /* 0x0003e4000e1a1016 */
[----:B-1----:R-:W-:-:S02]  /*26170*/  IMAD.WIDE R28, R135, 0x4, R232 ;  /* 0x00000004871c7825 */ /* 0x002fc400078e02e8 */
[----:B------:R-:W3:Y:S04]  /*26180*/  LDL.LU.64 R232, [R1+0xb90] ;  /* 0x000b900001e87983 */ /* 0x000ee80000300a00 */
[----:B------:R2:W-:Y:S04]  /*26190*/  STL.64 [R1+0x918], R28 ;  /* 0x0009181c01007387 */ /* 0x0005e80000100a00 */
[----:B------:R2:W-:Y:S02]  /*261a0*/  LDGSTS.E [R0+-0x3fea8], desc[UR22][R28.64], !P6 ;  /* 0xc01580001c007fae */ /* 0x0005e4000f1a1016 */
[----:B--2---:R-:W-:-:S05]  /*261b0*/  IMAD.WIDE R28, R135, 0x4, R244 ;  /* 0x00000004871c7825 */ /* 0x004fca00078e02f4 */
[----:B------:R1:W-:Y:S04]  /*261c0*/  STL.64 [R1+0x910], R28 ;  /* 0x0009101c01007387 */ /* 0x0003e80000100a00 */
[----:B------:R-:W2:Y:S01]  /*261d0*/  LDL.LU.64 R244, [R1+0xb88] ;  /* 0x000b880001f47983 */ /* 0x000ea20000300a00 */
[----:B------:R-:W-:Y:S02]  /*261e0*/  VIADD R2, R252, 0xfffffea8 ;  /* 0xfffffea8fc027836 */ /* 0x000fe40000000000 */
[----:B------:R-:W1:Y:S03]  /*261f0*/  LDC R252, c[0x0][0x3a0] ;  /* 0x0000e800fffc7b82 */ /* 0x000e660000000800 */
[----:B------:R-:W-:Y:S01]  /*26200*/  ISETP.GE.U32.AND P5, PT, R2, 0x7ffffe29, PT ;  /* 0x7ffffe290200780c */ /* 0x000fe20003fa6070 */
[----:B----4-:R-:W-:-:S04]  /*26210*/  VIADD R2, R42, 0xfffffea7 ;  /* 0xfffffea72a027836 */ /* 0x010fc80000000000 */
[----:B------:R-:W4:Y:S01]  /*26220*/  LDC R42, c[0x0][0x3a0] ;  /* 0x0000e800ff2a7b82 */ /* 0x000f220000000800 */
[----:B------:R-:W-:Y:S02]  /*26230*/  ISETP.GE.U32.AND P3, PT, R2, 0x7ffffe28, PT ;  /* 0x7ffffe280200780c */ /* 0x000fe40003f66070 */
[----:B------:R-:W-:-:S05]  /*26240*/  IADD3 R2, PT, PT, R145, -0x15a, RZ ;  /* 0xfffffea691027810 */ /* 0x000fca0007ffe0ff */
[----:B------:R1:W-:Y:S01]  /*26250*/  LDGSTS.E [R0+-0x3fea4], desc[UR22][R28.64], !P5 ;  /* 0xc015c0001c007fae */ /* 0x0003e2000e9a1016 */
[----:B------:R-:W-:Y:S01]  /*26260*/  ISETP.GE.U32.AND P4, PT, R2, 0x7ffffe27, PT ;  /* 0x7ffffe270200780c */ /* 0x000fe20003f86070 */
[----:B------:R-:W2:Y:S01]  /*26270*/  LDC R145, c[0x0][0x3a0] ;  /* 0x0000e800ff917b82 */ /* 0x000ea20000000800 */
[----:B-1----:R-:W-:-:S07]  /*26280*/  VIADD R2, R252, 0xfffffea5 ;  /* 0xfffffea5fc027836 */ /* 0x002fce0000000000 */
[----:B------:R-:W1:Y:S01]  /*26290*/  LDC R252, c[0x0][0x3a0] ;  /* 0x0000e800fffc7b82 */ /* 0x000e620000000800 */
[----:B------:R-:W-:Y:S02]  /*262a0*/  IMAD.WIDE R28, R135, 0x4, R204 ;  /* 0x00000004871c7825 */ /* 0x000fe400078e02cc */
[----:B------:R-:W2:Y:S04]  /*262b0*/  LDL.LU.64 R204, [R1+0xb80] ;  /* 0x000b800001cc7983 */ /* 0x000ea80000300a00 */
[----:B------:R4:W-:Y:S04]  /*262c0*/  STL.64 [R1+0x908], R28 ;  /* 0x0009081c01007387 */ /* 0x0009e80000100a00 */
[----:B------:R4:W-:Y:S01]  /*262d0*/  LDGSTS.E [R0+-0x3fea0], desc[UR22][R28.64], !P3 ;  /* 0xc01600001c007fae */ /* 0x0009e2000d9a1016 */
[----:B------:R-:W-:Y:S01]  /*262e0*/  ISETP.GE.U32.AND P6, PT, R2, 0x7ffffe26, PT ;  /* 0x7ffffe260200780c */ /* 0x000fe20003fc6070 */
[----:B----4-:R-:W-:-:S02]  /*262f0*/  VIADD R2, R42, 0xfffffea4 ;  /* 0xfffffea42a027836 */ /* 0x010fc40000000000 */
[----:B------:R-:W4:Y:S01]  /*26300*/  LDC R42, c[0x0][0x3a0] ;  /* 0x0000e800ff2a7b82 */ /* 0x000f220000000800 */
[C---:B------:R-:W-:Y:S02]  /*26310*/  IMAD.WIDE R28, R135.reuse, 0x4, R172 ;  /* 0x00000004871c7825 */ /* 0x040fe400078e02ac */
[----:B------:R-:W2:Y:S04]  /*26320*/  LDL.LU.64 R172, [R1+0xb78] ;  /* 0x000b780001ac7983 */ /* 0x000ea80000300a00 */
[----:B------:R3:W-:Y:S04]  /*26330*/  STL.64 [R1+0x298], R28 ;  /* 0x0002981c01007387 */ /* 0x0007e80000100a00 */
[----:B------:R3:W-:Y:S01]  /*26340*/  LDGSTS.E [R0+-0x3fe9c], desc[UR22][R28.64], !P4 ;  /* 0xc01640001c007fae */ /* 0x0007e2000e1a1016 */
[----:B------:R-:W-:Y:S01]  /*26350*/  ISETP.GE.U32.AND P5, PT, R2, 0x7ffffe25, PT ;  /* 0x7ffffe250200780c */ /* 0x000fe20003fa6070 */
[----:B---3--:R-:W-:-:S05]  /*26360*/  IMAD.WIDE R28, R135, 0x4, R188 ;  /* 0x00000004871c7825 */ /* 0x008fca00078e02bc */
[----:B------:R3:W-:Y:S04]  /*26370*/  STL.64 [R1+0x2a0], R28 ;  /* 0x0002a01c01007387 */ /* 0x0007e80000100a00 */
[----:B------:R-:W2:Y:S04]  /*26380*/  LDL.LU.64 R188, [R1+0xb70] ;  /* 0x000b700001bc7983 */ /* 0x000ea80000300a00 */
[----:B------:R3:W-:Y:S02]  /*26390*/  LDGSTS.E [R0+-0x3fe98], desc[UR22][R28.64], !P6 ;  /* 0xc01680001c007fae */ /* 0x0007e4000f1a1016 */
[----:B---3--:R-:W-:-:S02]  /*263a0*/  IMAD.WIDE R28, R135, 0x4, R232 ;  /* 0x00000004871c7825 */ /* 0x008fc400078e02e8 */
[----:B------:R-:W3:Y:S04]  /*263b0*/  LDL.LU.64 R232, [R1+0xb68] ;  /* 0x000b680001e87983 */ /* 0x000ee80000300a00 */
[----:B------:R2:W-:Y:S04]  /*263c0*/  STL.64 [R1+0x2a8], R28 ;  /* 0x0002a81c01007387 */ /* 0x0005e80000100a00 */
[----:B------:R2:W-:Y:S02]  /*263d0*/  LDGSTS.E [R0+-0x3fe94], desc[UR22][R28.64], !P5 ;  /* 0xc016c0001c007fae */ /* 0x0005e4000e9a1016 */
[----:B--2---:R-:W-:-:S02]  /*263e0*/  IMAD.WIDE R28, R135, 0x4, R244 ;  /* 0x00000004871c7825 */ /* 0x004fc400078e02f4 */
[----:B------:R-:W2:Y:S02]  /*263f0*/  LDL.LU.64 R244, [R1+0xb60] ;  /* 0x000b600001f47983 */ /* 0x000ea40000300a00 */
[----:B------:R-:W-:Y:S02]  /*26400*/  VIADD R2, R145, 0xfffffea3 ;  /* 0xfffffea391027836 */ /* 0x000fe40000000000 */
[----:B------:R-:W4:Y:S03]  /*26410*/  LDC R145, c[0x0][0x3a0] ;  /* 0x0000e800ff917b82 */ /* 0x000f260000000800 */
[----:B------:R-:W-:Y:S02]  /*26420*/  ISETP.GE.U32.AND P3, PT, R2, 0x7ffffe24, PT ;  /* 0x7ffffe240200780c */ /* 0x000fe40003f66070 */
[----:B-1----:R-:W-:-:S03]  /*26430*/  IADD3 R2, PT, PT, R252, -0x15e, RZ ;  /* 0xfffffea2fc027810 */ /* 0x002fc60007ffe0ff */
[----:B------:R-:W1:Y:S01]  /*26440*/  LDC R252, c[0x0][0x3a0] ;  /* 0x0000e800fffc7b82 */ /* 0x000e620000000800 */
[----:B------:R-:W-:Y:S01]  /*26450*/  ISETP.GE.U32.AND P4, PT, R2, 0x7ffffe23, PT ;  /* 0x7ffffe230200780c */ /* 0x000fe20003f86070 */
[----:B------:R1:W-:Y:S01]  /*26460*/  STL.64 [R1+0x2b8], R28 ;  /* 0x0002b81c01007387 */ /* 0x0003e20000100a00 */
[----:B----4-:R-:W-:-:S05]  /*26470*/  VIADD R2, R42, 0xfffffea1 ;  /* 0xfffffea12a027836 */ /* 0x010fca0000000000 */
[----:B------:R1:W-:Y:S01]  /*26480*/  LDGSTS.E [R0+-0x3fe90], desc[UR22][R28.64], !P3 ;  /* 0xc01700001c007fae */ /* 0x0003e2000d9a1016 */
[----:B------:R-:W-:Y:S01]  /*26490*/  ISETP.GE.U32.AND P6, PT, R2, 0x7ffffe22, PT ;  /* 0x7ffffe220200780c */ /* 0x000fe20003fc6070 */
[----:B------:R-:W4:Y:S01]  /*264a0*/  LDC R42, c[0x0][0x3a0] ;  /* 0x0000e800ff2a7b82 */ /* 0x000f220000000800 */
[----:B------:R-:W-:-:S07]  /*264b0*/  VIADD R2, R145, 0xfffffea0 ;  /* 0xfffffea091027836 */ /* 0x000fce0000000000 */
[----:B------:R-:W2:Y:S01]  /*264c0*/  LDC R145, c[0x0][0x3a0] ;  /* 0x0000e800ff917b82 */ /* 0x000ea20000000800 */
[----:B-1----:R-:W-:-:S05]  /*264d0*/  IMAD.WIDE R28, R135, 0x4, R204 ;  /* 0x00000004871c7825 */ /* 0x002fca00078e02cc */
[----:B------:R1:W-:Y:S04]  /*264e0*/  STL.64 [R1+0x2c8], R28 ;  /* 0x0002c81c01007387 */ /* 0x0003e80000100a00 */
[----:B------:R-:W4:Y:S01]  /*264f0*/  LDL.LU.64 R204, [R1+0xb58] ;  /* 0x000b580001cc7983 */ /* 0x000f220000300a00 */
[----:B------:R-:W-:-:S03]  /*26500*/  ISETP.GE.U32.AND P5, PT, R2, 0x7ffffe21, PT ;  /* 0x7ffffe210200780c */ /* 0x000fc60003fa6070 */
[----:B------:R1:W-:Y:S01]  /*26510*/  LDGSTS.E [R0+-0x3fe8c], desc[UR22][R28.64], !P4 ;  /* 0xc01740001c007fae */ /* 0x0003e2000e1a1016 */
[----:B------:R-:W-:Y:S02]  /*26520*/  VIADD R2, R252, 0xfffffe9f ;  /* 0xfffffe9ffc027836 */ /* 0x000fe40000000000 */
[----:B------:R-:W2:Y:S01]  /*26530*/  LDC R252, c[0x0][0x3a0] ;  /* 0x0000e800fffc7b82 */ /* 0x000ea20000000800 */
[C---:B-1----:R-:W-:Y:S02]  /*26540*/  IMAD.WIDE R28, R135.reuse, 0x4, R172 ;  /* 0x00000004871c7825 */ /* 0x042fe400078e02ac */
        /* <DEDUP_REMOVED lines=13> */
[----:B------:R-:W2:Y:S01]  /*26620*/  LDL.LU.64 R244, [R1+0xb38] ;  /* 0x000b380001f47983 */ /* 0x000ea20000300a00 */
[----:B----4-:R-:W-:Y:S02]  /*26630*/  IADD3 R2, PT, PT, R42, -0x162, RZ ;  /* 0xfffffe9e2a027810 */ /* 0x010fe40007ffe0ff */
[----:B------:R-:W1:Y:S02]  /*26640*/  LDC R42, c[0x0][0x3a0] ;  /* 0x0000e800ff2a7b82 */ /* 0x000e640000000800 */
[----:B------:R-:W-:Y:S01]  /*26650*/  ISETP.GE.U32.AND P4, PT, R2, 0x7ffffe1f, PT ;  /* 0x7ffffe1f0200780c */ /* 0x000fe20003f86070 */
[----:B------:R-:W-:-:S05]  /*26660*/  VIADD R2, R145, 0xfffffe9d ;  /* 0xfffffe9d91027836 */ /* 0x000fca0000000000 */
[----:B------:R-:W4:Y:S01]  /*26670*/  LDC R145, c[0x0][0x3a0] ;  /* 0x0000e800ff917b82 */ /* 0x000f220000000800 */
[----:B------:R-:W-:Y:S01]  /*26680*/  ISETP.GE.U32.AND P6, PT, R2, 0x7ffffe1e, PT ;  /* 0x7ffffe1e0200780c */ /* 0x000fe20003fc6070 */
[----:B------:R-:W-:Y:S01]  /*26690*/  VIADD R2, R252, 0xfffffe9c ;  /* 0xfffffe9cfc027836 */ /* 0x000fe20000000000 */
[----:B------:R1:W-:Y:S04]  /*266a0*/  STL.64 [R1+0x300], R28 ;  /* 0x0003001c01007387 */ /* 0x0003e80000100a00 */
        /* <DEDUP_REMOVED lines=9> */
[----:B------:R-:W-:-:S02]  /*26740*/  ISETP.GE.U32.AND P3, PT, R2, 0x7ffffe1c, PT ;  /* 0x7ffffe1c0200780c */ /* 0x000fc40003f66070 */
[----:B----4-:R-:W-:Y:S02]  /*26750*/  IADD3 R2, PT, PT, R145, -0x166, RZ ;  /* 0xfffffe9a91027810 */ /* 0x010fe40007ffe0ff */
[----:B------:R-:W4:Y:S01]  /*26760*/  LDC R145, c[0x0][0x3a0] ;  /* 0x0000e800ff917b82 */ /* 0x000f220000000800 */
[----:B------:R-:W-:-:S05]  /*26770*/  IMAD.WIDE R28, R135, 0x4, R172 ;  /* 0x00000004871c7825 */ /* 0x000fca00078e02ac */
[----:B------:R1:W-:Y:S04]  /*26780*/  STL.64 [R1+0x328], R28 ;  /* 0x0003281c01007387 */ /* 0x0003e80000100a00 */
[----:B------:R-:W2:Y:S01]  /*26790*/  LDL.LU.64 R172, [R1+0xb28] ;  /* 0x000b280001ac7983 */ /* 0x000ea20000300a00 */
[----:B------:R-:W-:-:S03]  /*267a0*/  ISETP.GE.U32.AND P4, PT, R2, 0x7ffffe1b, PT ;  /* 0x7ffffe1b0200780c */ /* 0x000fc60003f86070 */
[----:B------:R1:W-:Y:S02]  /*267b0*/  LDGSTS.E [R0+-0x3fe74], desc[UR22][R28.64], !P5 ;  /* 0xc018c0001c007fae */ /* 0x0003e4000e9a1016 */
[C---:B-1----:R-:W-:Y:S02]  /*267c0*/  IMAD.WIDE R28, R135.reuse, 0x4, R188 ;  /* 0x00000004871c7825 */ /* 0x042fe400078e02bc */
[----:B------:R-:W2:Y:S04]  /*267d0*/  LDL.LU.64 R188, [R1+0xb20] ;  /* 0x000b200001bc7983 */ /* 0x000ea80000300a00 */
[----:B------:R3:W-:Y:S04]  /*267e0*/  STL.64 [R1+0x330], R28 ;  /* 0x0003301c01007387 */ /* 0x0007e80000100a00 */
[----:B------:R3:W-:Y:S02]  /*267f0*/  LDGSTS.E [R0+-0x3fe70], desc[UR22][R28.64], !P3 ;  /* 0xc01900001c007fae */ /* 0x0007e4000d9a1016 */
[----:B---3--:R-:W-:-:S02]  /*26800*/  IMAD.WIDE R28, R135, 0x4, R232 ;  /* 0x00000004871c7825 */ /* 0x008fc400078e02e8 */
        /* <DEDUP_REMOVED lines=9> */
[----:B------:R-:W-:-:S04]  /*268a0*/  VIADD R2, R42, 0xfffffe98 ;  /* 0xfffffe982a027836 */ /* 0x000fc80000000000 */
[----:B------:R-:W1:Y:S01]  /*268b0*/  LDC R42, c[0x0][0x3a0] ;  /* 0x0000e800ff2a7b82 */ /* 0x000e620000000800 */
[----:B------:R-:W-:Y:S01]  /*268c0*/  ISETP.GE.U32.AND P5, PT, R2, 0x7ffffe19, PT ;  /* 0x7ffffe190200780c */ /* 0x000fe20003fa6070 */
[----:B----4-:R-:W-:-:S06]  /*268d0*/  VIADD R2, R145, 0xfffffe97 ;  /* 0xfffffe9791027836 */ /* 0x010fcc0000000000 */
[----:B------:R1:W-:Y:S01]  /*268e0*/  LDGSTS.E [R0+-0x3fe68], desc[UR22][R28.64], !P6 ;  /* 0xc01980001c007fae */ /* 0x0003e2000f1a1016 */
[----:B------:R-:W-:Y:S01]  /*268f0*/  ISETP.GE.U32.AND P3, PT, R2, 0x7ffffe18, PT ;  /* 0x7ffffe180200780c */ /* 0x000fe20003f66070 */
[----:B------:R-:W4:Y:S01]  /*26900*/  LDC R145, c[0x0][0x3a0] ;  /* 0x0000e800ff917b82 */ /* 0x000f220000000800 */
[----:B-1----:R-:W-:Y:S02]  /*26910*/  IMAD.WIDE R28, R135, 0x4, R204 ;  /* 0x00000004871c7825 */ /* 0x002fe400078e02cc */
[----:B------:R-:W4:Y:S01]  /*26920*/  LDL.LU.64 R204, [R1+0xb08] ;  /* 0x000b080001cc7983 */ /* 0x000f220000300a00 */
[----:B------:R-:W-:-:S04]  /*26930*/  IADD3 R2, PT, PT, R252, -0x16a, RZ ;  /* 0xfffffe96fc027810 */ /* 0x000fc80007ffe0ff */
[----:B------:R-:W1:Y:S01]  /*26940*/  LDC R252, c[0x0][0x3a0] ;  /* 0x0000e800fffc7b82 */ /* 0x000e620000000800 */
[----:B------:R1:W-:Y:S04]  /*26950*/  STL.64 [R1+0x378], R28 ;  /* 0x0003781c01007387 */ /* 0x0003e80000100a00 */
[----:B------:R1:W-:Y:S01]  /*26960*/  LDGSTS.E [R0+-0x3fe64], desc[UR22][R28.64], !P5 ;  /* 0xc019c0001c007fae */ /* 0x0003e2000e9a1016 */
[----:B------:R-:W-:Y:S01]  /*26970*/  ISETP.GE.U32.AND P4, PT, R2, 0x7ffffe17, PT ;  /* 0x7ffffe170200780c */ /* 0x000fe20003f86070 */
[----:B------:R-:W-:Y:S02]  /*26980*/  VIADD R2, R42, 0xfffffe95 ;  /* 0xfffffe952a027836 */ /* 0x000fe40000000000 */
[----:B------:R-:W2:Y:S01]  /*26990*/  LDC R42, c[0x0][0x3a0] ;  /* 0x0000e800ff2a7b82 */ /* 0x000ea20000000800 */
[----:B-1----:R-:W-:-:S02]  /*269a0*/  IMAD.WIDE R28, R135, 0x4, R172 ;  /* 0x00000004871c7825 */ /* 0x002fc400078e02ac */
[----:B------:R-:W4:Y:S04]  /*269b0*/  LDL.LU.64 R172, [R1+0xb00] ;  /* 0x000b000001ac7983 */ /* 0x000f280000300a00 */
[----:B------:R1:W-:Y:S04]  /*269c0*/  STL.64 [R1+0x388], R28 ;  /* 0x0003881c01007387 */ /* 0x0003e80000100a00 */
[----:B------:R1:W-:Y:S01]  /*269d0*/  LDGSTS.E [R0+-0x3fe60], desc[UR22][R28.64], !P3 ;  /* 0xc01a00001c007fae */ /* 0x0003e2000d9a1016 */
[----:B------:R-:W-:Y:S01]  /*269e0*/  ISETP.GE.U32.AND P6, PT, R2, 0x7ffffe16, PT ;  /* 0x7ffffe160200780c */ /* 0x000fe20003fc6070 */
[----:B-1----:R-:W-:-:S05]  /*269f0*/  IMAD.WIDE R28, R135, 0x4, R188 ;  /* 0x00000004871c7825 */ /* 0x002fca00078e02bc */
[----:B------:R3:W-:Y:S04]  /*26a00*/  STL.64 [R1+0x398], R28 ;  /* 0x0003981c01007387 */ /* 0x0007e80000100a00 */
[----:B------:R-:W4:Y:S04]  /*26a10*/  LDL.LU.64 R188, [R1+0xaf8] ;  /* 0x000af80001bc7983 */ /* 0x000f280000300a00 */
        /* <DEDUP_REMOVED lines=8> */
[----:B----4-:R-:W-:Y:S02]  /*26aa0*/  VIADD R2, R145, 0xfffffe94 ;  /* 0xfffffe9491027836 */ /* 0x010fe40000000000 */
[----:B------:R-:W4:Y:S03]  /*26ab0*/  LDC R145, c[0x0][0x3a0] ;  /* 0x0000e800ff917b82 */ /* 0x000f260000000800 */
[----:B------:R-:W-:Y:S01]  /*26ac0*/  ISETP.GE.U32.AND P5, PT, R2, 0x7ffffe15, PT ;  /* 0x7ffffe150200780c */ /* 0x000fe20003fa6070 */
[----:B------:R-:W-:-:S04]  /*26ad0*/  VIADD R2, R252, 0xfffffe93 ;  /* 0xfffffe93fc027836 */ /* 0x000fc80000000000 */
[----:B------:R-:W2:Y:S01]  /*26ae0*/  LDC R252, c[0x0][0x3a0] ;  /* 0x0000e800fffc7b82 */ /* 0x000ea20000000800 */
[----:B------:R-:W-:-:S07]  /*26af0*/  ISETP.GE.U32.AND P3, PT, R2, 0x7ffffe14, PT ;  /* 0x7ffffe140200780c */ /* 0x000fce0003f66070 */
[----:B------:R1:W-:Y:S01]  /*26b00*/  LDGSTS.E [R0+-0x3fe54], desc[UR22][R28.64], !P5 ;  /* 0xc01ac0001c007fae */ /* 0x0003e2000e9a1016 */
[----:B------:R-:W-:Y:S02]  /*26b10*/  IADD3 R2, PT, PT, R42, -0x16e, RZ ;  /* 0xfffffe922a027810 */ /* 0x000fe40007ffe0ff */
[----:B------:R-:W2:Y:S01]  /*26b20*/  LDC R42, c[0x0][0x3a0] ;  /* 0x0000e800ff2a7b82 */ /* 0x000ea20000000800 */
[----:B-1----:R-:W-:Y:S01]  /*26b30*/  IMAD.WIDE R28, R135, 0x4, R204 ;  /* 0x00000004871c7825 */ /* 0x002fe200078e02cc */
[----:B------:R-:W-:-:S04]  /*26b40*/  ISETP.GE.U32.AND P4, PT, R2, 0x7ffffe13, PT ;  /* 0x7ffffe130200780c */ /* 0x000fc80003f86070 */
[----:B------:R1:W-:Y:S04]  /*26b50*/  STL.64 [R1+0x3c0], R28 ;  /* 0x0003c01c01007387 */ /* 0x0003e80000100a00 */
[----:B------:R-:W2:Y:S01]  /*26b60*/  LDL.LU.64 R204, [R1+0xae0] ;  /* 0x000ae00001cc7983 */ /* 0x000ea20000300a00 */
[----:B----4-:R-:W-:Y:S02]  /*26b70*/  VIADD R2, R145, 0xfffffe91 ;  /* 0xfffffe9191027836 */ /* 0x010fe40000000000 */
[----:B------:R-:W4:Y:S01]  /*26b80*/  LDC R145, c[0x0][0x3a0] ;  /* 0x0000e800ff917b82 */ /* 0x000f220000000800 */
[----:B------:R1:W-:Y:S02]  /*26b90*/  LDGSTS.E [R0+-0x3fe50], desc[UR22][R28.64], !P3 ;  /* 0xc01b00001c007fae */ /* 0x0003e4000d9a1016 */
[----:B------:R-:W-:Y:S01]  /*26ba0*/  ISETP.GE.U32.AND P6, PT, R2, 0x7ffffe12, PT ;  /* 0x7ffffe120200780c */ /* 0x000fe20003fc6070 */
[----:B-1----:R-:W-:-:S05]  /*26bb0*/  IMAD.WIDE R28, R135, 0x4, R172 ;  /* 0x00000004871c7825 */ /* 0x002fca00078e02ac */
[----:B------:R1:W-:Y:S04]  /*26bc0*/  STL.64 [R1+0x3d0], R28 ;  /* 0x0003d01c01007387 */ /* 0x0003e80000100a00 */
[----:B------:R-:W2:Y:S01]  /*26bd0*/  LDL.LU.64 R172, [R1+0xad8] ;  /* 0x000ad80001ac7983 */ /* 0x000ea20000300a00 */
[----:B------:R-:W-:Y:S02]  /*26be0*/  VIADD R2, R43, 0xfffffe90 ;  /* 0xfffffe902b027836 */ /* 0x000fe40000000000 */
[----:B------:R-:W1:Y:S01]  /*26bf0*/  LDC R43, c[0x0][0x3a0] ;  /* 0x0000e800ff2b7b82 */ /* 0x000e620000000800 */
[----:B------:R1:W-:Y:S02]  /*26c00*/  LDGSTS.E [R0+-0x3fe4c], desc[UR22][R28.64], !P4 ;  /* 0xc01b40001c007fae */ /* 0x0003e4000e1a1016 */
[----:B------:R-:W-:Y:S01]  /*26c10*/  ISETP.GE.U32.AND P5, PT, R2, 0x7ffffe11, PT ;  /* 0x7ffffe110200780c */ /* 0x000fe20003fa6070 */
[----:B-1----:R-:W-:-:S05]  /*26c20*/  IMAD.WIDE R28, R135, 0x4, R188 ;  /* 0x00000004871c7825 */ /* 0x002fca00078e02bc */
[----:B------:R3:W-:Y:S04]  /*26c30*/  STL.64 [R1+0x408], R28 ;  /* 0x0004081c01007387 */ /* 0x0007e80000100a00 */
[----:B------:R3:W-:Y:S04]  /*26c40*/  LDGSTS.E [R0+-0x3fe48], desc[UR22][R28.64], !P6 ;  /* 0xc01b80001c007fae */ /* 0x0007e8000f1a1016 */
[----:B------:R-:W2:Y:S01]  /*26c50*/  LDL.LU.64 R188, [R1+0xad0] ;  /* 0x000ad00001bc7983 */ /* 0x000ea20000300a00 */
[----:B---3--:R-:W-:-:S05]  /*26c60*/  IMAD.WIDE R28, R135, 0x4, R232 ;  /* 0x00000004871c7825 */ /* 0x008fca00078e02e8 */
[----:B------:R2:W-:Y:S04]  /*26c70*/  STL.64 [R1+0x410], R28 ;  /* 0x0004101c01007387 */ /* 0x0005e80000100a00 */
[----:B------:R-:W3:Y:S04]  /*26c80*/  LDL.LU.64 R232, [R1+0xac8] ;  /* 0x000ac80001e87983 */ /* 0x000ee80000300a00 */
[----:B------:R2:W-:Y:S02]  /*26c90*/  LDGSTS.E [R0+-0x3fe44], desc[UR22][R28.64], !P5 ;  /* 0xc01bc0001c007fae */ /* 0x0005e4000e9a1016 */
[----:B--2---:R-:W-:-:S05]  /*26ca0*/  IMAD.WIDE R28, R135, 0x4, R244 ;  /* 0x00000004871c7825 */ /* 0x004fca00078e02f4 */
[----:B------:R1:W-:Y:S04]  /*26cb0*/  STL.64 [R1+0x428], R28 ;  /* 0x0004281c01007387 */ /* 0x0003e80000100a00 */
[----:B------:R-:W2:Y:S01]  /*26cc0*/  LDL.LU.64 R244, [R1+0xac0] ;  /* 0x000ac00001f47983 */ /* 0x000ea20000300a00 */
[----:B------:R-:W-:Y:S02]  /*26cd0*/  VIADD R2, R42, 0xfffffe8f ;  /* 0xfffffe8f2a027836 */ /* 0x000fe40000000000 */
[----:B------:R-:W1:Y:S03]  /*26ce0*/  LDC R42, c[0x0][0x3a0] ;  /* 0x0000e800ff2a7b82 */ /* 0x000e660000000800 */
[----:B------:R-:W-:-:S02]  /*26cf0*/  ISETP.GE.U32.AND P3, PT, R2, 0x7ffffe10, PT ;  /* 0x7ffffe100200780c */ /* 0x000fc40003f66070 */
[----:B------:R-:W-:-:S03]  /*26d00*/  IADD3 R2, PT, PT, R252, -0x172, RZ ;  /* 0xfffffe8efc027810 */ /* 0x000fc60007ffe0ff */
[----:B------:R-:W2:Y:S01]  /*26d10*/  LDC R252, c[0x0][0x3a0] ;  /* 0x0000e800fffc7b82 */ /* 0x000ea20000000800 */
[----:B------:R-:W-:Y:S01]  /*26d20*/  ISETP.GE.U32.AND P4, PT, R2, 0x7ffffe0f, PT ;  /* 0x7ffffe0f0200780c */ /* 0x000fe20003f86070 */
[----:B----4-:R-:W-:-:S06]  /*26d30*/  VIADD R2, R145, 0xfffffe8d ;  /* 0xfffffe8d91027836 */ /* 0x010fcc0000000000 */
[----:B------:R1:W-:Y:S01]  /*26d40*/  LDGSTS.E [R0+-0x3fe40], desc[UR22][R28.64], !P3 ;  /* 0xc01c00001c007fae */ /* 0x0003e2000d9a1016 */
[----:B------:R-:W-:Y:S01]  /*26d50*/  ISETP.GE.U32.AND P6, PT, R2, 0x7ffffe0e, PT ;  /* 0x7ffffe0e0200780c */ /* 0x000fe20003fc6070 */
[----:B------:R-:W-:Y:S01]  /*26d60*/  VIADD R2, R48, 0xfffffe8c ;  /* 0xfffffe8c30027836 */ /* 0x000fe20000000000 */
[----:B------:R-:W4:Y:S01]  /*26d70*/  LDC R145, c[0x0][0x3a0] ;  /* 0x0000e800ff917b82 */ /* 0x000f220000000800 */
[----:B-1----:R-:W-:-:S05]  /*26d80*/  IMAD.WIDE R28, R135, 0x4, R204 ;  /* 0x00000004871c7825 */ /* 0x002fca00078e02cc */
[----:B------:R1:W-:Y:S04]  /*26d90*/  STL.64 [R1+0x430], R28 ;  /* 0x0004301c01007387 */ /* 0x0003e80000100a00 */
[----:B------:R-:W4:Y:S04]  /*26da0*/  LDL.LU.64 R142, [R1+0xab8] ;  /* 0x000ab800018e7983 */ /* 0x000f280000300a00 */
[----:B------:R1:W-:Y:S01]  /*26db0*/  LDGSTS.E [R0+-0x3fe3c], desc[UR22][R28.64], !P4 ;  /* 0xc01c40001c007fae */ /* 0x0003e2000e1a1016 */
[----:B------:R-:W-:Y:S01]  /*26dc0*/  ISETP.GE.U32.AND P5, PT, R2, 0x7ffffe0d, PT ;  /* 0x7ffffe0d0200780c */ /* 0x000fe20003fa6070 */
[----:B-1----:R-:W-:-:S02]  /*26dd0*/  IMAD.WIDE R28, R135, 0x4, R172 ;  /* 0x00000004871c7825 */ /* 0x002fc400078e02ac */
[----:B------:R-:W4:Y:S02]  /*26de0*/  LDL.LU.64 R172, [R1+0xab0] ;  /* 0x000ab00001ac7983 */ /* 0x000f240000300a00 */
[----:B------:R-:W-:Y:S02]  /*26df0*/  VIADD R2, R43, 0xfffffe8b ;  /* 0xfffffe8b2b027836 */ /* 0x000fe40000000000 */
[----:B------:R1:W-:Y:S01]  /*26e00*/  STL.64 [R1+0x440], R28 ;  /* 0x0004401c01007387 */ /* 0x0003e20000100a00 */
[----:B------:R-:W1:Y:S03]  /*26e10*/  LDC R43, c[0x0][0x3a0] ;  /* 0x0000e800ff2b7b82 */ /* 0x000e660000000800 */
[----:B------:R1:W-:Y:S01]  /*26e20*/  LDGSTS.E [R0+-0x3fe38], desc[UR22][R28.64], !P6 ;  /* 0xc01c80001c007fae */ /* 0x0003e2000f1a1016 */
[----:B------:R-:W-:-:S03]  /*26e30*/  ISETP.GE.U32.AND P3, PT, R2, 0x7ffffe0c, PT ;  /* 0x7ffffe0c0200780c */ /* 0x000fc60003f66070 */
[----:B------:R-:W4:Y:S01]  /*26e40*/  LDL.LU.64 R204, [R1+0xaa8] ;  /* 0x000aa80001cc7983 */ /* 0x000f220000300a00 */
[----:B-1----:R-:W-:-:S05]  /*26e50*/  IMAD.WIDE R28, R135, 0x4, R188 ;  /* 0x00000004871c7825 */ /* 0x002fca00078e02bc */
[----:B------:R3:W-:Y:S04]  /*26e60*/  STL.64 [R1+0x450], R28 ;  /* 0x0004501c01007387 */ /* 0x0007e80000100a00 */
[----:B------:R3:W-:Y:S02]  /*26e70*/  LDGSTS.E [R0+-0x3fe34], desc[UR22][R28.64], !P5 ;  /* 0xc01cc0001c007fae */ /* 0x0007e4000e9a1016 */
[----:B---3--:R-:W-:-:S05]  /*26e80*/  IMAD.WIDE R28, R135, 0x4, R232 ;  /* 0x00000004871c7825 */ /* 0x008fca00078e02e8 */
[----:B------:R2:W-:Y:S04]  /*26e90*/  STL.64 [R1+0x458], R28 ;  /* 0x0004581c01007387 */ /* 0x0005e80000100a00 */
[----:B------:R-:W3:Y:S04]  /*26ea0*/  LDL.LU.64 R232, [R1+0xaa0] ;  /* 0x000aa00001e87983 */ /* 0x000ee80000300a00 */
[----:B------:R2:W-:Y:S04]  /*26eb0*/  LDGSTS.E [R0+-0x3fe30], desc[UR22][R28.64], !P3 ;  /* 0xc01d00001c007fae */ /* 0x0005e8000d9a1016 */
[----:B------:R-:W3:Y:S01]  /*26ec0*/  LDL.LU.64 R188, [R1+0xa98] ;  /* 0x000a980001bc7983 */ /* 0x000ee20000300a00 */
[----:B--2---:R-:W-:-:S05]  /*26ed0*/  IMAD.WIDE R28, R135, 0x4, R244 ;  /* 0x00000004871c7825 */ /* 0x004fca00078e02f4 */
[----:B------:R1:W-:Y:S04]  /*26ee0*/  STL.64 [R1+0x470], R28 ;  /* 0x0004701c01007387 */ /* 0x0003e80000100a00 */
[----:B------:R-:W2:Y:S01]  /*26ef0*/  LDL.LU.64 R244, [R1+0xa90] ;  /* 0x000a900001f47983 */ /* 0x000ea20000300a00 */
[----:B------:R-:W-:Y:S02]  /*26f00*/  IADD3 R2, PT, PT, R42, -0x176, RZ ;  /* 0xfffffe8a2a027810 */ /* 0x000fe40007ffe0ff */
[----:B------:R-:W1:Y:S02]  /*26f10*/  LDC R42, c[0x0][0x3a0] ;  /* 0x0000e800ff2a7b82 */ /* 0x000e640000000800 */
[----:B------:R-:W-:Y:S01]  /*26f20*/  ISETP.GE.U32.AND P4, PT, R2, 0x7ffffe0b, PT ;  /* 0x7ffffe0b0200780c */ /* 0x000fe20003f86070 */
[----:B------:R-:W-:-:S05]  /*26f30*/  VIADD R2, R252, 0xfffffe89 ;  /* 0xfffffe89fc027836 */ /* 0x000fca0000000000 */
[----:B------:R-:W-:Y:S01]  /*26f40*/  ISETP.GE.U32.AND P6, PT, R2, 0x7ffffe0a, PT ;  /* 0x7ffffe0a0200780c */ /* 0x000fe20003fc6070 */
[----:B------:R-:W4:Y:S02]  /*26f50*/  LDC R252, c[0x0][0x3a0] ;  /* 0x0000e800fffc7b82 */ /* 0x000f240000000800 */
[----:B----4-:R-:W-:-:S04]  /*26f60*/  VIADD R2, R145, 0xfffffe88 ;  /* 0xfffffe8891027836 */ /* 0x010fc80000000000 */
[----:B------:R1:W-:Y:S02]  /*26f70*/  LDGSTS.E [R0+-0x3fe2c], desc[UR22][R28.64], !P4 ;  /* 0xc01d40001c007fae */ /* 0x0003e4000e1a1016 */
[----:B------:R-:W4:Y:S01]  /*26f80*/  LDC R145, c[0x0][0x3a0] ;  /* 0x0000e800ff917b82 */ /* 0x000f220000000800 */
[----:B------:R-:W-:Y:S01]  /*26f90*/  ISETP.GE.U32.AND P5, PT, R2, 0x7ffffe09, PT ;  /* 0x7ffffe090200780c */ /* 0x000fe20003fa6070 */
[----:B-1----:R-:W-:-:S06]  /*26fa0*/  IMAD.WIDE R28, R135, 0x4, R142 ;  /* 0x00000004871c7825 */ /* 0x002fcc00078e028e */
[----:B------:R-:W1:Y:S01]  /*26fb0*/  LDC R142, c[0x0][0x3a0] ;  /* 0x0000e800ff8e7b82 */ /* 0x000e620000000800 */
[----:B------:R4:W-:Y:S04]  /*26fc0*/  STL.64 [R1+0x490], R28 ;  /* 0x0004901c01007387 */ /* 0x0009e80000100a00 */
[----:B------:R4:W-:Y:S01]  /*26fd0*/  LDGSTS.E [R0+-0x3fe28], desc[UR22][R28.64], !P6 ;  /* 0xc01d80001c007fae */ /* 0x0009e2000f1a1016 */
[----:B------:R-:W-:Y:S02]  /*26fe0*/  VIADD R2, R42, 0xfffffe87 ;  /* 0xfffffe872a027836 */ /* 0x000fe40000000000 */
[----:B------:R-:W1:Y:S01]  /*26ff0*/  LDC R42, c[0x0][0x3a0] ;  /* 0x0000e800ff2a7b82 */ /* 0x000e620000000800 */
[----:B----4-:R-:W-:Y:S02]  /*27000*/  IMAD.WIDE R28, R135, 0x4, R172 ;  /* 0x00000004871c7825 */ /* 0x010fe400078e02ac */
[----:B------:R-:W-:-:S03]  /*27010*/  ISETP.GE.U32.AND P3, PT, R2, 0x7ffffe08, PT ;  /* 0x7ffffe080200780c */ /* 0x000fc60003f66070 */
[----:B------:R4:W-:Y:S04]  /*27020*/  STL.64 [R1+0x4a0], R28 ;  /* 0x0004a01c01007387 */ /* 0x0009e80000100a00 */
[----:B------:R-:W2:Y:S01]  /*27030*/  LDL.LU.64 R172, [R1+0xa88] ;  /* 0x000a880001ac7983 */ /* 0x000ea20000300a00 */
[----:B------:R-:W-:Y:S02]  /*27040*/  IADD3 R2, PT, PT, R252, -0x17a, RZ ;  /* 0xfffffe86fc027810 */ /* 0x000fe40007ffe0ff */
[----:B------:R-:W1:Y:S01]  /*27050*/  LDC R252, c[0x0][0x3a0] ;  /* 0x0000e800fffc7b82 */ /* 0x000e620000000800 */
[----:B------:R4:W-:Y:S01]  /*27060*/  LDGSTS.E [R0+-0x3fe24], desc[UR22][R28.64], !P5 ;  /* 0xc01dc0001c007fae */ /* 0x0009e2000e9a1016 */
[----:B------:R-:W-:Y:S01]  /*27070*/  ISETP.GE.U32.AND P4, PT, R2, 0x7ffffe07, PT ;  /* 0x7ffffe070200780c */ /* 0x000fe20003f86070 */
[----:B------:R-:W-:-:S02]  /*27080*/  VIADD R2, R145, 0xfffffe85 ;  /* 0xfffffe8591027836 */ /* 0x000fc40000000000 */
[----:B----4-:R-:W-:-:S03]  /*27090*/  IMAD.WIDE R28, R135, 0x4, R204 ;  /* 0x00000004871c7825 */ /* 0x010fc600078e02cc */
[----:B------:R-:W-:Y:S01]  /*270a0*/  ISETP.GE.U32.AND P6, PT, R2, 0x7ffffe06, PT ;  /* 0x7ffffe060200780c */ /* 0x000fe20003fc6070 */
[----:B------:R-:W4:Y:S01]  /*270b0*/  LDC R145, c[0x0][0x3a0] ;  /* 0x0000e800ff917b82 */ /* 0x000f220000000800 */
[----:B------:R3:W-:Y:S04]  /*270c0*/  STL.64 [R1+0x4a8], R28 ;  /* 0x0004a81c01007387 */ /* 0x0007e80000100a00 */
[----:B------:R3:W-:Y:S02]  /*270d0*/  LDGSTS.E [R0+-0x3fe20], desc[UR22][R28.64], !P3 ;  /* 0xc01e00001c007fae */ /* 0x0007e4000d9a1016 */
[C---:B---3--:R-:W-:Y:S02]  /*270e0*/  IMAD.WIDE R28, R135.reuse, 0x4, R232 ;  /* 0x00000004871c7825 */ /* 0x048fe400078e02e8 */
[----:B------:R-:W3:Y:S04]  /*270f0*/  LDL.LU.64 R232, [R1+0xa80] ;  /* 0x000a800001e87983 */ /* 0x000ee80000300a00 */
[----:B------:R1:W-:Y:S04]  /*27100*/  STL.64 [R1+0x4b8], R28 ;  /* 0x0004b81c01007387 */ /* 0x0003e80000100a00 */
[----:B------:R1:W-:Y:S02]  /*27110*/  LDGSTS.E [R0+-0x3fe1c], desc[UR22][R28.64], !P4 ;  /* 0xc01e40001c007fae */ /* 0x0003e4000e1a1016 */
[----:B-1----:R-:W-:-:S02]  /*27120*/  IMAD.WIDE R28, R135, 0x4, R188 ;  /* 0x00000004871c7825 */ /* 0x002fc400078e02bc */
[----:B------:R-:W1:Y:S03]  /*27130*/  LDC R189, c[0x0][0x3a0] ;  /* 0x0000e800ffbd7b82 */ /* 0x000e660000000800 */
[----:B------:R2:W-:Y:S04]  /*27140*/  STL.64 [R1+0x4e0], R28 ;  /* 0x0004e01c01007387 */ /* 0x0005e80000100a00 */
[----:B------:R2:W-:Y:S02]  /*27150*/  LDGSTS.E [R0+-0x3fe18], desc[UR22][R28.64], !P6 ;  /* 0xc01e80001c007fae */ /* 0x0005e4000f1a1016 */
[----:B--2---:R-:W-:Y:S02]  /*27160*/  IMAD.WIDE R28, R135, 0x4, R244 ;  /* 0x00000004871c7825 */ /* 0x004fe400078e02f4 */
[----:B------:R-:W2:Y:S02]  /*27170*/  LDL.LU.64 R244, [R1+0xa78] ;  /* 0x000a780001f47983 */ /* 0x000ea40000300a00 */
[----:B------:R-:W-:-:S05]  /*27180*/  VIADD R2, R43, 0xfffffe84 ;  /* 0xfffffe842b027836 */ /* 0x000fca0000000000 */
[----:B------:R-:W-:Y:S01]  /*27190*/  ISETP.GE.U32.AND P5, PT, R2, 0x7ffffe05, PT ;  /* 0x7ffffe050200780c */ /* 0x000fe20003fa6070 */
[----:B------:R-:W-:Y:S02]  /*271a0*/  VIADD R2, R42, 0xfffffe83 ;  /* 0xfffffe832a027836 */ /* 0x000fe40000000000 */
[----:B------:R-:W4:Y:S03]  /*271b0*/  LDC R42, c[0x0][0x3a0] ;  /* 0x0000e800ff2a7b82 */ /* 0x000f260000000800 */
[----:B------:R-:W-:Y:S02]  /*271c0*/  ISETP.GE.U32.AND P3, PT, R2, 0x7ffffe04, PT ;  /* 0x7ffffe040200780c */ /* 0x000fe40003f66070 */
[----:B------:R-:W-:Y:S01]  /*271d0*/  IADD3 R2, PT, PT, R252, -0x17e, RZ ;  /* 0xfffffe82fc027810 */ /* 0x000fe20007ffe0ff */
[----:B------:R4:W-:Y:S01]  /*271e0*/  STL.64 [R1+0x4e8], R28 ;  /* 0x0004e81c01007387 */ /* 0x0009e20000100a00 */
[----:B-1----:R-:W-:Y:S01]  /*271f0*/  VIADD R189, R189, 0x7f ;  /* 0x0000007fbdbd7836 */ /* 0x002fe20000000000 */
[----:B------:R-:W1:Y:S01]  /*27200*/  LDC R252, c[0x0][0x3a0] ;  /* 0x0000e800fffc7b82 */ /* 0x000e620000000800 */
[----:B------:R-:W-:Y:S01]  /*27210*/  ISETP.GE.U32.AND P4, PT, R2, 0x7ffffe03, PT ;  /* 0x7ffffe030200780c */ /* 0x000fe20003f86070 */
[----:B----4-:R-:W-:Y:S01]  /*27220*/  VIADD R2, R145, 0xfffffe81 ;  /* 0xfffffe8191027836 */ /* 0x010fe20000000000 */
[----:B------:R4:W-:Y:S04]  /*27230*/  LDGSTS.E [R0+-0x3fe14], desc[UR22][R28.64], !P5 ;  /* 0xc01ec0001c007fae */ /* 0x0009e8000e9a1016 */
[----:B------:R-:W3:Y:S01]  /*27240*/  LDL.LU.64 R204, [R1+0xa70] ;  /* 0x000a700001cc7983 */ /* 0x000ee20000300a00 */
[----:B------:R-:W-:-:S05]  /*27250*/  VIADD R145, R42, 0xfffffe80 ;  /* 0xfffffe802a917836 */ /* 0x000fca0000000000 */
[----:B------:R-:W-:-:S04]  /*27260*/  ISETP.GE.AND P5, PT, R133, R145, PT ;  /* 0x000000918500720c */ /* 0x000fc80003fa6270 */
[----:B----4-:R-:W-:Y:S01]  /*27270*/  SEL R0, RZ, 0x4, P5 ;  /* 0x00000004ff007807 */ /* 0x010fe20002800000 */
[----:B------:R-:W-:Y:S01]  /*27280*/  IMAD.WIDE R28, R135, 0x4, R172 ;  /* 0x00000004871c7825 */ /* 0x000fe200078e02ac */
[----:B------:R-:W-:-:S04]  /*27290*/  ISETP.GT.AND P5, PT, R189, 0x1ff, PT ;  /* 0x000001ffbd00780c */ /* 0x000fc80003fa4270 */
[----:B------:R3:W-:Y:S04]  /*272a0*/  STL.64 [R1+0x4f8], R28 ;  /* 0x0004f81c01007387 */ /* 0x0007e80000100a00 */
[----:B------:R-:W4:Y:S01]  /*272b0*/  LDL.LU.64 R188, [R1+0xa68] ;  /* 0x000a680001bc7983 */ /* 0x000f220000300a00 */
[----:B------:R-:W-:-:S03]  /*272c0*/  ISETP.GE.U32.AND P6, PT, R2, 0x7ffffe02, PT ;  /* 0x7ffffe020200780c */ /* 0x000fc60003fc6070 */
[----:B------:R-:W4:Y:S01]  /*272d0*/  LDL.LU.64 R172, [R1+0xa60] ;  /* 0x000a600001ac7983 */ /* 0x000f220000300a00 */
[----:B------:R-:W-:-:S03]  /*272e0*/  IADD3 R2, PT, PT, R134, 0x100000, RZ ;  /* 0x0010000086027810 */ /* 0x000fc60007ffe0ff */
[----:B------:R-:W4:Y:S04]  /*272f0*/  LDL.LU.64 R64, [R1+0xa58] ;  /* 0x000a580001407983 */ /* 0x000f280000300a00 */
[----:B------:R-:W4:Y:S01]  /*27300*/  LDL.LU.64 R48, [R1+0xa50] ;  /* 0x000a500001307983 */ /* 0x000f220000300a00 */
[----:B------:R-:W-:-:S03]  /*27310*/  SEL R0, R0, RZ, P5 ;  /* 0x000000ff00007207 */ /* 0x000fc60002800000 */
[----:B------:R1:W-:Y:S01]  /*27320*/  LDGSTS.E [R2+-0x3fe10], desc[UR22][R28.64], !P3 ;  /* 0xc01f00001c027fae */ /* 0x0003e2000d9a1016 */
[----:B------:R-:W-:Y:S01]  /*27330*/  ISETP.NE.U32.AND P3, PT, R0, RZ, PT ;  /* 0x000000ff0000720c */ /* 0x000fe20003f65070 */
[----:B------:R-:W-:Y:S02]  /*27340*/  VIADD R0, R134, 0x100000 ;  /* 0x0010000086007836 */ /* 0x000fe40000000000 */
[----:B-1----:R-:W-:Y:S02]  /*27350*/  VIADD R2, R252, 0xfffffe7f ;  /* 0xfffffe7ffc027836 */ /* 0x002fe40000000000 */
[----:B--2---:R-:W-:Y:S01]  /*27360*/  IMAD.WIDE R76, R135, 0x4, R244 ;  /* 0x00000004874c7825 */ /* 0x004fe200078e02f4 */
[----:B------:R-:W-:Y:S01]  /*27370*/  ISETP.GE.U32.AND P5, PT, R145, 0x7ffffe01, PT ;  /* 0x7ffffe019100780c */ /* 0x000fe20003fa6070 */
[----:B------:R-:W1:Y:S02]  /*27380*/  LDC R252, c[0x0][0x3a0] ;  /* 0x0000e800fffc7b82 */ /* 0x000e640000000800 */
[----:B---3--:R-:W-:-:S02]  /*27390*/  IMAD.WIDE R28, R135, 0x4, R232 ;  /* 0x00000004871c7825 */ /* 0x008fc400078e02e8 */
[----:B------:R-:W2:Y:S04]  /*273a0*/  LDL.LU.64 R232, [R1+0xa28] ;  /* 0x000a280001e87983 */ /* 0x000ea80000300a00 */
[----:B------:R3:W-:Y:S01]  /*273b0*/  STL.64 [R1+0x500], R28 ;  /* 0x0005001c01007387 */ /* 0x0007e20000100a00 */
[----:B------:R-:W-:Y:S01]  /*273c0*/  IMAD.WIDE R32, R144, 0x4, R32 ;  /* 0x0000000490207825 */ /* 0x000fe200078e0220 */
[----:B------:R-:W1:Y:S02]  /*273d0*/  LDC R145, c[0x0][0x3a0] ;  /* 0x0000e800ff917b82 */ /* 0x000e640000000800 */
[----:B------:R-:W2:Y:S04]  /*273e0*/  LDL.LU.64 R42, [R1+0xa20] ;  /* 0x000a2000012a7983 */ /* 0x000ea80000300a00 */
[----:B------:R-:W2:Y:S04]  /*273f0*/  LDL.LU.64 R184, [R1+0xa18] ;  /* 0x000a180001b87983 */ /* 0x000ea80000300a00 */
[----:B------:R1:W-:Y:S04]  /*27400*/  LDGSTS.E [R0+-0x3fe0c], desc[UR22][R28.64], !P4 ;  /* 0xc01f40001c007fae */ /* 0x0003e8000e1a1016 */
[----:B---3--:R-:W1:Y:S01]  /*27410*/  LDL.LU.64 R28, [R1+0xa10] ;  /* 0x000a1000011c7983 */ /* 0x008e620000300a00 */
[----:B------:R-:W-:-:S03]  /*27420*/  ISETP.GE.U32.AND P4, PT, R2, 0x7ffffe00, PT ;  /* 0x7ffffe000200780c */ /* 0x000fc60003f86070 */
[----:B------:R3:W-:Y:S04]  /*27430*/  STL.64 [R1+0x508], R76 ;  /* 0x0005084c01007387 */ /* 0x0007e80000100a00 */
[----:B------:R1:W-:Y:S01]  /*27440*/  LDGSTS.E [R0+-0x3fe08], desc[UR22][R76.64], !P6 ;  /* 0xc01f80004c007fae */ /* 0x0003e2000f1a1016 */
[----:B------:R-:W-:-:S03]  /*27450*/  VIADD R2, R142, 0xfffffe7e ;  /* 0xfffffe7e8e027836 */ /* 0x000fc60000000000 */
[----:B---3--:R-:W3:Y:S04]  /*27460*/  LDL.LU.64 R76, [R1+0x9e8] ;  /* 0x0009e800014c7983 */ /* 0x008ee80000300a00 */
[----:B------:R-:W3:Y:S04]  /*27470*/  LDL.LU.64 R244, [R1+0x9e0] ;  /* 0x0009e00001f47983 */ /* 0x000ee80000300a00 */
[----:B------:R-:W3:Y:S01]  /*27480*/  LDL.LU.64 R142, [R1+0x9d8] ;  /* 0x0009d800018e7983 */ /* 0x000ee20000300a00 */
[----:B------:R-:W-:-:S04]  /*27490*/  IMAD.WIDE R204, R135, 0x4, R204 ;  /* 0x0000000487cc7825 */ /* 0x000fc800078e02cc */
[C---:B----4-:R-:W-:Y:S01]  /*274a0*/  IMAD.WIDE R188, R144.reuse, 0x4, R188 ;  /* 0x0000000490bc7825 */ /* 0x050fe200078e02bc */
[----:B------:R4:W-:Y:S03]  /*274b0*/  STL.64 [R1+0x538], R204 ;  /* 0x000538cc01007387 */ /* 0x0009e60000100a00 */
[C---:B------:R-:W-:Y:S01]  /*274c0*/  IMAD.WIDE R172, R144.reuse, 0x4, R172 ;  /* 0x0000000490ac7825 */ /* 0x040fe200078e02ac */
[----:B------:R1:W-:Y:S03]  /*274d0*/  LDGSTS.E [R0+-0x3fe04], desc[UR22][R204.64], !P5 ;  /* 0xc01fc000cc007fae */ /* 0x0003e6000e9a1016 */
[C---:B------:R-:W-:Y:S01]  /*274e0*/  IMAD.WIDE R64, R144.reuse, 0x4, R64 ;  /* 0x0000000490407825 */ /* 0x040fe200078e0240 */
[----:B------:R-:W0:Y:S03]  /*274f0*/  LDGDEPBAR ;  /* 0x00000000000079af */ /* 0x000e260000000000 */
[C---:B------:R-:W-:Y:S01]  /*27500*/  IMAD.WIDE R48, R144.reuse, 0x4, R48 ;  /* 0x0000000490307825 */ /* 0x040fe200078e0230 */
[----:B----4-:R-:W4:Y:S04]  /*27510*/  LDL.LU.64 R204, [R1+0x9a8] ;  /* 0x0009a80001cc7983 */ /* 0x010f280000300a00 */
[----:B------:R2:W-:Y:S01]  /*27520*/  STL.64 [R1+0x558], R188 ;  /* 0x000558bc01007387 */ /* 0x0005e20000100a00 */
[----:B------:R-:W-:-:S04]  /*27530*/  IMAD.WIDE R16, R144, 0x4, R16 ;  /* 0x0000000490107825 */ /* 0x000fc800078e0210 */
[C---:B------:R-:W-:Y:S01]  /*27540*/  IMAD.WIDE R242, R144.reuse, 0x4, R242 ;  /* 0x0000000490f27825 */ /* 0x040fe200078e02f2 */
[----:B--2---:R-:W2:Y:S04]  /*27550*/  LDL.LU.64 R188, [R1+0x9a0] ;  /* 0x0009a00001bc7983 */ /* 0x004ea80000300a00 */
[----:B------:R1:W-:Y:S01]  /*27560*/  STL.64 [R1+0x620], R172 ;  /* 0x000620ac01007387 */ /* 0x0003e20000100a00 */
[----:B------:R-:W-:-:S03]  /*27570*/  IMAD.WIDE R94, R144, 0x4, R94 ;  /* 0x00000004905e7825 */ /* 0x000fc600078e025e */
[----:B-1----:R-:W2:Y:S04]  /*27580*/  LDL.LU.64 R172, [R1+0x998] ;  /* 0x0009980001ac7983 */ /* 0x002ea80000300a00 */
[----:B------:R1:W-:Y:S04]  /*27590*/  STL.64 [R1+0x738], R64 ;  /* 0x0007384001007387 */ /* 0x0003e80000100a00 */
[----:B-1----:R-:W2:Y:S04]  /*275a0*/  LDL.LU.64 R64, [R1+0x1480] ;  /* 0x0014800001407983 */ /* 0x002ea80000300a00 */
[----:B------:R1:W-:Y:S04]  /*275b0*/  STL.64 [R1+0x8f8], R48 ;  /* 0x0008f83001007387 */ /* 0x0003e80000100a00 */
[----:B-1----:R-:W2:Y:S04]  /*275c0*/  LDL.LU.64 R48, [R1+0x1478] ;  /* 0x0014780001307983 */ /* 0x002ea80000300a00 */
[----:B------:R1:W-:Y:S01]  /*275d0*/  STL.64 [R1+0x8f0], R32 ;  /* 0x0008f02001007387 */ /* 0x0003e20000100a00 */
[----:B------:R-:W-:-:S03]  /*275e0*/  IMAD.WIDE R170, R144, 0x4, R170 ;  /* 0x0000000490aa7825 */ /* 0x000fc600078e02aa */
        /* <DEDUP_REMOVED lines=9> */
[----:B-1----:R-:W2:Y:S01]  /*27680*/  LDL.LU.64 R94, [R1+0x968] ;  /* 0x00096800015e7983 */ /* 0x002ea20000300a00 */
[----:B------:R-:W-:-:S05]  /*27690*/  IMAD.WIDE R232, R144, 0x4, R232 ;  /* 0x0000000490e87825 */ /* 0x000fca00078e02e8 */
[----:B------:R1:W-:Y:S01]  /*276a0*/  STL.64 [R1+0x570], R232 ;  /* 0x000570e801007387 */ /* 0x0003e20000100a00 */
[----:B------:R-:W-:-:S04]  /*276b0*/  IMAD.WIDE R42, R144, 0x4, R42 ;  /* 0x00000004902a7825 */ /* 0x000fc800078e022a */
[C---:B------:R-:W-:Y:S01]  /*276c0*/  IMAD.WIDE R184, R144.reuse, 0x4, R184 ;  /* 0x0000000490b87825 */ /* 0x040fe200078e02b8 */
[----:B-1----:R-:W2:Y:S04]  /*276d0*/  LDL.LU.64 R232, [R1+0x958] ;  /* 0x0009580001e87983 */ /* 0x002ea80000300a00 */
[----:B------:R1:W-:Y:S01]  /*276e0*/  STL.64 [R1+0x628], R42 ;  /* 0x0006282a01007387 */ /* 0x0003e20000100a00 */
[----:B------:R-:W-:-:S03]  /*276f0*/  IMAD.WIDE R28, R144, 0x4, R28 ;  /* 0x00000004901c7825 */ /* 0x000fc600078e021c */
[----:B-1----:R-:W2:Y:S04]  /*27700*/  LDL.LU.64 R42, [R1+0x1458] ;  /* 0x00145800012a7983 */ /* 0x002ea80000300a00 */
[----:B------:R1:W-:Y:S04]  /*27710*/  STL.64 [R1+0x748], R184 ;  /* 0x000748b801007387 */ /* 0x0003e80000100a00 */
[----:B-1----:R-:W2:Y:S04]  /*27720*/  LDL.LU.64 R184, [R1+0x1450] ;  /* 0x0014500001b87983 */ /* 0x002ea80000300a00 */
[----:B------:R1:W-:Y:S01]  /*27730*/  STL.64 [R1+0x8c0], R28 ;  /* 0x0008c01c01007387 */ /* 0x0003e20000100a00 */
[----:B---3--:R-:W-:-:S04]  /*27740*/  IMAD.WIDE R76, R144, 0x4, R76 ;  /* 0x00000004904c7825 */ /* 0x008fc800078e024c */
[C---:B------:R-:W-:Y:S01]  /*27750*/  IMAD.WIDE R244, R144.reuse, 0x4, R244 ;  /* 0x0000000490f47825 */ /* 0x040fe200078e02f4 */
[----:B-1----:R-:W3:Y:S04]  /*27760*/  LDL.LU.64 R28, [R1+0x1448] ;  /* 0x00144800011c7983 */ /* 0x002ee80000300a00 */
[----:B------:R1:W-:Y:S01]  /*27770*/  STL.64 [R1+0x8b0], R170 ;  /* 0x0008b0aa01007387 */ /* 0x0003e20000100a00 */
[----:B------:R-:W-:-:S03]  /*27780*/  IMAD.WIDE R142, R144, 0x4, R142 ;  /* 0x00000004908e7825 */ /* 0x000fc600078e028e */
[----:B-1----:R-:W3:Y:S04]  /*27790*/  LDL.LU.64 R170, [R1+0x1440] ;  /* 0x0014400001aa7983 */ /* 0x002ee80000300a00 */
[----:B------:R1:W-:Y:S04]  /*277a0*/  STL.64 [R1+0x8a8], R58 ;  /* 0x0008a83a01007387 */ /* 0x0003e80000100a00 */
        /* <DEDUP_REMOVED lines=10> */
[----:B-1----:R-:W3:Y:S01]  /*27850*/  LDL.LU.64 R142, [R1+0x1420] ;  /* 0x00142000018e7983 */ /* 0x002ee20000300a00 */
[----:B------:R-:W-:-:S04]  /*27860*/  IMAD.WIDE R236, R144, 0x4, R236 ;  /* 0x0000000490ec7825 */ /* 0x000fc800078e02ec */
[----:B------:R-:W-:-:S04]  /*27870*/  IMAD.WIDE R218, R144, 0x4, R218 ;  /* 0x0000000490da7825 */ /* 0x000fc800078e02da */
[----:B------:R-:W-:-:S04]  /*27880*/  IMAD.WIDE R202, R144, 0x4, R202 ;  /* 0x0000000490ca7825 */ /* 0x000fc800078e02ca */
[----:B------:R-:W-:-:S04]  /*27890*/  IMAD.WIDE R220, R144, 0x4, R220 ;  /* 0x0000000490dc7825 */ /* 0x000fc800078e02dc */
[----:B----4-:R-:W-:-:S04]  /*278a0*/  IMAD.WIDE R204, R144, 0x4, R204 ;  /* 0x0000000490cc7825 */ /* 0x010fc800078e02cc */
[----:B--2---:R-:W-:-:S04]  /*278b0*/  IMAD.WIDE R188, R144, 0x4, R188 ;  /* 0x0000000490bc7825 */ /* 0x004fc800078e02bc */
[----:B------:R-:W-:-:S04]  /*278c0*/  IMAD.WIDE R172, R144, 0x4, R172 ;  /* 0x0000000490ac7825 */ /* 0x000fc800078e02ac */
[----:B------:R-:W-:-:S04]  /*278d0*/  IMAD.WIDE R60, R144, 0x4, R60 ;  /* 0x00000004903c7825 */ /* 0x000fc800078e023c */
[----:B------:R-:W-:-:S04]  /*278e0*/  IMAD.WIDE R156, R144, 0x4, R156 ;  /* 0x00000004909c7825 */ /* 0x000fc800078e029c */
[----:B------:R-:W-:-:S04]  /*278f0*/  IMAD.WIDE R126, R144, 0x4, R126 ;  /* 0x00000004907e7825 */ /* 0x000fc800078e027e */
[----:B------:R-:W-:-:S04]  /*27900*/  IMAD.WIDE R110, R144, 0x4, R110 ;  /* 0x00000004906e7825 */ /* 0x000fc800078e026e */
[----:B------:R-:W-:-:S04]  /*27910*/  IMAD.WIDE R94, R144, 0x4, R94 ;  /* 0x00000004905e7825 */ /* 0x000fc800078e025e */
[----:B------:R-:W-:-:S04]  /*27920*/  IMAD.WIDE R232, R144, 0x4, R232 ;  /* 0x0000000490e87825 */ /* 0x000fc800078e02e8 */
[----:B---3--:R-:W-:-:S04]  /*27930*/  IMAD.WIDE R76, R144, 0x4, R76 ;  /* 0x00000004904c7825 */ /* 0x008fc800078e024c */
[----:B------:R-:W-:-:S05]  /*27940*/  IMAD.WIDE R142, R144, 0x4, R142 ;  /* 0x00000004908e7825 */ /* 0x000fca00078e028e */
[----:B------:R1:W-:Y:S04]  /*27950*/  STL.64 [R1+0x880], R142 ;  /* 0x0008808e01007387 */ /* 0x0003e80000100a00 */
[----:B-1----:R-:W2:Y:S04]  /*27960*/  LDL.LU.64 R142, [R1+0x1418] ;  /* 0x00141800018e7983 */ /* 0x002ea80000300a00 */
[----:B------:R1:W-:Y:S04]  /*27970*/  STL.64 [R1+0x870], R236 ;  /* 0x000870ec01007387 */ /* 0x0003e80000100a00 */
[----:B-1----:R-:W3:Y:S04]  /*27980*/  LDL.LU.64 R236, [R1+0x1410] ;  /* 0x0014100001ec7983 */ /* 0x002ee80000300a00 */
[----:B------:R1:W-:Y:S04]  /*27990*/  STL.64 [R1+0x868], R218 ;  /* 0x000868da01007387 */ /* 0x0003e80000100a00 */
[----:B-1----:R-:W4:Y:S04]  /*279a0*/  LDL.LU.64 R218, [R1+0x7b0] ;  /* 0x0007b00001da7983 */ /* 0x002f280000300a00 */
[----:B------:R1:W-:Y:S04]  /*279b0*/  STL.64 [R1+0x858], R202 ;  /* 0x000858ca01007387 */ /* 0x0003e80000100a00 */
[----:B-1----:R-:W2:Y:S04]  /*279c0*/  LDL.LU.64 R202, [R1+0x798] ;  /* 0x0007980001ca7983 */ /* 0x002ea80000300a00 */
        /* <DEDUP_REMOVED lines=21> */
[----:B-1----:R-:W2:Y:S01]  /*27b20*/  LDL.LU.64 R232, [R1+0x13c8] ;  /* 0x0013c80001e87983 */ /* 0x002ea20000300a00 */
[----:B------:R-:W-:-:S04]  /*27b30*/  IMAD.WIDE R78, R144, 0x4, R78 ;  /* 0x00000004904e7825 */ /* 0x000fc800078e024e */
[----:B------:R-:W-:-:S04]  /*27b40*/  IMAD.WIDE R62, R144, 0x4, R62 ;  /* 0x00000004903e7825 */ /* 0x000fc800078e023e */
[----:B------:R-:W-:-:S04]  /*27b50*/  IMAD.WIDE R46, R144, 0x4, R46 ;  /* 0x00000004902e7825 */ /* 0x000fc800078e022e */
[----:B------:R-:W-:-:S04]  /*27b60*/  IMAD.WIDE R30, R144, 0x4, R30 ;  /* 0x00000004901e7825 */ /* 0x000fc800078e021e */
[----:B------:R-:W-:-:S04]  /*27b70*/  IMAD.WIDE R14, R144, 0x4, R14 ;  /* 0x00000004900e7825 */ /* 0x000fc800078e020e */
[----:B------:R-:W-:-:S04]  /*27b80*/  IMAD.WIDE R90, R144, 0x4, R90 ;  /* 0x00000004905a7825 */ /* 0x000fc800078e025a */
[----:B--2---:R-:W-:-:S05]  /*27b90*/  IMAD.WIDE R232, R144, 0x4, R232 ;  /* 0x0000000490e87825 */ /* 0x004fca00078e02e8 */
        /* <DEDUP_REMOVED lines=31> */
[----:B-1----:R-:W3:Y:S01]  /*27d90*/  LDL.LU.64 R186, [R1+0x1370] ;  /* 0x0013700001ba7983 */ /* 0x002ee20000300a00 */
[----:B------:R-:W-:-:S04]  /*27da0*/  IMAD.WIDE R234, R144, 0x4, R234 ;  /* 0x0000000490ea7825 */ /* 0x000fc800078e02ea */
[C---:B----4-:R-:W-:Y:S01]  /*27db0*/  IMAD.WIDE R218, R144.reuse, 0x4, R218 ;  /* 0x0000000490da7825 */ /* 0x050fe200078e02da */
[----:B------:R1:W-:Y:S03]  /*27dc0*/  STL.64 [R1+0x778], R234 ;  /* 0x000778ea01007387 */ /* 0x0003e60000100a00 */
[----:B------:R-:W-:-:S04]  /*27dd0*/  IMAD.WIDE R202, R144, 0x4, R202 ;  /* 0x0000000490ca7825 */ /* 0x000fc800078e02ca */
[C---:B------:R-:W-:Y:S01]  /*27de0*/  IMAD.WIDE R170, R144.reuse, 0x4, R170 ;  /* 0x0000000490aa7825 */ /* 0x040fe200078e02aa */
[----:B-1----:R-:W4:Y:S03]  /*27df0*/  LDL.LU.64 R234, [R1+0x1368] ;  /* 0x0013680001ea7983 */ /* 0x002f260000300a00 */
[C---:B------:R-:W-:Y:S01]  /*27e00*/  IMAD.WIDE R154, R144.reuse, 0x4, R154 ;  /* 0x00000004909a7825 */ /* 0x040fe200078e029a */
[----:B------:R1:W-:Y:S03]  /*27e10*/  STL.64 [R1+0x770], R218 ;  /* 0x000770da01007387 */ /* 0x0003e60000100a00 */
[----:B------:R-:W-:-:S04]  /*27e20*/  IMAD.WIDE R124, R144, 0x4, R124 ;  /* 0x00000004907c7825 */ /* 0x000fc800078e027c */
[C---:B------:R-:W-:Y:S01]  /*27e30*/  IMAD.WIDE R108, R144.reuse, 0x4, R108 ;  /* 0x00000004906c7825 */ /* 0x040fe200078e026c */
[----:B-1----:R-:W4:Y:S04]  /*27e40*/  LDL.LU.64 R218, [R1+0x1360] ;  /* 0x0013600001da7983 */ /* 0x002f280000300a00 */
[----:B------:R1:W-:Y:S01]  /*27e50*/  STL.64 [R1+0x690], R202 ;  /* 0x000690ca01007387 */ /* 0x0003e20000100a00 */
[----:B------:R-:W-:-:S03]  /*27e60*/  IMAD.WIDE R92, R144, 0x4, R92 ;  /* 0x00000004905c7825 */ /* 0x000fc600078e025c */
[----:B-1----:R-:W4:Y:S01]  /*27e70*/  LDL.LU.64 R202, [R1+0x1358] ;  /* 0x0013580001ca7983 */ /* 0x002f220000300a00 */
[----:B------:R-:W-:-:S04]  /*27e80*/  IMAD.WIDE R76, R144, 0x4, R76 ;  /* 0x00000004904c7825 */ /* 0x000fc800078e024c */
[----:B------:R-:W-:-:S04]  /*27e90*/  IMAD.WIDE R60, R144, 0x4, R60 ;  /* 0x00000004903c7825 */ /* 0x000fc800078e023c */
[----:B------:R-:W-:-:S04]  /*27ea0*/  IMAD.WIDE R28, R144, 0x4, R28 ;  /* 0x00000004901c7825 */ /* 0x000fc800078e021c */
[----:B------:R-:W-:-:S04]  /*27eb0*/  IMAD.WIDE R12, R144, 0x4, R12 ;  /* 0x00000004900c7825 */ /* 0x000fc800078e020c */
[----:B------:R-:W-:-:S04]  /*27ec0*/  IMAD.WIDE R246, R144, 0x4, R246 ;  /* 0x0000000490f67825 */ /* 0x000fc800078e02f6 */
[----:B------:R-:W-:-:S04]  /*27ed0*/  IMAD.WIDE R74, R144, 0x4, R74 ;  /* 0x00000004904a7825 */ /* 0x000fc800078e024a */
[----:B------:R-:W-:-:S04]  /*27ee0*/  IMAD.WIDE R216, R144, 0x4, R216 ;  /* 0x0000000490d87825 */ /* 0x000fc800078e02d8 */
[----:B--2---:R-:W-:-:S04]  /*27ef0*/  IMAD.WIDE R44, R144, 0x4, R44 ;  /* 0x00000004902c7825 */ /* 0x004fc800078e022c */
[----:B---3--:R-:W-:-:S05]  /*27f00*/  IMAD.WIDE R186, R144, 0x4, R186 ;  /* 0x0000000490ba7825 */ /* 0x008fca00078e02ba */
[----:B------:R1:W-:Y:S04]  /*27f10*/  STL.64 [R1+0x760], R186 ;  /* 0x000760ba01007387 */ /* 0x0003e80000100a00 */
[----:B-1----:R-:W2:Y:S04]  /*27f20*/  LDL.LU.64 R186, [R1+0x1350] ;  /* 0x0013500001ba7983 */ /* 0x002ea80000300a00 */
[----:B------:R1:W-:Y:S04]  /*27f30*/  STL.64 [R1+0x758], R170 ;  /* 0x000758aa01007387 */ /* 0x0003e80000100a00 */
[----:B-1----:R-:W3:Y:S04]  /*27f40*/  LDL.LU.64 R170, [R1+0x1348] ;  /* 0x0013480001aa7983 */ /* 0x002ee80000300a00 */
        /* <DEDUP_REMOVED lines=25> */
[C---:B------:R-:W-:Y:S01]  /*280e0*/  IMAD.WIDE R200, R144.reuse, 0x4, R200 ;  /* 0x0000000490c87825 */ /* 0x040fe200078e02c8 */
[----:B------:R1:W-:Y:S03]  /*280f0*/  STL.64 [R1+0x5e0], R232 ;  /* 0x0005e0e801007387 */ /* 0x0003e60000100a00 */
[----:B------:R-:W-:-:S04]  /*28100*/  IMAD.WIDE R184, R144, 0x4, R184 ;  /* 0x0000000490b87825 */ /* 0x000fc800078e02b8 */
[C---:B------:R-:W-:Y:S01]  /*28110*/  IMAD.WIDE R168, R144.reuse, 0x4, R168 ;  /* 0x0000000490a87825 */ /* 0x040fe200078e02a8 */
[----:B-1----:R-:W4:Y:S03]  /*28120*/  LDL.LU.64 R232, [R1+0x12e0] ;  /* 0x0012e00001e87983 */ /* 0x002f260000300a00 */
[----:B------:R-:W-:-:S04]  /*28130*/  IMAD.WIDE R152, R144, 0x4, R152 ;  /* 0x0000000490987825 */ /* 0x000fc800078e0298 */
        /* <DEDUP_REMOVED lines=39> */
[C---:B------:R-:W-:Y:S01]  /*283b0*/  IMAD.WIDE R246, R144.reuse, 0x4, R246 ;  /* 0x0000000490f67825 */ /* 0x040fe200078e02f6 */
[----:B------:R1:W-:Y:S03]  /*283c0*/  STL.64 [R1+0x660], R250 ;  /* 0x000660fa01007387 */ /* 0x0003e60000100a00 */
[----:B------:R-:W-:-:S04]  /*283d0*/  IMAD.WIDE R244, R144, 0x4, R244 ;  /* 0x0000000490f47825 */ /* 0x000fc800078e02f4 */
[----:B------:R-:W-:-:S04]  /*283e0*/  IMAD.WIDE R240, R144, 0x4, R240 ;  /* 0x0000000490f07825 */ /* 0x000fc800078e02f0 */
[----:B------:R-:W-:-:S04]  /*283f0*/  IMAD.WIDE R242, R144, 0x4, R242 ;  /* 0x0000000490f27825 */ /* 0x000fc800078e02f2 */
[----:B------:R-:W-:-:S04]  /*28400*/  IMAD.WIDE R4, R144, 0x4, R4 ;  /* 0x0000000490047825 */ /* 0x000fc800078e0204 */
[----:B------:R-:W-:-:S04]  /*28410*/  IMAD.WIDE R6, R144, 0x4, R6 ;  /* 0x0000000490067825 */ /* 0x000fc800078e0206 */
[----:B-1----:R-:W-:-:S04]  /*28420*/  IMAD.WIDE R250, R144, 0x4, R46 ;  /* 0x0000000490fa7825 */ /* 0x002fc800078e022e */
[----:B--2---:R-:W-:-:S05]  /*28430*/  IMAD.WIDE R248, R144, 0x4, R248 ;  /* 0x0000000490f87825 */ /* 0x004fca00078e02f8 */
[----:B------:R-:W-:Y:S04]  /*28440*/  STL.64 [R1+0x618], R248 ;  /* 0x000618f801007387 */ /* 0x000fe80000100a00 */
[----:B------:R-:W-:Y:S04]  /*28450*/  STL.64 [R1+0x658], R246 ;  /* 0x000658f601007387 */ /* 0x000fe80000100a00 */
[----:B------:R-:W-:Y:S04]  /*28460*/  STL.64 [R1+0x650], R244 ;  /* 0x000650f401007387 */ /* 0x000fe80000100a00 */
[----:B------:R-:W-:Y:S04]  /*28470*/  STL.64 [R1+0x640], R240 ;  /* 0x000640f001007387 */ /* 0x000fe80000100a00 */
[----:B------:R-:W-:Y:S04]  /*28480*/  STL.64 [R1+0x648], R242 ;  /* 0x000648f201007387 */ /* 0x000fe80000100a00 */
[----:B------:R1:W-:Y:S04]  /*28490*/  STL.64 [R1+0x630], R4 ;  /* 0x0006300401007387 */ /* 0x0003e80000100a00 */
[----:B------:R2:W-:Y:S01]  /*284a0*/  STL.64 [R1+0x610], R6 ;  /* 0x0006100601007387 */ /* 0x0005e20000100a00 */
[----:B-1----:R-:W-:-:S04]  /*284b0*/  IMAD.WIDE R4, R144, 0x4, R8 ;  /* 0x0000000490047825 */ /* 0x002fc800078e0208 */
[C---:B------:R-:W-:Y:S01]  /*284c0*/  IMAD.WIDE R8, R144.reuse, 0x4, R10 ;  /* 0x0000000490087825 */ /* 0x040fe200078e020a */
[----:B------:R1:W-:Y:S03]  /*284d0*/  STL.64 [R1+0x608], R4 ;  /* 0x0006080401007387 */ /* 0x0003e60000100a00 */
[C---:B--2---:R-:W-:Y:S01]  /*284e0*/  IMAD.WIDE R6, R144.reuse, 0x4, R12 ;  /* 0x0000000490067825 */ /* 0x044fe200078e020c */
[----:B------:R2:W-:Y:S04]  /*284f0*/  STL.64 [R1+0x600], R8 ;  /* 0x0006000801007387 */ /* 0x0005e80000100a00 */
[----:B------:R3:W-:Y:S01]  /*28500*/  STL.64 [R1+0x5f8], R6 ;  /* 0x0005f80601007387 */ /* 0x0007e20000100a00 */
[----:B-1----:R-:W-:-:S04]  /*28510*/  IMAD.WIDE R4, R144, 0x4, R14 ;  /* 0x0000000490047825 */ /* 0x002fc800078e020e */
[C---:B--2---:R-:W-:Y:S01]  /*28520*/  IMAD.WIDE R8, R144.reuse, 0x4, R16 ;  /* 0x0000000490087825 */ /* 0x044fe200078e0210 */
[----:B------:R1:W-:Y:S03]  /*28530*/  STL.64 [R1+0x5e8], R4 ;  /* 0x0005e80401007387 */ /* 0x0003e60000100a00 */
[C---:B---3--:R-:W-:Y:S01]  /*28540*/  IMAD.WIDE R6, R144.reuse, 0x4, R18 ;  /* 0x0000000490067825 */ /* 0x048fe200078e0212 */
        /* <DEDUP_REMOVED lines=28> */
[----:B------:R1:W-:Y:S04]  /*28710*/  STL.64 [R1+0x520], R4 ;  /* 0x0005200401007387 */ /* 0x0003e80000100a00 */
[----:B------:R2:W-:Y:S01]  /*28720*/  STL.64 [R1+0x510], R8 ;  /* 0x0005100801007387 */ /* 0x0005e20000100a00 */
[----:B---3--:R-:W-:-:S03]  /*28730*/  IMAD.WIDE R6, R144, 0x4, R52 ;  /* 0x0000000490067825 */ /* 0x008fc600078e0234 */
[----:B------:R-:W-:Y:S01]  /*28740*/  STL.64 [R1+0x518], R250 ;  /* 0x000518fa01007387 */ /* 0x000fe20000100a00 */
[----:B-1----:R-:W-:-:S05]  /*28750*/  IMAD.WIDE R4, R144, 0x4, R50 ;  /* 0x0000000490047825 */ /* 0x002fca00078e0232 */
[----:B------:R1:W-:Y:S01]  /*28760*/  STL.64 [R1+0x4f0], R4 ;  /* 0x0004f00401007387 */ /* 0x0003e20000100a00 */
[----:B--2---:R-:W-:-:S03]  /*28770*/  IMAD.WIDE R8, R144, 0x4, R56 ;  /* 0x0000000490087825 */ /* 0x004fc600078e0238 */
[----:B------:R2:W-:Y:S01]  /*28780*/  STL.64 [R1+0x4d8], R6 ;  /* 0x0004d80601007387 */ /* 0x0005e20000100a00 */
[----:B-1----:R-:W-:-:S04]  /*28790*/  IMAD.WIDE R4, R144, 0x4, R54 ;  /* 0x0000000490047825 */ /* 0x002fc800078e0236 */
[C---:B--2---:R-:W-:Y:S01]  /*287a0*/  IMAD.WIDE R6, R144.reuse, 0x4, R58 ;  /* 0x0000000490067825 */ /* 0x044fe200078e023a */
[----:B------:R1:W-:Y:S04]  /*287b0*/  STL.64 [R1+0x4d0], R4 ;  /* 0x0004d00401007387 */ /* 0x0003e80000100a00 */
[----:B------:R2:W-:Y:S01]  /*287c0*/  STL.64 [R1+0x4c8], R8 ;  /* 0x0004c80801007387 */ /* 0x0005e20000100a00 */
[----:B------:R-:W-:-:S03]  /*287d0*/  IMAD.WIDE R248, R144, 0x4, R62 ;  /* 0x0000000490f87825 */ /* 0x000fc600078e023e */
[----:B------:R3:W-:Y:S01]  /*287e0*/  STL.64 [R1+0x4c0], R6 ;  /* 0x0004c00601007387 */ /* 0x0007e20000100a00 */
[----:B-1----:R-:W-:-:S04]  /*287f0*/  IMAD.WIDE R4, R144, 0x4, R60 ;  /* 0x0000000490047825 */ /* 0x002fc800078e023c */
[C---:B--2---:R-:W-:Y:S01]  /*28800*/  IMAD.WIDE R8, R144.reuse, 0x4, R64 ;  /* 0x0000000490087825 */ /* 0x044fe200078e0240 */
[----:B------:R1:W-:Y:S03]  /*28810*/  STL.64 [R1+0x4b0], R4 ;  /* 0x0004b00401007387 */ /* 0x0003e60000100a00 */
[C---:B---3--:R-:W-:Y:S01]  /*28820*/  IMAD.WIDE R6, R144.reuse, 0x4, R68 ;  /* 0x0000000490067825 */ /* 0x048fe200078e0244 */
[----:B------:R2:W-:Y:S04]  /*28830*/  STL.64 [R1+0x488], R8 ;  /* 0x0004880801007387 */ /* 0x0005e80000100a00 */
        /* <DEDUP_REMOVED lines=68> */
[----:B------:R-:W-:Y:S04]  /*28c80*/  STL.64 [R1+0x290], R6 ;  /* 0x0002900601007387 */ /* 0x000fe80000100a00 */
[----:B------:R2:W-:Y:S01]  /*28c90*/  STL.64 [R1+0x288], R8 ;  /* 0x0002880801007387 */ /* 0x0005e20000100a00 */
[----:B-1----:R-:W-:-:S03]  /*28ca0*/  IMAD.WIDE R4, R144, 0x4, R150 ;  /* 0x0000000490047825 */ /* 0x002fc600078e0296 */
[----:B--2---:R-:W2:Y:S04]  /*28cb0*/  LDL.LU.64 R8, [R1+0x58] ;  /* 0x0000580001087983 */ /* 0x004ea80000300a00 */
[----:B------:R1:W-:Y:S01]  /*28cc0*/  STL.64 [R1+0x280], R4 ;  /* 0x0002800401007387 */ /* 0x0003e20000100a00 */
[----:B------:R-:W-:-:S03]  /*28cd0*/  IMAD.WIDE R6, R144, 0x4, R152 ;  /* 0x0000000490067825 */ /* 0x000fc600078e0298 */
[----:B-1----:R-:W3:Y:S04]  /*28ce0*/  LDL.LU.64 R4, [R1+0x60] ;  /* 0x0000600001047983 */ /* 0x002ee80000300a00 */
[----:B------:R1:W-:Y:S04]  /*28cf0*/  STL.64 [R1+0x278], R6 ;  /* 0x0002780601007387 */ /* 0x0003e80000100a00 */
[----:B------:R-:W4:Y:S04]  /*28d00*/  LDL.LU.64 R12, [R1+0x68] ;  /* 0x00006800010c7983 */ /* 0x000f280000300a00 */
[----:B-1----:R-:W4:Y:S04]  /*28d10*/  LDL.LU.64 R6, [R1+0x70] ;  /* 0x0000700001067983 */ /* 0x002f280000300a00 */
[----:B------:R-:W4:Y:S04]  /*28d20*/  LDL.LU.64 R246, [R1+0x78] ;  /* 0x0000780001f67983 */ /* 0x000f280000300a00 */
        /* <DEDUP_REMOVED lines=8> */
[----:B------:R-:W4:Y:S01]  /*28db0*/  LDL.LU.64 R16, [R1+0xc0] ;  /* 0x0000c00001107983 */ /* 0x000f220000300a00 */
[----:B--2---:R-:W-:-:S03]  /*28dc0*/  IMAD.WIDE R130, R144, 0x4, R8 ;  /* 0x0000000490827825 */ /* 0x004fc600078e0208 */
[----:B------:R-:W2:Y:S01]  /*28dd0*/  LDL.LU.64 R8, [R1+0xc8] ;  /* 0x0000c80001087983 */ /* 0x000ea20000300a00 */
[----:B---3--:R-:W-:-:S03]  /*28de0*/  IMAD.WIDE R128, R144, 0x4, R4 ;  /* 0x0000000490807825 */ /* 0x008fc600078e0204 */
[----:B------:R-:W3:Y:S04]  /*28df0*/  LDL.LU.64 R4, [R1+0xd0] ;  /* 0x0000d00001047983 */ /* 0x000ee80000300a00 */
[----:B------:R-:W3:Y:S04]  /*28e00*/  LDL.LU.64 R58, [R1+0xd8] ;  /* 0x0000d800013a7983 */ /* 0x000ee80000300a00 */
[----:B------:R-:W3:Y:S01]  /*28e10*/  LDL.LU.64 R54, [R1+0xe0] ;  /* 0x0000e00001367983 */ /* 0x000ee20000300a00 */
[----:B----4-:R-:W-:-:S03]  /*28e20*/  IMAD.WIDE R126, R144, 0x4, R12 ;  /* 0x00000004907e7825 */ /* 0x010fc600078e020c */
[----:B------:R-:W4:Y:S04]  /*28e30*/  LDL.LU.64 R50, [R1+0xe8] ;  /* 0x0000e80001327983 */ /* 0x000f280000300a00 */
[----:B------:R-:W4:Y:S01]  /*28e40*/  LDL.LU.64 R46, [R1+0xf0] ;  /* 0x0000f000012e7983 */ /* 0x000f220000300a00 */
[----:B------:R-:W-:-:S03]  /*28e50*/  IMAD.WIDE R124, R144, 0x4, R6 ;  /* 0x00000004907c7825 */ /* 0x000fc600078e0206 */
[----:B------:R-:W4:Y:S04]  /*28e60*/  LDL.LU.64 R42, [R1+0xf8] ;  /* 0x0000f800012a7983 */ /* 0x000f280000300a00 */
[----:B------:R-:W4:Y:S04]  /*28e70*/  LDL.LU.64 R38, [R1+0x100] ;  /* 0x0001000001267983 */ /* 0x000f280000300a00 */
[----:B------:R-:W4:Y:S04]  /*28e80*/  LDL.LU.64 R12, [R1+0x108] ;  /* 0x00010800010c7983 */ /* 0x000f280000300a00 */
[----:B------:R-:W4:Y:S01]  /*28e90*/  LDL.LU.64 R6, [R1+0x110] ;  /* 0x0001100001067983 */ /* 0x000f220000300a00 */
[----:B------:R-:W-:-:S03]  /*28ea0*/  IMAD.WIDE R122, R144, 0x4, R246 ;  /* 0x00000004907a7825 */ /* 0x000fc600078e02f6 */
[----:B------:R-:W4:Y:S04]  /*28eb0*/  LDL.LU.64 R34, [R1+0x118] ;  /* 0x0001180001227983 */ /* 0x000f280000300a00 */
[----:B------:R-:W4:Y:S04]  /*28ec0*/  LDL.LU.64 R30, [R1+0x120] ;  /* 0x00012000011e7983 */ /* 0x000f280000300a00 */
        /* <DEDUP_REMOVED lines=8> */
[----:B------:R-:W4:Y:S01]  /*28f50*/  LDL.LU.64 R16, [R1+0x150] ;  /* 0x0001500001107983 */ /* 0x000f220000300a00 */
[----:B--2---:R-:W-:-:S03]  /*28f60*/  IMAD.WIDE R102, R144, 0x4, R8 ;  /* 0x0000000490667825 */ /* 0x004fc600078e0208 */
[----:B------:R-:W2:Y:S01]  /*28f70*/  LDL.LU.64 R8, [R1+0x158] ;  /* 0x0001580001087983 */ /* 0x000ea20000300a00 */
[----:B---3--:R-:W-:-:S03]  /*28f80*/  IMAD.WIDE R100, R144, 0x4, R4 ;  /* 0x0000000490647825 */ /* 0x008fc600078e0204 */
[----:B------:R-:W3:Y:S01]  /*28f90*/  LDL.LU.64 R4, [R1+0x160] ;  /* 0x0001600001047983 */ /* 0x000ee20000300a00 */
[----:B----4-:R-:W-:-:S03]  /*28fa0*/  IMAD.WIDE R86, R144, 0x4, R12 ;  /* 0x0000000490567825 */ /* 0x010fc600078e020c */
[----:B------:R-:W4:Y:S01]  /*28fb0*/  LDL.LU.64 R12, [R1+0x168] ;  /* 0x00016800010c7983 */ /* 0x000f220000300a00 */
[----:B------:R-:W-:-:S03]  /*28fc0*/  IMAD.WIDE R84, R144, 0x4, R6 ;  /* 0x0000000490547825 */ /* 0x000fc600078e0206 */
        /* <DEDUP_REMOVED lines=17> */
[----:B------:R-:W-:-:S04]  /*290e0*/  IMAD.WIDE R120, R144, 0x4, R82 ;  /* 0x0000000490787825 */ /* 0x000fc800078e0252 */
[C---:B------:R-:W-:Y:S02]  /*290f0*/  IMAD.WIDE R90, R144.reuse, 0x4, R42 ;  /* 0x00000004905a7825 */ /* 0x040fe400078e022a */
[----:B------:R-:W4:Y:S02]  /*29100*/  LDL.LU.64 R42, [R1+0x190] ;  /* 0x00019000012a7983 */ /* 0x000f240000300a00 */
        /* <DEDUP_REMOVED lines=20> */
[C---:B--2---:R-:W-:Y:S02]  /*29250*/  IMAD.WIDE R236, R144.reuse, 0x4, R8 ;  /* 0x0000000490ec7825 */ /* 0x044fe400078e0208 */
[----:B------:R-:W2:Y:S02]  /*29260*/  LDL.LU.64 R8, [R1+0x1d8] ;  /* 0x0001d80001087983 */ /* 0x000ea40000300a00 */
[C---:B---3--:R-:W-:Y:S02]  /*29270*/  IMAD.WIDE R66, R144.reuse, 0x4, R4 ;  /* 0x0000000490427825 */ /* 0x048fe400078e0204 */
[----:B------:R-:W3:Y:S04]  /*29280*/  LDL.LU.64 R4, [R1+0x1e0] ;  /* 0x0001e00001047983 */ /* 0x000ee80000300a00 */
[----:B------:R-:W2:Y:S04]  /*29290*/  LDL.LU.64 R200, [R1+0x1f8] ;  /* 0x0001f80001c87983 */ /* 0x000ea80000300a00 */
[----:B------:R-:W3:Y:S04]  /*292a0*/  LDL.LU.64 R204, [R1+0x1f0] ;  /* 0x0001f00001cc7983 */ /* 0x000ee80000300a00 */
[----:B------:R-:W3:Y:S04]  /*292b0*/  LDL.LU.64 R38, [R1+0x1e8] ;  /* 0x0001e80001267983 */ /* 0x000ee80000300a00 */
[----:B------:R-:W3:Y:S04]  /*292c0*/  LDL.LU.64 R30, [R1+0x200] ;  /* 0x00020000011e7983 */ /* 0x000ee80000300a00 */
[----:B------:R-:W3:Y:S01]  /*292d0*/  LDL.LU.64 R22, [R1+0x208] ;  /* 0x0002080001167983 */ /* 0x000ee20000300a00 */
[----:B----4-:R-:W-:-:S03]  /*292e0*/  IMAD.WIDE R62, R144, 0x4, R12 ;  /* 0x00000004903e7825 */ /* 0x010fc600078e020c */
[----:B------:R-:W4:Y:S01]  /*292f0*/  LDL.LU.64 R12, [R1+0x210] ;  /* 0x00021000010c7983 */ /* 0x000f220000300a00 */
[----:B------:R-:W-:-:S03]  /*29300*/  IMAD.WIDE R58, R144, 0x4, R6 ;  /* 0x00000004903a7825 */ /* 0x000fc600078e0206 */
[----:B------:R-:W4:Y:S04]  /*29310*/  LDL.LU.64 R6, [R1+0x218] ;  /* 0x0002180001067983 */ /* 0x000f280000300a00 */
[----:B------:R-:W4:Y:S04]  /*29320*/  LDL.LU.64 R158, [R1+0x220] ;  /* 0x00022000019e7983 */ /* 0x000f280000300a00 */
[----:B------:R-:W4:Y:S04]  /*29330*/  LDL.LU.64 R152, [R1+0x228] ;  /* 0x0002280001987983 */ /* 0x000f280000300a00 */
[----:B------:R-:W4:Y:S01]  /*29340*/  LDL.LU.64 R146, [R1+0x230] ;  /* 0x0002300001927983 */ /* 0x000f220000300a00 */
[----:B------:R-:W-:-:S04]  /*29350*/  IMAD.WIDE R44, R144, 0x4, R218 ;  /* 0x00000004902c7825 */ /* 0x000fc800078e02da */
[----:B------:R-:W-:-:S04]  /*29360*/  IMAD.WIDE R218, R144, 0x4, R212 ;  /* 0x0000000490da7825 */ /* 0x000fc800078e02d4 */
[C---:B------:R-:W-:Y:S01]  /*29370*/  IMAD.WIDE R210, R144.reuse, 0x4, R210 ;  /* 0x0000000490d27825 */ /* 0x040fe200078e02d2 */
[----:B------:R-:W-:Y:S03]  /*29380*/  STL.64 [R1+0x8e8], R218 ;  /* 0x0008e8da01007387 */ /* 0x000fe60000100a00 */
[C---:B------:R-:W-:Y:S01]  /*29390*/  IMAD.WIDE R208, R144.reuse, 0x4, R208 ;  /* 0x0000000490d07825 */ /* 0x040fe200078e02d0 */
[----:B------:R-:W-:Y:S03]  /*293a0*/  STL.64 [R1+0x958], R210 ;  /* 0x000958d201007387 */ /* 0x000fe60000100a00 */
[C---:B------:R-:W-:Y:S01]  /*293b0*/  IMAD.WIDE R202, R144.reuse, 0x4, R202 ;  /* 0x0000000490ca7825 */ /* 0x040fe200078e02ca */
[----:B------:R-:W-:Y:S03]  /*293c0*/  STL.64 [R1+0x968], R208 ;  /* 0x000968d001007387 */ /* 0x000fe60000100a00 */
[C---:B------:R-:W-:Y:S01]  /*293d0*/  IMAD.WIDE R206, R144.reuse, 0x4, R206 ;  /* 0x0000000490ce7825 */ /* 0x040fe200078e02ce */
[----:B------:R-:W-:Y:S04]  /*293e0*/  STL.64 [R1+0x9a8], R202 ;  /* 0x0009a8ca01007387 */ /* 0x000fe80000100a00 */
[----:B------:R-:W-:Y:S01]  /*293f0*/  STL.64 [R1+0x9b0], R206 ;  /* 0x0009b0ce01007387 */ /* 0x000fe20000100a00 */
        /* <DEDUP_REMOVED lines=10> */
[----:B------:R-:W-:Y:S02]  /*294a0*/  VIADD R0, R145, 0xfffffe7c ;  /* 0xfffffe7c91007836 */ /* 0x000fe40000000000 */
        /* <DEDUP_REMOVED lines=33> */
[C---:B---3--:R-:W-:Y:S01]  /*296c0*/  IMAD.WIDE R204, R144.reuse, 0x4, R204 ;  /* 0x0000000490cc7825 */ /* 0x048fe200078e02cc */
[----:B------:R-:W-:Y:S04]  /*296d0*/  STL.64 [R1+0x848], R200 ;  /* 0x000848c801007387 */ /* 0x000fe80000100a00 */
[----:B------:R-:W-:Y:S04]  /*296e0*/  STL.64 [R1+0x950], R204 ;  /* 0x000950cc01007387 */ /* 0x000fe80000100a00 */
[----:B------:R1:W-:Y:S04]  /*296f0*/  STL.64 [R1+0x1768], R92 ;  /* 0x0017685c01007387 */ /* 0x0003e80000100a00 */
[----:B-1----:R-:W2:Y:S04]  /*29700*/  LDL.64 R92, [R1+0x558] ;  /* 0x00055800015c7983 */ /* 0x002ea80000100a00 */
[----:B------:R1:W-:Y:S01]  /*29710*/  STL.64 [R1+0x1760], R76 ;  /* 0x0017604c01007387 */ /* 0x0003e20000100a00 */
[----:B------:R-:W-:-:S03]  /*29720*/  IMAD.WIDE R8, R144, 0x4, R8 ;  /* 0x0000000490087825 */ /* 0x000fc600078e0208 */
[----:B-1----:R-:W3:Y:S01]  /*29730*/  LDL.64 R76, [R1+0x570] ;  /* 0x00057000014c7983 */ /* 0x002ee20000100a00 */
[----:B----4-:R-:W-:-:S03]  /*29740*/  IMAD.WIDE R146, R144, 0x4, R146 ;  /* 0x0000000490927825 */ /* 0x010fc600078e0292 */
[----:B------:R1:W-:Y:S01]  /*29750*/  STL.64 [R1+0x1758], R58 ;  /* 0x0017583a01007387 */ /* 0x0003e20000100a00 */
[----:B------:R-:W-:-:S03]  /*29760*/  IMAD.WIDE R4, R144, 0x4, R4 ;  /* 0x0000000490047825 */ /* 0x000fc600078e0204 */
[----:B-1----:R-:W4:Y:S04]  /*29770*/  LDL.64 R58, [R1+0x580] ;  /* 0x00058000013a7983 */ /* 0x002f280000100a00 */
[----:B------:R1:W-:Y:S01]  /*29780*/  STL.64 [R1+0x1750], R206 ;  /* 0x001750ce01007387 */ /* 0x0003e20000100a00 */
[----:B------:R-:W-:-:S04]  /*29790*/  IMAD.WIDE R38, R144, 0x4, R38 ;  /* 0x0000000490267825 */ /* 0x000fc800078e0226 */
[C---:B------:R-:W-:Y:S01]  /*297a0*/  IMAD.WIDE R30, R144.reuse, 0x4, R30 ;  /* 0x00000004901e7825 */ /* 0x040fe200078e021e */
[----:B-1----:R-:W4:Y:S04]  /*297b0*/  LDL.64 R206, [R1+0x588] ;  /* 0x0005880001ce7983 */ /* 0x002f280000100a00 */
[----:B------:R1:W-:Y:S01]  /*297c0*/  STL.64 [R1+0x1748], R204 ;  /* 0x001748cc01007387 */ /* 0x0003e20000100a00 */
[----:B------:R-:W-:-:S04]  /*297d0*/  IMAD.WIDE R22, R144, 0x4, R22 ;  /* 0x0000000490167825 */ /* 0x000fc800078e0216 */
[C---:B------:R-:W-:Y:S01]  /*297e0*/  IMAD.WIDE R12, R144.reuse, 0x4, R12 ;  /* 0x00000004900c7825 */ /* 0x040fe200078e020c */
[----:B-1----:R-:W4:Y:S04]  /*297f0*/  LDL.64 R204, [R1+0x5a8] ;  /* 0x0005a80001cc7983 */ /* 0x002f280000100a00 */
[----:B------:R1:W-:Y:S01]  /*29800*/  STL.64 [R1+0x1740], R146 ;  /* 0x0017409201007387 */ /* 0x0003e20000100a00 */
[----:B------:R-:W-:-:S04]  /*29810*/  IMAD.WIDE R6, R144, 0x4, R6 ;  /* 0x0000000490067825 */ /* 0x000fc800078e0206 */
[----:B------:R-:W-:-:S04]  /*29820*/  IMAD.WIDE R158, R144, 0x4, R158 ;  /* 0x00000004909e7825 */ /* 0x000fc800078e029e */
[----:B------:R-:W-:Y:S01]  /*29830*/  IMAD.WIDE R152, R144, 0x4, R152 ;  /* 0x0000000490987825 */ /* 0x000fe200078e0298 */
[----:B-1----:R-:W4:Y:S04]  /*29840*/  LDL.64 R146, [R1+0x5b8] ;  /* 0x0005b80001927983 */ /* 0x002f280000100a00 */
[----:B------:R1:W-:Y:S04]  /*29850*/  STL.64 [R1+0x1738], R134 ;  /* 0x0017388601007387 */ /* 0x0003e80000100a00 */
[----:B------:R-:W4:Y:S04]  /*29860*/  LDL.64 R234, [R1+0x5e0] ;  /* 0x0005e00001ea7983 */ /* 0x000f280000100a00 */
[----:B------:R-:W4:Y:S04]  /*29870*/  LDL.64 R232, [R1+0x5f0] ;  /* 0x0005f00001e87983 */ /* 0x000f280000100a00 */
[----:B-1----:R-:W4:Y:S04]  /*29880*/  LDL.64 R134, [R1+0x770] ;  /* 0x0007700001867983 */ /* 0x002f280000100a00 */
        /* <DEDUP_REMOVED lines=9> */
[----:B------:R1:W-:Y:S04]  /*29920*/  STL [R1+0x1730], R144 ;  /* 0x0017309001007387 */ /* 0x0003e80000100800 */
[----:B-1----:R-:W4:Y:S04]  /*29930*/  LDL.64 R144, [R1+0x5c8] ;  /* 0x0005c80001907983 */ /* 0x002f280000100a00 */
[----:B------:R1:W-:Y:S04]  /*29940*/  STL.64 [R1+0x1270], R132 ;  /* 0x0012708401007387 */ /* 0x0003e80000100a00 */
[----:B-1----:R-:W4:Y:S04]  /*29950*/  LDL.LU.64 R132, [R1+0x278] ;  /* 0x0002780001847983 */ /* 0x002f280000300a00 */
[----:B--2---:R-:W-:Y:S04]  /*29960*/  LDGSTS.E [R136+0x40000], desc[UR22][R92.64], P2 ;  /* 0x400000005c887fae */ /* 0x004fe800091a1016 */
[----:B------:R-:W2:Y:S04]  /*29970*/  LDL.LU.64 R92, [R1+0x1768] ;  /* 0x00176800015c7983 */ /* 0x000ea80000300a00 */
[----:B---3--:R-:W-:Y:S04]  /*29980*/  LDGSTS.E [R136+0x40400], desc[UR22][R76.64], P2 ;  /* 0x404000004c887fae */ /* 0x008fe800091a1016 */
[----:B------:R-:W3:Y:S04]  /*29990*/  LDL.LU.64 R76, [R1+0x1760] ;  /* 0x00176000014c7983 */ /* 0x000ee80000300a00 */
[----:B----4-:R-:W-:Y:S04]  /*299a0*/  LDGSTS.E [R136+0x40800], desc[UR22][R58.64], P2 ;  /* 0x408000003a887fae */ /* 0x010fe800091a1016 */
[----:B------:R-:W4:Y:S04]  /*299b0*/  LDL.LU.64 R58, [R1+0x1758] ;  /* 0x00175800013a7983 */ /* 0x000f280000300a00 */
        /* <DEDUP_REMOVED lines=32> */
[----:B------:R-:W-:Y:S04]  /*29bc0*/  LDGSTS.E [R136+0x44c00], desc[UR22][R132.64], P2 ;  /* 0x44c0000084887fae */ /* 0x000fe800091a1016 */
[----:B------:R1:W-:Y:S04]  /*29bd0*/  STL.64 [R1+0x14c0], R132 ;  /* 0x0014c08401007387 */ /* 0x0003e80000100a00 */
[----:B------:R-:W-:Y:S04]  /*29be0*/  LDGSTS.E [R136+0x45000], desc[UR22][R168.64], P2 ;  /* 0x45000000a8887fae */ /* 0x000fe800091a1016 */
[----:B------:R-:W-:Y:S04]  /*29bf0*/  LDGSTS.E [R136+0x45400], desc[UR22][R184.64], P2 ;  /* 0x45400000b8887fae */ /* 0x000fe800091a1016 */
[----:B-1----:R-:W3:Y:S04]  /*29c00*/  LDL.LU.64 R132, [R1+0x2d0] ;  /* 0x0002d00001847983 */ /* 0x002ee80000300a00 */
[----:B------:R1:W-:Y:S04]  /*29c10*/  STL.64 [R1+0x14a8], R168 ;  /* 0x0014a8a801007387 */ /* 0x0003e80000100a00 */
[----:B------:R-:W-:Y:S04]  /*29c20*/  LDGSTS.E [R136+0x45800], desc[UR22][R10.64], P2 ;  /* 0x458000000a887fae */ /* 0x000fe800091a1016 */
[----:B------:R-:W-:Y:S04]  /*29c30*/  LDGSTS.E [R136+0x45c00], desc[UR22][R40.64], P2 ;  /* 0x45c0000028887fae */ /* 0x000fe800091a1016 */
[----:B-1----:R-:W3:Y:S04]  /*29c40*/  LDL.64 R168, [R1+0x7c8] ;  /* 0x0007c80001a87983 */ /* 0x002ee80000100a00 */
[----:B------:R1:W-:Y:S04]  /*29c50*/  STL.64 [R1+0x14b0], R184 ;  /* 0x0014b0b801007387 */ /* 0x0003e80000100a00 */
[----:B------:R-:W-:Y:S04]  /*29c60*/  LDGSTS.E [R136+0x46000], desc[UR22][R70.64], P2 ;  /* 0x4600000046887fae */ /* 0x000fe800091a1016 */
[----:B------:R-:W-:Y:S04]  /*29c70*/  LDGSTS.E [R136+0x46400], desc[UR22][R122.64], P2 ;  /* 0x464000007a887fae */ /* 0x000fe800091a1016 */
[----:B-1----:R-:W3:Y:S04]  /*29c80*/  LDL.LU.64 R184, [R1+0x2b0] ;  /* 0x0002b00001b87983 */ /* 0x002ee80000300a00 */
        /* <DEDUP_REMOVED lines=13> */
[----:B-1----:R-:W3:Y:S04]  /*29d60*/  LDL.64 R122, [R1+0x670] ;  /* 0x00067000017a7983 */ /* 0x002ee80000100a00 */
[----:B------:R1:W-:Y:S04]  /*29d70*/  STL.64 [R1+0x14e0], R106 ;  /* 0x0014e06a01007387 */ /* 0x0003e80000100a00 */
[----:B-1----:R-:W3:Y:S04]  /*29d80*/  LDL.64 R106, [R1+0x638] ;  /* 0x00063800016a7983 */ /* 0x002ee80000100a00 */
        /* <DEDUP_REMOVED lines=9> */
[----:B-1----:R-:W3:Y:S04]  /*29e20*/  LDL.64 R38, [R1+0x628] ;  /* 0x0006280001267983 */ /* 0x002ee80000100a00 */
[----:B--2---:R1:W-:Y:S04]  /*29e30*/  LDGSTS.E [R143+0x40080], desc[UR22][R144.64], P2 ;  /* 0x40080000908f7fae */ /* 0x0043e800091a1016 */
[----:B------:R-:W2:Y:S01]  /*29e40*/  LDL.LU R144, [R1+0x1730] ;  /* 0x0017300001907983 */ /* 0x000ea20000300800 */
[----:B------:R-:W-:Y:S01]  /*29e50*/  ISETP.GE.U32.AND P6, PT, R2, 0x7ffffdff, PT ;  /* 0x7ffffdff0200780c */ /* 0x000fe20003fc6070 */
[----:B-1----:R-:W1:Y:S02]  /*29e60*/  LDC R145, c[0x0][0x3a0] ;  /* 0x0000e800ff917b82 */ /* 0x002e640000000800 */
        /* <DEDUP_REMOVED lines=17> */
[----:B------:R-:W2:Y:S04]  /*29f80*/  LDL.64 R168, [R1+0x748] ;  /* 0x0007480001a87983 */ /* 0x000ea80000100a00 */
        /* <DEDUP_REMOVED lines=19> */
[----:B------:R1:W-:Y:S04]  /*2a0c0*/  STL.64 [R1+0x1528], R170 ;  /* 0x001528aa01007387 */ /* 0x0003e80000100a00 */
[----:B------:R-:W-:Y:S04]  /*2a0d0*/  LDGSTS.E [R143+0x45480], desc[UR22][R186.64], P2 ;  /* 0x45480000ba8f7fae */ /* 0x000fe800091a1016 */
[----:B------:R-:W-:Y:S04]  /*2a0e0*/  LDGSTS.E [R143+0x45880], desc[UR22][R14.64], P2 ;  /* 0x458800000e8f7fae */ /* 0x000fe800091a1016 */
[----:B-1----:R-:W4:Y:S04]  /*2a0f0*/  LDL.LU.64 R170, [R1+0x3b8] ;  /* 0x0003b80001aa7983 */ /* 0x002f280000300a00 */
[----:B------:R1:W-:Y:S04]  /*2a100*/  STL.64 [R1+0x1530], R186 ;  /* 0x001530ba01007387 */ /* 0x0003e80000100a00 */
[----:B------:R-:W-:Y:S04]  /*2a110*/  LDGSTS.E [R143+0x45c80], desc[UR22][R44.64], P2 ;  /* 0x45c800002c8f7fae */ /* 0x000fe800091a1016 */
[----:B------:R-:W-:Y:S04]  /*2a120*/  LDGSTS.E [R143+0x46080], desc[UR22][R72.64], P2 ;  /* 0x46080000488f7fae */ /* 0x000fe800091a1016 */
[----:B-1----:R-:W4:Y:S04]  /*2a130*/  LDL.LU.64 R186, [R1+0x3c8] ;  /* 0x0003c80001ba7983 */ /* 0x002f280000300a00 */
[----:B------:R-:W-:Y:S04]  /*2a140*/  STL.64 [R1+0x1538], R14 ;  /* 0x0015380e01007387 */ /* 0x000fe80000100a00 */
[----:B------:R-:W-:Y:S04]  /*2a150*/  STL.64 [R1+0x1540], R44 ;  /* 0x0015402c01007387 */ /* 0x000fe80000100a00 */
        /* <DEDUP_REMOVED lines=12> */
[----:B------:R-:W-:Y:S04]  /*2a220*/  LDGSTS.E [R143+0x47c80], desc[UR22][R30.64], P2 ;  /* 0x47c800001e8f7fae */ /* 0x000fe800091a1016 */
[----:B------:R-:W-:Y:S04]  /*2a230*/  STL.64 [R1+0x1560], R88 ;  /* 0x0015605801007387 */ /* 0x000fe80000100a00 */
[----:B------:R-:W-:Y:S04]  /*2a240*/  STL.64 [R1+0x1568], R244 ;  /* 0x001568f401007387 */ /* 0x000fe80000100a00 */
[----:B------:R-:W-:Y:S04]  /*2a250*/  STL.64 [R1+0x1570], R50 ;  /* 0x0015703201007387 */ /* 0x000fe80000100a00 */
[----:B------:R1:W-:Y:S04]  /*2a260*/  STL.64 [R1+0x1578], R34 ;  /* 0x0015782201007387 */ /* 0x0003e80000100a00 */
[----:B-1----:R-:W4:Y:S04]  /*2a270*/  LDL.LU.64 R34, [R1+0x480] ;  /* 0x0004800001227983 */ /* 0x002f280000300a00 */
[----:B------:R1:W-:Y:S04]  /*2a280*/  STL.64 [R1+0x1580], R30 ;  /* 0x0015801e01007387 */ /* 0x0003e80000100a00 */
[----:B-1----:R-:W4:Y:S04]  /*2a290*/  LDL.LU.64 R30, [R1+0x488] ;  /* 0x00048800011e7983 */ /* 0x002f280000300a00 */
[----:B---3--:R-:W-:Y:S04]  /*2a2a0*/  LDGSTS.E [R142+0x40100], desc[UR22][R70.64], P2 ;  /* 0x40100000468e7fae */ /* 0x008fe800091a1016 */
[----:B--2---:R-:W-:Y:S04]  /*2a2b0*/  LDGSTS.E [R142+0x40500], desc[UR22][R168.64], P2 ;  /* 0x40500000a88e7fae */ /* 0x004fe800091a1016 */
[----:B----4-:R-:W-:Y:S04]  /*2a2c0*/  LDGSTS.E [R142+0x40900], desc[UR22][R234.64], P2 ;  /* 0x40900000ea8e7fae */ /* 0x010fe800091a1016 */
[----:B------:R-:W-:Y:S04]  /*2a2d0*/  LDGSTS.E [R142+0x40d00], desc[UR22][R232.64], P2 ;  /* 0x40d00000e88e7fae */ /* 0x000fe800091a1016 */
[----:B------:R1:W-:Y:S04]  /*2a2e0*/  LDGSTS.E [R142+0x41100], desc[UR22][R230.64], P2 ;  /* 0x41100000e68e7fae */ /* 0x0003e800091a1016 */
        /* <DEDUP_REMOVED lines=57> */
[----:B-1----:R-:W4:Y:S04]  /*2a680*/  LDL.LU.64 R46, [R1+0x5d8] ;  /* 0x0005d800012e7983 */ /* 0x002f280000300a00 */
[----:B------:R-:W-:Y:S04]  /*2a690*/  STL.64 [R1+0x1600], R26 ;  /* 0x0016001a01007387 */ /* 0x000fe80000100a00 */
[----:B------:R-:W-:Y:S04]  /*2a6a0*/  STL.64 [R1+0x1608], R22 ;  /* 0x0016081601007387 */ /* 0x000fe80000100a00 */
[----:B------:R-:W-:Y:S04]  /*2a6b0*/  STL.64 [R1+0x1498], R142 ;  /* 0x0014988e01007387 */ /* 0x000fe80000100a00 */
        /* <DEDUP_REMOVED lines=14> */
[----:B------:R-:W2:Y:S04]  /*2a7a0*/  LDL.64 R242, [R1+0x838] ;  /* 0x0008380001f27983 */ /* 0x000ea80000100a00 */
[----:B------:R-:W2:Y:S04]  /*2a7b0*/  LDL.64 R248, [R1+0x7f8] ;  /* 0x0007f80001f87983 */ /* 0x000ea80000100a00 */
[----:B------:R-:W2:Y:S04]  /*2a7c0*/  LDL.64 R250, [R1+0x7a8] ;  /* 0x0007a80001fa7983 */ /* 0x000ea80000100a00 */
        /* <DEDUP_REMOVED lines=52> */
[----:B------:R-:W-:Y:S04]  /*2ab10*/  LDGSTS.E [R141+0x47d80], desc[UR22][R12.64], P2 ;  /* 0x47d800000c8d7fae */ /* 0x000fe800091a1016 */
[----:B------:R-:W4:Y:S04]  /*2ab20*/  LDL.LU.64 R44, [R1+0x3f8] ;  /* 0x0003f800012c7983 */ /* 0x000f280000300a00 */
[----:B--2---:R-:W-:Y:S04]  /*2ab30*/  LDGSTS.E [R140+0x40200], desc[UR22][R216.64], P2 ;  /* 0x40200000d88c7fae */ /* 0x004fe800091a1016 */
[----:B------:R-:W2:Y:S04]  /*2ab40*/  LDL.LU.64 R154, [R1+0x390] ;  /* 0x00039000019a7983 */ /* 0x000ea80000300a00 */
[----:B---3--:R-:W-:Y:S04]  /*2ab50*/  LDGSTS.E [R140+0x40600], desc[UR22][R214.64], P2 ;  /* 0x40600000d68c7fae */ /* 0x008fe800091a1016 */
[----:B------:R-:W3:Y:S04]  /*2ab60*/  LDL.LU.64 R106, [R1+0x320] ;  /* 0x00032000016a7983 */ /* 0x000ee80000300a00 */
[----:B----4-:R-:W-:Y:S04]  /*2ab70*/  LDGSTS.E [R140+0x40a00], desc[UR22][R212.64], P2 ;  /* 0x40a00000d48c7fae */ /* 0x010fe800091a1016 */
[----:B------:R-:W4:Y:S04]  /*2ab80*/  LDL.LU.64 R168, [R1+0x290] ;  /* 0x0002900001a87983 */ /* 0x000f280000300a00 */
[----:B------:R-:W-:Y:S04]  /*2ab90*/  LDGSTS.E [R140+0x40e00], desc[UR22][R242.64], P2 ;  /* 0x40e00000f28c7fae */ /* 0x000fe800091a1016 */
[----:B------:R-:W-:Y:S04]  /*2aba0*/  STL.64 [R1+0x16a0], R16 ;  /* 0x0016a01001007387 */ /* 0x000fe80000100a00 */
[----:B------:R-:W-:Y:S04]  /*2abb0*/  LDGSTS.E [R140+0x41200], desc[UR22][R248.64], P2 ;  /* 0x41200000f88c7fae */ /* 0x000fe800091a1016 */
[----:B------:R-:W-:Y:S04]  /*2abc0*/  STL.64 [R1+0x16a8], R12 ;  /* 0x0016a80c01007387 */ /* 0x000fe80000100a00 */
[----:B------:R-:W-:Y:S04]  /*2abd0*/  LDGSTS.E [R140+0x41600], desc[UR22][R250.64], P2 ;  /* 0x41600000fa8c7fae */ /* 0x000fe800091a1016 */
        /* <DEDUP_REMOVED lines=51> */
[----:B------:R-:W-:Y:S04]  /*2af10*/  LDGSTS.E [R140+0x46200], desc[UR22][R130.64], P2 ;  /* 0x46200000828c7fae */ /* 0x000fe800091a1016 */
[----:B------:R-:W3:Y:S04]  /*2af20*/  LDL.LU.64 R102, [R1+0x5a0] ;  /* 0x0005a00001667983 */ /* 0x000ee80000300a00 */
[----:B------:R-:W-:Y:S04]  /*2af30*/  LDGSTS.E [R140+0x46600], desc[UR22][R114.64], P2 ;  /* 0x46600000728c7fae */ /* 0x000fe800091a1016 */
[----:B------:R-:W3:Y:S04]  /*2af40*/  LDL.LU.64 R188, [R1+0x540] ;  /* 0x0005400001bc7983 */ /* 0x000ee80000300a00 */
[----:B------:R-:W-:Y:S04]  /*2af50*/  LDGSTS.E [R140+0x46a00], desc[UR22][R98.64], P2 ;  /* 0x46a00000628c7fae */ /* 0x000fe800091a1016 */
[----:B------:R-:W3:Y:S04]  /*2af60*/  LDL.LU.64 R186, [R1+0x4d0] ;  /* 0x0004d00001ba7983 */ /* 0x000ee80000300a00 */
[----:B------:R-:W-:Y:S04]  /*2af70*/  LDGSTS.E [R140+0x46e00], desc[UR22][R82.64], P2 ;  /* 0x46e00000528c7fae */ /* 0x000fe800091a1016 */
[----:B------:R-:W4:Y:S04]  /*2af80*/  LDL.LU.64 R244, [R1+0x468] ;  /* 0x0004680001f47983 */ /* 0x000f280000300a00 */
[----:B------:R-:W-:Y:S04]  /*2af90*/  LDGSTS.E [R140+0x47200], desc[UR22][R236.64], P2 ;  /* 0x47200000ec8c7fae */ /* 0x000fe800091a1016 */
[----:B------:R-:W4:Y:S04]  /*2afa0*/  LDL.LU.64 R14, [R1+0x3f0] ;  /* 0x0003f000010e7983 */ /* 0x000f280000300a00 */
[----:B------:R-:W-:Y:S04]  /*2afb0*/  LDGSTS.E [R140+0x47600], desc[UR22][R210.64], P2 ;  /* 0x47600000d28c7fae */ /* 0x000fe800091a1016 */
[----:B------:R-:W4:Y:S04]  /*2afc0*/  LDL.LU.64 R40, [R1+0x380] ;  /* 0x0003800001287983 */ /* 0x000f280000300a00 */
[----:B------:R-:W4:Y:S04]  /*2afd0*/  LDL.LU.64 R122, [R1+0x318] ;  /* 0x00031800017a7983 */ /* 0x000f280000300a00 */
[----:B------:R-:W-:Y:S04]  /*2afe0*/  LDGSTS.E [R140+0x47a00], desc[UR22][R8.64], P2 ;  /* 0x47a00000088c7fae */ /* 0x000fe800091a1016 */
[----:B------:R-:W-:Y:S04]  /*2aff0*/  LDGSTS.E [R140+0x47e00], desc[UR22][R6.64], P2 ;  /* 0x47e00000068c7fae */ /* 0x000fe800091a1016 */
        /* <DEDUP_REMOVED lines=84> */
[----:B------:R-:W-:Y:S04]  /*2b540*/  LDGSTS.E [R138+0x47f00], desc[UR22][R152.64], P2 ;  /* 0x47f00000988a7fae */ /* 0x000fe800091a1016 */
[----:B------:R-:W2:Y:S04]  /*2b550*/  LDL.LU.64 R202, [R1+0x240] ;  /* 0x0002400001ca7983 */ /* 0x000ea80000300a00 */
[----:B------:R-:W3:Y:S01]  /*2b560*/  LDL.LU.64 R242, [R1+0x248] ;  /* 0x0002480001f27983 */ /* 0x000ee20000300a00 */
[C---:B------:R-:W-:Y:S01]  /*2b570*/  IMAD.WIDE R230, R135.reuse, 0x4, R250 ;  /* 0x0000000487e67825 */ /* 0x040fe200078e02fa */
[----:B------:R-:W-:Y:S01]  /*2b580*/  IADD3 R2, PT, PT, R252, -0x183, RZ ;  /* 0xfffffe7dfc027810 */ /* 0x000fe20007ffe0ff */
[----:B-1----:R-:W1:Y:S01]  /*2b590*/  LDC R200, c[0x0][0x3a0] ;  /* 0x0000e800ffc87b82 */ /* 0x002e620000000800 */
[----:B------:R-:W4:Y:S04]  /*2b5a0*/  LDL.LU.64 R248, [R1+0x250] ;  /* 0x0002500001f87983 */ /* 0x000f280000300a00 */
[----:B------:R1:W-:Y:S03]  /*2b5b0*/  STL.64 [R1+0x13c0], R138 ;  /* 0x0013c08a01007387 */ /* 0x0003e60000100a00 */
[----:B------:R-:W2:Y:S01]  /*2b5c0*/  LDC R201, c[0x0][0x3a0] ;  /* 0x0000e800ffc97b82 */ /* 0x000ea20000000800 */
[----:B------:R-:W-:Y:S04]  /*2b5d0*/  LDGSTS.E [R137+0x40380], desc[UR22][R160.64], P2 ;  /* 0x40380000a0897fae */ /* 0x000fe800091a1016 */
[----:B------:R-:W-:Y:S03]  /*2b5e0*/  LDGSTS.E [R137+0x40780], desc[UR22][R42.64], P2 ;  /* 0x407800002a897fae */ /* 0x000fe600091a1016 */
[----:B------:R-:W2:Y:S01]  /*2b5f0*/  LDC R252, c[0x0][0x3a0] ;  /* 0x0000e800fffc7b82 */ /* 0x000ea20000000800 */
[----:B-1----:R-:W4:Y:S04]  /*2b600*/  LDL.LU.64 R138, [R1+0x3e8] ;  /* 0x0003e800018a7983 */ /* 0x002f280000300a00 */
[----:B------:R-:W4:Y:S04]  /*2b610*/  LDL.LU.64 R250, [R1+0x258] ;  /* 0x0002580001fa7983 */ /* 0x000f280000300a00 */
        /* <DEDUP_REMOVED lines=13> */
[----:B------:R1:W-:Y:S01]  /*2b6f0*/  STL.64 [R1+0x1278], R230 ;  /* 0x001278e601007387 */ /* 0x0003e20000100a00 */
[----:B--2---:R-:W-:-:S04]  /*2b700*/  IMAD.WIDE R224, R135, 0x4, R202 ;  /* 0x0000000487e07825 */ /* 0x004fc800078e02ca */
[C---:B---3--:R-:W-:Y:S01]  /*2b710*/  IMAD.WIDE R234, R135.reuse, 0x4, R242 ;  /* 0x0000000487ea7825 */ /* 0x048fe200078e02f2 */
[----:B------:R-:W-:Y:S01]  /*2b720*/  ISETP.GE.U32.AND P5, PT, R2, 0x7ffffdfe, PT ;  /* 0x7ffffdfe0200780c */ /* 0x000fe20003fa6070 */
[----:B------:R-:W2:Y:S02]  /*2b730*/  LDC R202, c[0x0][0x3a0] ;  /* 0x0000e800ffca7b82 */ /* 0x000ea40000000800 */
[----:B----4-:R-:W-:-:S06]  /*2b740*/  IMAD.WIDE R232, R135, 0x4, R248 ;  /* 0x0000000487e87825 */ /* 0x010fcc00078e02f8 */
[----:B------:R-:W3:Y:S01]  /*2b750*/  LDC R2, c[0x0][0x3a0] ;  /* 0x0000e800ff027b82 */ /* 0x000ee20000000800 */
        /* <DEDUP_REMOVED lines=15> */
[----:B------:R1:W-:Y:S01]  /*2b850*/  LDGSTS.E [R137+0x47b80], desc[UR22][R204.64], P2 ;  /* 0x47b80000cc897fae */ /* 0x0003e200091a1016 */
[----:B------:R-:W-:-:S03]  /*2b860*/  IMAD.WIDE R228, R135, 0x4, R250 ;  /* 0x0000000487e47825 */ /* 0x000fc600078e02fa */
[----:B------:R-:W-:Y:S04]  /*2b870*/  LDGSTS.E [R137+0x47f80], desc[UR22][R146.64], P2 ;  /* 0x47f8000092897fae */ /* 0x000fe800091a1016 */
[----:B------:R-:W0:Y:S04]  /*2b880*/  LDGDEPBAR ;  /* 0x00000000000079af */ /* 0x000e280000000000 */
[----:B------:R-:W2:Y:S04]  /*2b890*/  LDL.LU.64 R204, [R1+0x260] ;  /* 0x0002600001cc7983 */ /* 0x000ea80000300a00 */
[----:B------:R-:W-:Y:S04]  /*2b8a0*/  STL.64 [R1+0x1280], R224 ;  /* 0x001280e001007387 */ /* 0x000fe80000100a00 */
[----:B------:R-:W3:Y:S04]  /*2b8b0*/  LDL.LU.64 R242, [R1+0x268] ;  /* 0x0002680001f27983 */ /* 0x000ee80000300a00 */
[----:B------:R1:W-:Y:S04]  /*2b8c0*/  STL.64 [R1+0x1288], R234 ;  /* 0x001288ea01007387 */ /* 0x0003e80000100a00 */
[----:B------:R-:W4:Y:S04]  /*2b8d0*/  LDL.LU.64 R248, [R1+0x270] ;  /* 0x0002700001f87983 */ /* 0x000f280000300a00 */
[----:B------:R1:W-:Y:S04]  /*2b8e0*/  STL.64 [R1+0x1290], R232 ;  /* 0x001290e801007387 */ /* 0x0003e80000100a00 */
[----:B------:R-:W4:Y:S04]  /*2b8f0*/  LDL.LU.64 R250, [R1+0xe28] ;  /* 0x000e280001fa7983 */ /* 0x000f280000300a00 */
[----:B------:R-:W-:Y:S01]  /*2b900*/  STL.64 [R1+0x1298], R228 ;  /* 0x001298e401007387 */ /* 0x000fe20000100a00 */
[----:B------:R-:W-:Y:S01]  /*2b910*/  ISETP.GE.U32.AND P2, PT, R0, 0x7ffffdfd, PT ;  /* 0x7ffffdfd0000780c */ /* 0x000fe20003f46070 */
[----:B------:R-:W-:Y:S01]  /*2b920*/  BAR.SYNC.DEFER_BLOCKING 0x0 ;  /* 0x0000000000007b1d */ /* 0x000fe20000010000 */
[----:B--2---:R-:W-:-:S05]  /*2b930*/  IMAD.WIDE R226, R135, 0x4, R204 ;  /* 0x0000000487e27825 */ /* 0x004fca00078e02cc */
[----:B------:R-:W2:Y:S04]  /*2b940*/  LDL.LU.64 R204, [R1+0xe20] ;  /* 0x000e200001cc7983 */ /* 0x000ea80000300a00 */
[----:B------:R-:W-:Y:S01]  /*2b950*/  STL.64 [R1+0x12a0], R226 ;  /* 0x0012a0e201007387 */ /* 0x000fe20000100a00 */
[----:B---3--:R-:W-:-:S03]  /*2b960*/  IMAD.WIDE R222, R135, 0x4, R242 ;  /* 0x0000000487de7825 */ /* 0x008fc600078e02f2 */
[----:B------:R-:W3:Y:S04]  /*2b970*/  LDL.LU.64 R242, [R1+0xe18] ;  /* 0x000e180001f27983 */ /* 0x000ee80000300a00 */
[----:B------:R-:W-:Y:S01]  /*2b980*/  STL.64 [R1+0x12a8], R222 ;  /* 0x0012a8de01007387 */ /* 0x000fe20000100a00 */
[----:B----4-:R-:W-:-:S03]  /*2b990*/  IMAD.WIDE R220, R135, 0x4, R248 ;  /* 0x0000000487dc7825 */ /* 0x010fc600078e02f8 */
[----:B------:R-:W4:Y:S04]  /*2b9a0*/  LDL.LU.64 R248, [R1+0xe10] ;  /* 0x000e100001f87983 */ /* 0x000f280000300a00 */
[----:B------:R-:W-:Y:S01]  /*2b9b0*/  STL.64 [R1+0x12b0], R220 ;  /* 0x0012b0dc01007387 */ /* 0x000fe20000100a00 */
[----:B------:R-:W-:-:S03]  /*2b9c0*/  IMAD.WIDE R218, R135, 0x4, R250 ;  /* 0x0000000487da7825 */ /* 0x000fc600078e02fa */
[----:B------:R-:W4:Y:S04]  /*2b9d0*/  LDL.LU.64 R250, [R1+0xe08] ;  /* 0x000e080001fa7983 */ /* 0x000f280000300a00 */
[----:B------:R-:W-:Y:S01]  /*2b9e0*/  STL.64 [R1+0x12b8], R218 ;  /* 0x0012b8da01007387 */ /* 0x000fe20000100a00 */
[----:B------:R-:W-:-:S05]  /*2b9f0*/  VIADD R0, R134, 0x100000 ;  /* 0x0010000086007836 */ /* 0x000fca0000000000 */
[----:B------:R-:W-:Y:S01]  /*2ba00*/  @!PT LDS RZ, [RZ] ;  /* 0x00000000fffff984 */ /* 0x000fe20000000800 */
[----:B------:R-:W-:Y:S01]  /*2ba10*/  @!PT LDS RZ, [RZ] ;  /* 0x00000000fffff984 */ /* 0x000fe20000000800 */
[----:B------:R-:W-:Y:S01]  /*2ba20*/  @!PT LDS RZ, [RZ] ;  /* 0x00000000fffff984 */ /* 0x000fe20000000800 */
[----:B------:R-:W-:Y:S04]  /*2ba30*/  LDGSTS.E [R0+-0x30000], desc[UR22][R230.64], !P4 ;  /* 0xd0000000e6007fae */ /* 0x000fe8000e1a1016 */
[----:B------:R-:W-:Y:S04]  /*2ba40*/  LDGSTS.E [R0+-0x2fffc], desc[UR22][R224.64], !P6 ;  /* 0xd0004000e0007fae */ /* 0x000fe8000f1a1016 */
[----:B------:R-:W-:Y:S01]  /*2ba50*/  LDGSTS.E [R0+-0x2fff8], desc[UR22][R234.64], !P5 ;  /* 0xd0008000ea007fae */ /* 0x000fe2000e9a1016 */
[----:B------:R-:W-:-:S03]  /*2ba60*/  VIADD R2, R2, 0xfffffe7b ;  /* 0xfffffe7b02027836 */ /* 0x000fc60000000000 */
[----:B------:R-:W-:Y:S01]  /*2ba70*/  LDGSTS.E [R0+-0x2fff4], desc[UR22][R232.64], !P2 ;  /* 0xd000c000e8007fae */ /* 0x000fe2000d1a1016 */
[----:B--2---:R-:W-:-:S03]  /*2ba80*/  IMAD.WIDE R216, R135, 0x4, R204 ;  /* 0x0000000487d87825 */ /* 0x004fc600078e02cc */
        /* <DEDUP_REMOVED lines=10> */
[----:B------:R-:W-:Y:S04]  /*2bb30*/  STL.64 [R1+0x12d8], R210 ;  /* 0x0012d8d201007387 */ /* 0x000fe80000100a00 */
[----:B-1----:R-:W4:Y:S01]  /*2bb40*/  LDL.LU.64 R230, [R1+0xde0] ;  /* 0x000de00001e67983 */ /* 0x002f220000300a00 */
[----:B------:R-:W-:Y:S02]  /*2bb50*/  ISETP.GE.U32.AND P4, PT, R2, 0x7ffffdfc, PT ;  /* 0x7ffffdfc0200780c */ /* 0x000fe40003f86070 */
[----:B------:R-:W-:-:S02]  /*2bb60*/  IADD3 R2, PT, PT, R200, -0x186, RZ ;  /* 0xfffffe7ac8027810 */ /* 0x000fc40007ffe0ff */
[----:B------:R-:W1:Y:S02]  /*2bb70*/  LDC R200, c[0x0][0x3a0] ;  /* 0x0000e800ffc87b82 */ /* 0x000e640000000800 */
[----:B------:R-:W-:Y:S01]  /*2bb80*/  ISETP.GE.U32.AND P6, PT, R2, 0x7ffffdfb, PT ;  /* 0x7ffffdfb0200780c */ /* 0x000fe20003fc6070 */
[----:B------:R-:W-:-:S05]  /*2bb90*/  VIADD R2, R201, 0xfffffe79 ;  /* 0xfffffe79c9027836 */ /* 0x000fca0000000000 */
[----:B------:R-:W1:Y:S01]  /*2bba0*/  LDC R201, c[0x0][0x3a0] ;  /* 0x0000e800ffc97b82 */ /* 0x000e620000000800 */
[----:B------:R-:W-:Y:S01]  /*2bbb0*/  ISETP.GE.U32.AND P5, PT, R2, 0x7ffffdfa, PT ;  /* 0x7ffffdfa0200780c */ /* 0x000fe20003fa6070 */
[----:B------:R-:W-:Y:S01]  /*2bbc0*/  VIADD R2, R145, 0xfffffe78 ;  /* 0xfffffe7891027836 */ /* 0x000fe20000000000 */
[----:B------:R-:W-:Y:S05]  /*2bbd0*/  LDGSTS.E [R0+-0x2fff0], desc[UR22][R228.64], !P4 ;  /* 0xd0010000e4007fae */ /* 0x000fea000e1a1016 */
[----:B------:R-:W1:Y:S01]  /*2bbe0*/  LDC R145, c[0x0][0x3a0] ;  /* 0x0000e800ff917b82 */ /* 0x000e620000000800 */
[----:B------:R-:W-:Y:S01]  /*2bbf0*/  ISETP.GE.U32.AND P2, PT, R2, 0x7ffffdf9, PT ;  /* 0x7ffffdf90200780c */ /* 0x000fe20003f46070 */
[----:B------:R-:W-:Y:S01]  /*2bc00*/  VIADD R2, R202, 0xfffffe77 ;  /* 0xfffffe77ca027836 */ /* 0x000fe20000000000 */
[----:B------:R-:W-:Y:S05]  /*2bc10*/  LDGSTS.E [R0+-0x2ffec], desc[UR22][R226.64], !P6 ;  /* 0xd0014000e2007fae */ /* 0x000fea000f1a1016 */
[----:B------:R-:W1:Y:S01]  /*2bc20*/  LDC R202, c[0x0][0x3a0] ;  /* 0x0000e800ffca7b82 */ /* 0x000e620000000800 */
[----:B------:R-:W-:Y:S01]  /*2bc30*/  ISETP.GE.U32.AND P4, PT, R2, 0x7ffffdf8, PT ;  /* 0x7ffffdf80200780c */ /* 0x000fe20003f86070 */
[----:B------:R-:W-:Y:S04]  /*2bc40*/  LDGSTS.E [R0+-0x2ffe8], desc[UR22][R222.64], !P5 ;  /* 0xd0018000de007fae */ /* 0x000fe8000e9a1016 */
[----:B------:R-:W-:Y:S01]  /*2bc50*/  LDGSTS.E [R0+-0x2ffe4], desc[UR22][R220.64], !P2 ;  /* 0xd001c000dc007fae */ /* 0x000fe2000d1a1016 */
[----:B-1----:R-:W-:-:S02]  /*2bc60*/  IADD3 R2, PT, PT, R201, -0x18a, RZ ;  /* 0xfffffe76c9027810 */ /* 0x002fc40007ffe0ff */
[----:B------:R-:W1:Y:S02]  /*2bc70*/  LDC R201, c[0x0][0x3a0] ;  /* 0x0000e800ffc97b82 */ /* 0x000e640000000800 */
[----:B------:R-:W-:Y:S01]  /*2bc80*/  ISETP.GE.U32.AND P6, PT, R2, 0x7ffffdf7, PT ;  /* 0x7ffffdf70200780c */ /* 0x000fe20003fc6070 */
[----:B------:R-:W-:Y:S02]  /*2bc90*/  VIADD R2, R200, 0xfffffe75 ;  /* 0xfffffe75c8027836 */ /* 0x000fe40000000000 */
[----:B------:R-:W-:Y:S03]  /*2bca0*/  LDGSTS.E [R0+-0x2ffe0], desc[UR22][R218.64], !P4 ;  /* 0xd0020000da007fae */ /* 0x000fe6000e1a1016 */
[----:B------:R-:W1:Y:S01]  /*2bcb0*/  LDC R200, c[0x0][0x3a0] ;  /* 0x0000e800ffc87b82 */ /* 0x000e620000000800 */
[----:B------:R-:W-:Y:S01]  /*2bcc0*/  ISETP.GE.U32.AND P5, PT, R2, 0x7ffffdf6, PT ;  /* 0x7ffffdf60200780c */ /* 0x000fe20003fa6070 */
[----:B------:R-:W-:-:S05]  /*2bcd0*/  VIADD R2, R145, 0xfffffe74 ;  /* 0xfffffe7491027836 */ /* 0x000fca0000000000 */
[----:B------:R-:W-:Y:S01]  /*2bce0*/  LDGSTS.E [R0+-0x2ffdc], desc[UR22][R216.64], !P6 ;  /* 0xd0024000d8007fae */ /* 0x000fe2000f1a1016 */
[----:B------:R-:W1:Y:S01]  /*2bcf0*/  LDC R145, c[0x0][0x3a0] ;  /* 0x0000e800ff917b82 */ /* 0x000e620000000800 */
[----:B------:R-:W-:Y:S01]  /*2bd00*/  ISETP.GE.U32.AND P2, PT, R2, 0x7ffffdf5, PT ;  /* 0x7ffffdf50200780c */ /* 0x000fe20003f46070 */
[----:B------:R-:W-:-:S04]  /*2bd10*/  VIADD R2, R202, 0xfffffe73 ;  /* 0xfffffe73ca027836 */ /* 0x000fc80000000000 */
[----:B------:R-:W-:Y:S02]  /*2bd20*/  LDGSTS.E [R0+-0x2ffd8], desc[UR22][R214.64], !P5 ;  /* 0xd0028000d6007fae */ /* 0x000fe4000e9a1016 */
[----:B------:R-:W1:Y:S01]  /*2bd30*/  LDC R202, c[0x0][0x3a0] ;  /* 0x0000e800ffca7b82 */ /* 0x000e620000000800 */
[----:B------:R-:W-:Y:S02]  /*2bd40*/  ISETP.GE.U32.AND P4, PT, R2, 0x7ffffdf4, PT ;  /* 0x7ffffdf40200780c */ /* 0x000fe40003f86070 */
[----:B-1----:R-:W-:-:S03]  /*2bd50*/  IADD3 R2, PT, PT, R201, -0x18e, RZ ;  /* 0xfffffe72c9027810 */ /* 0x002fc60007ffe0ff */
[----:B------:R-:W-:Y:S02]  /*2bd60*/  LDGSTS.E [R0+-0x2ffd4], desc[UR22][R212.64], !P2 ;  /* 0xd002c000d4007fae */ /* 0x000fe4000d1a1016 */
[----:B------:R-:W1:Y:S01]  /*2bd70*/  LDC R201, c[0x0][0x3a0] ;  /* 0x0000e800ffc97b82 */ /* 0x000e620000000800 */
[----:B------:R-:W-:Y:S01]  /*2bd80*/  ISETP.GE.U32.AND P6, PT, R2, 0x7ffffdf3, PT ;  /* 0x7ffffdf30200780c */ /* 0x000fe20003fc6070 */
[----:B------:R-:W-:-:S04]  /*2bd90*/  VIADD R2, R200, 0xfffffe71 ;  /* 0xfffffe71c8027836 */ /* 0x000fc80000000000 */
[----:B------:R-:W-:Y:S01]  /*2bda0*/  LDGSTS.E [R0+-0x2ffd0], desc[UR22][R210.64], !P4 ;  /* 0xd0030000d2007fae */ /* 0x000fe2000e1a1016 */
[----:B------:R-:W-:Y:S01]  /*2bdb0*/  ISETP.GE.U32.AND P5, PT, R2, 0x7ffffdf2, PT ;  /* 0x7ffffdf20200780c */ /* 0x000fe20003fa6070 */
[----:B------:R-:W-:Y:S01]  /*2bdc0*/  VIADD R2, R145, 0xfffffe70 ;  /* 0xfffffe7091027836 */ /* 0x000fe20000000000 */
[----:B------:R-:W1:Y:S04]  /*2bdd0*/  LDC R200, c[0x0][0x3a0] ;  /* 0x0000e800ffc87b82 */ /* 0x000e680000000800 */
[----:B------:R-:W-:Y:S01]  /*2bde0*/  ISETP.GE.U32.AND P2, PT, R2, 0x7ffffdf1, PT ;  /* 0x7ffffdf10200780c */ /* 0x000fe20003f46070 */
[----:B------:R-:W-:-:S03]  /*2bdf0*/  VIADD R2, R202, 0xfffffe6f ;  /* 0xfffffe6fca027836 */ /* 0x000fc60000000000 */
[----:B------:R-:W1:Y:S02]  /*2be00*/  LDC R145, c[0x0][0x3a0] ;  /* 0x0000e800ff917b82 */ /* 0x000e640000000800 */
[----:B------:R-:W-:Y:S01]  /*2be10*/  ISETP.GE.U32.AND P4, PT, R2, 0x7ffffdf0, PT ;  /* 0x7ffffdf00200780c */ /* 0x000fe20003f86070 */
[----:B--2---:R-:W-:-:S05]  /*2be20*/  IMAD.WIDE R208, R135, 0x4, R204 ;  /* 0x0000000487d07825 */ /* 0x004fca00078e02cc */
[----:B------:R-:W-:Y:S01]  /*2be30*/  STL.64 [R1+0x12e0], R208 ;  /* 0x0012e0d001007387 */ /* 0x000fe20000100a00 */
[----:B---3--:R-:W-:-:S03]  /*2be40*/  IMAD.WIDE R206, R135, 0x4, R242 ;  /* 0x0000000487ce7825 */ /* 0x008fc600078e02f2 */
[----:B------:R-:W2:Y:S01]  /*2be50*/  LDL.LU.64 R234, [R1+0xdd8] ;  /* 0x000dd80001ea7983 */ /* 0x000ea20000300a00 */
[----:B-1----:R-:W-:Y:S01]  /*2be60*/  IADD3 R2, PT, PT, R201, -0x192, RZ ;  /* 0xfffffe6ec9027810 */ /* 0x002fe20007ffe0ff */
[----:B------:R-:W1:Y:S02]  /*2be70*/  LDC R242, c[0x0][0x3a0] ;  /* 0x0000e800fff27b82 */ /* 0x000e640000000800 */
[----:B------:R-:W-:Y:S04]  /*2be80*/  STL.64 [R1+0x12e8], R206 ;  /* 0x0012e8ce01007387 */ /* 0x000fe80000100a00 */
[----:B------:R-:W3:Y:S02]  /*2be90*/  LDL.LU.64 R224, [R1+0xdd0] ;  /* 0x000dd00001e07983 */ /* 0x000ee40000300a00 */
[----:B------:R-:W1:Y:S02]  /*2bea0*/  LDC R201, c[0x0][0x3a0] ;  /* 0x0000e800ffc97b82 */ /* 0x000e640000000800 */
[----:B------:R-:W-:Y:S01]  /*2beb0*/  LDGSTS.E [R0+-0x2ffcc], desc[UR22][R208.64], !P6 ;  /* 0xd0034000d0007fae */ /* 0x000fe2000f1a1016 */
[----:B------:R-:W-:Y:S01]  /*2bec0*/  ISETP.GE.U32.AND P6, PT, R2, 0x7ffffdef, PT ;  /* 0x7ffffdef0200780c */ /* 0x000fe20003fc6070 */
[----:B------:R-:W-:-:S02]  /*2bed0*/  VIADD R2, R200, 0xfffffe6d ;  /* 0xfffffe6dc8027836 */ /* 0x000fc40000000000 */
[----:B------:R-:W-:Y:S01]  /*2bee0*/  LDGSTS.E [R0+-0x2ffc8], desc[UR22][R206.64], !P5 ;  /* 0xd0038000ce007fae */ /* 0x000fe2000e9a1016 */
[----:B----4-:R-:W-:Y:S02]  /*2bef0*/  IMAD.WIDE R204, R135, 0x4, R248 ;  /* 0x0000000487cc7825 */ /* 0x010fe400078e02f8 */
[----:B------:R-:W-:Y:S01]  /*2bf00*/  ISETP.GE.U32.AND P5, PT, R2, 0x7ffffdee, PT ;  /* 0x7ffffdee0200780c */ /* 0x000fe20003fa6070 */
[----:B------:R-:W4:Y:S01]  /*2bf10*/  LDC R248, c[0x0][0x3a0] ;  /* 0x0000e800fff87b82 */ /* 0x000f220000000800 */
[----:B------:R-:W-:Y:S01]  /*2bf20*/  VIADD R2, R145, 0xfffffe6c ;  /* 0xfffffe6c91027836 */ /* 0x000fe20000000000 */
[----:B------:R-:W-:Y:S01]  /*2bf30*/  LDGSTS.E [R0+-0x2ffc4], desc[UR22][R204.64], !P2 ;  /* 0xd003c000cc007fae */ /* 0x000fe2000d1a1016 */
[----:B------:R-:W-:-:S03]  /*2bf40*/  IMAD.WIDE R202, R135, 0x4, R250 ;  /* 0x0000000487ca7825 */ /* 0x000fc600078e02fa */
[----:B------:R-:W-:Y:S01]  /*2bf50*/  STL.64 [R1+0x12f0], R204 ;  /* 0x0012f0cc01007387 */ /* 0x000fe20000100a00 */
[----:B------:R-:W-:Y:S01]  /*2bf60*/  ISETP.GE.U32.AND P2, PT, R2, 0x7ffffded, PT ;  /* 0x7ffffded0200780c */ /* 0x000fe20003f46070 */
[----:B------:R-:W2:Y:S02]  /*2bf70*/  LDC R145, c[0x0][0x3a0] ;  /* 0x0000e800ff917b82 */ /* 0x000ea40000000800 */
[----:B------:R-:W3:Y:S01]  /*2bf80*/  LDL.LU.64 R250, [R1+0xdc8] ;  /* 0x000dc80001fa7983 */ /* 0x000ee20000300a00 */
[----:B-1----:R-:W-:-:S03]  /*2bf90*/  VIADD R2, R201, 0xfffffe6b ;  /* 0xfffffe6bc9027836 */ /* 0x002fc60000000000 */
[----:B------:R1:W-:Y:S01]  /*2bfa0*/  STL.64 [R1+0x12f8], R202 ;  /* 0x0012f8ca01007387 */ /* 0x0003e20000100a00 */
[----:B------:R-:W-:-:S03]  /*2bfb0*/  IMAD.WIDE R200, R135, 0x4, R230 ;  /* 0x0000000487c87825 */ /* 0x000fc600078e02e6 */
[----:B------:R-:W3:Y:S04]  /*2bfc0*/  LDL.LU.64 R230, [R1+0xdc0] ;  /* 0x000dc00001e67983 */ /* 0x000ee80000300a00 */
[----:B------:R1:W-:Y:S04]  /*2bfd0*/  STL.64 [R1+0x1300], R200 ;  /* 0x001300c801007387 */ /* 0x0003e80000100a00 */
[----:B------:R-:W3:Y:S04]  /*2bfe0*/  LDL.LU.64 R232, [R1+0xdb8] ;  /* 0x000db80001e87983 */ /* 0x000ee80000300a00 */
[----:B------:R1:W-:Y:S01]  /*2bff0*/  LDGSTS.E [R0+-0x2ffc0], desc[UR22][R202.64], !P4 ;  /* 0xd0040000ca007fae */ /* 0x0003e2000e1a1016 */
[----:B------:R-:W-:-:S02]  /*2c000*/  ISETP.GE.U32.AND P4, PT, R2, 0x7ffffdec, PT ;  /* 0x7ffffdec0200780c */ /* 0x000fc40003f86070 */
[----:B------:R-:W-:Y:S01]  /*2c010*/  IADD3 R2, PT, PT, R242, -0x196, RZ ;  /* 0xfffffe6af2027810 */ /* 0x000fe20007ffe0ff */
[----:B------:R1:W-:Y:S03]  /*2c020*/  LDGSTS.E [R0+-0x2ffbc], desc[UR22][R200.64], !P6 ;  /* 0xd0044000c8007fae */ /* 0x0003e6000f1a1016 */
[----:B------:R-:W-:Y:S01]  /*2c030*/  ISETP.GE.U32.AND P6, PT, R2, 0x7ffffdeb, PT ;  /* 0x7ffffdeb0200780c */ /* 0x000fe20003fc6070 */
[----:B----4-:R-:W-:Y:S01]  /*2c040*/  VIADD R2, R248, 0xfffffe69 ;  /* 0xfffffe69f8027836 */ /* 0x010fe20000000000 */
[----:B-1----:R-:W1:Y:S08]  /*2c050*/  LDC R202, c[0x0][0x3a0] ;  /* 0x0000e800ffca7b82 */ /* 0x002e700000000800 */
[----:B------:R-:W4:Y:S08]  /*2c060*/  LDC R200, c[0x0][0x3a0] ;  /* 0x0000e800ffc87b82 */ /* 0x000f300000000800 */
[----:B------:R-:W1:Y:S01]  /*2c070*/  LDC R203, c[0x0][0x3a0] ;  /* 0x0000e800ffcb7b82 */ /* 0x000e620000000800 */
[----:B--2---:R-:W-:-:S02]  /*2c080*/  IMAD.WIDE R242, R135, 0x4, R234 ;  /* 0x0000000487f27825 */ /* 0x004fc400078e02ea */
[----:B------:R-:W2:Y:S04]  /*2c090*/  LDL.LU.64 R234, [R1+0xdb0] ;  /* 0x000db00001ea7983 */ /* 0x000ea80000300a00 */
[----:B------:R-:W-:Y:S01]  /*2c0a0*/  STL.64 [R1+0x1308], R242 ;  /* 0x001308f201007387 */ /* 0x000fe20000100a00 */
[----:B---3--:R-:W-:-:S03]  /*2c0b0*/  IMAD.WIDE R248, R135, 0x4, R224 ;  /* 0x0000000487f87825 */ /* 0x008fc600078e02e0 */
[----:B------:R-:W3:Y:S04]  /*2c0c0*/  LDL.LU.64 R224, [R1+0xda8] ;  /* 0x000da80001e07983 */ /* 0x000ee80000300a00 */
[----:B------:R-:W-:Y:S01]  /*2c0d0*/  LDGSTS.E [R0+-0x2ffb8], desc[UR22][R242.64], !P5 ;  /* 0xd0048000f2007fae */ /* 0x000fe2000e9a1016 */
[----:B------:R-:W-:Y:S01]  /*2c0e0*/  ISETP.GE.U32.AND P5, PT, R2, 0x7ffffdea, PT ;  /* 0x7ffffdea0200780c */ /* 0x000fe20003fa6070 */
[----:B------:R-:W-:Y:S02]  /*2c0f0*/  VIADD R2, R145, 0xfffffe68 ;  /* 0xfffffe6891027836 */ /* 0x000fe40000000000 */
[----:B------:R-:W-:Y:S01]  /*2c100*/  STL.64 [R1+0x1310], R248 ;  /* 0x001310f801007387 */ /* 0x000fe20000100a00 */
[----:B------:R-:W1:Y:S03]  /*2c110*/  LDC R145, c[0x0][0x3a0] ;  /* 0x0000e800ff917b82 */ /* 0x000e660000000800 */
[----:B------:R-:W3:Y:S04]  /*2c120*/  LDL.LU.64 R228, [R1+0xda0] ;  /* 0x000da00001e47983 */ /* 0x000ee80000300a00 */
[----:B------:R-:W-:Y:S01]  /*2c130*/  LDGSTS.E [R0+-0x2ffb4], desc[UR22][R248.64], !P2 ;  /* 0xd004c000f8007fae */ /* 0x000fe2000d1a1016 */
[----:B------:R-:W-:Y:S01]  /*2c140*/  ISETP.GE.U32.AND P2, PT, R2, 0x7ffffde9, PT ;  /* 0x7ffffde90200780c */ /* 0x000fe20003f46070 */
[----:B----4-:R-:W-:-:S02]  /*2c150*/  VIADD R2, R200, 0xfffffe67 ;  /* 0xfffffe67c8027836 */ /* 0x010fc40000000000 */
[----:B------:R-:W-:-:S05]  /*2c160*/  IMAD.WIDE R250, R135, 0x4, R250 ;  /* 0x0000000487fa7825 */ /* 0x000fca00078e02fa */
[----:B------:R-:W-:Y:S01]  /*2c170*/  STL.64 [R1+0x1318], R250 ;  /* 0x001318fa01007387 */ /* 0x000fe20000100a00 */
[----:B------:R-:W-:-:S03]  /*2c180*/  IMAD.WIDE R200, R135, 0x4, R230 ;  /* 0x0000000487c87825 */ /* 0x000fc600078e02e6 */
[----:B------:R-:W-:Y:S04]  /*2c190*/  LDGSTS.E [R0+-0x2ffb0], desc[UR22][R250.64], !P4 ;  /* 0xd0050000fa007fae */ /* 0x000fe8000e1a1016 */
[----:B------:R4:W-:Y:S04]  /*2c1a0*/  STL.64 [R1], R200 ;  /* 0x000000c801007387 */ /* 0x0009e80000100a00 */
[----:B------:R-:W3:Y:S04]  /*2c1b0*/  LDL.LU.64 R230, [R1+0xd98] ;  /* 0x000d980001e67983 */ /* 0x000ee80000300a00 */
[----:B------:R4:W-:Y:S02]  /*2c1c0*/  LDGSTS.E [R0+-0x2ffac], desc[UR22][R200.64], !P6 ;  /* 0xd0054000c8007fae */ /* 0x0009e4000f1a1016 */
[----:B----4-:R-:W-:-:S02]  /*2c1d0*/  IMAD.WIDE R200, R135, 0x4, R232 ;  /* 0x0000000487c87825 */ /* 0x010fc400078e02e8 */
[----:B------:R-:W4:Y:S04]  /*2c1e0*/  LDL.LU.64 R232, [R1+0xd90] ;  /* 0x000d900001e87983 */ /* 0x000f280000300a00 */
[----:B------:R2:W-:Y:S04]  /*2c1f0*/  STL.64 [R1+0x8], R200 ;  /* 0x000008c801007387 */ /* 0x0005e80000100a00 */
[----:B------:R2:W-:Y:S01]  /*2c200*/  LDGSTS.E [R0+-0x2ffa8], desc[UR22][R200.64], !P5 ;  /* 0xd0058000c8007fae */ /* 0x0005e2000e9a1016 */
[----:B------:R-:W-:Y:S02]  /*2c210*/  ISETP.GE.U32.AND P4, PT, R2, 0x7ffffde8, PT ;  /* 0x7ffffde80200780c */ /* 0x000fe40003f86070 */
[----:B-1----:R-:W-:-:S02]  /*2c220*/  IADD3 R2, PT, PT, R202, -0x19a, RZ ;  /* 0xfffffe66ca027810 */ /* 0x002fc40007ffe0ff */
[----:B------:R-:W1:Y:S02]  /*2c230*/  LDC R202, c[0x0][0x3a0] ;  /* 0x0000e800ffca7b82 */ /* 0x000e640000000800 */
[----:B------:R-:W-:Y:S01]  /*2c240*/  ISETP.GE.U32.AND P6, PT, R2, 0x7ffffde7, PT ;  /* 0x7ffffde70200780c */ /* 0x000fe20003fc6070 */
[----:B------:R-:W-:-:S05]  /*2c250*/  VIADD R2, R252, 0xfffffe65 ;  /* 0xfffffe65fc027836 */ /* 0x000fca0000000000 */
[----:B------:R-:W-:Y:S01]  /*2c260*/  ISETP.GE.U32.AND P5, PT, R2, 0x7ffffde6, PT ;  /* 0x7ffffde60200780c */ /* 0x000fe20003fa6070 */
[C---:B--2---:R-:W-:Y:S01]  /*2c270*/  IMAD.WIDE R200, R135.reuse, 0x4, R234 ;  /* 0x0000000487c87825 */ /* 0x044fe200078e02ea */
[----:B------:R-:W2:Y:S01]  /*2c280*/  LDC R252, c[0x0][0x3a0] ;  /* 0x0000e800fffc7b82 */ /* 0x000ea20000000800 */
[----:B------:R-:W2:Y:S04]  /*2c290*/  LDL.LU.64 R234, [R1+0xd88] ;  /* 0x000d880001ea7983 */ /* 0x000ea80000300a00 */
[----:B------:R3:W-:Y:S04]  /*2c2a0*/  STL.64 [R1+0x10], R200 ;  /* 0x000010c801007387 */ /* 0x0007e80000100a00 */
[----:B------:R3:W-:Y:S02]  /*2c2b0*/  LDGSTS.E [R0+-0x2ffa4], desc[UR22][R200.64], !P2 ;  /* 0xd005c000c8007fae */ /* 0x0007e4000d1a1016 */
[----:B---3--:R-:W-:-:S05]  /*2c2c0*/  IMAD.WIDE R200, R135, 0x4, R224 ;  /* 0x0000000487c87825 */ /* 0x008fca00078e02e0 */
[----:B------:R3:W-:Y:S04]  /*2c2d0*/  STL.64 [R1+0x18], R200 ;  /* 0x000018c801007387 */ /* 0x0007e80000100a00 */
[----:B------:R-:W2:Y:S04]  /*2c2e0*/  LDL.LU.64 R224, [R1+0xd80] ;  /* 0x000d800001e07983 */ /* 0x000ea80000300a00 */
[----:B------:R3:W-:Y:S02]  /*2c2f0*/  LDGSTS.E [R0+-0x2ffa0], desc[UR22][R200.64], !P4 ;  /* 0xd0060000c8007fae */ /* 0x0007e4000e1a1016 */
        /* <DEDUP_REMOVED lines=8> */
[----:B----4-:R-:W-:-:S02]  /*2c380*/  IMAD.WIDE R200, R135, 0x4, R232 ;  /* 0x0000000487c87825 */ /* 0x010fc400078e02e8 */
[----:B------:R-:W4:Y:S02]  /*2c390*/  LDL.LU.64 R232, [R1+0xd68] ;  /* 0x000d680001e87983 */ /* 0x000f240000300a00 */
[----:B------:R-:W-:Y:S02]  /*2c3a0*/  VIADD R2, R145, 0xfffffe64 ;  /* 0xfffffe6491027836 */ /* 0x000fe40000000000 */
[----:B------:R2:W-:Y:S01]  /*2c3b0*/  STL.64 [R1+0x30], R200 ;  /* 0x000030c801007387 */ /* 0x0005e20000100a00 */
[----:B------:R-:W2:Y:S02]  /*2c3c0*/  LDC R145, c[0x0][0x3a0] ;  /* 0x0000e800ff917b82 */ /* 0x000ea40000000800 */
[----:B------:R-:W-:Y:S01]  /*2c3d0*/  ISETP.GE.U32.AND P2, PT, R2, 0x7ffffde5, PT ;  /* 0x7ffffde50200780c */ /* 0x000fe20003f46070 */
[----:B------:R-:W-:-:S05]  /*2c3e0*/  VIADD R2, R203, 0xfffffe63 ;  /* 0xfffffe63cb027836 */ /* 0x000fca0000000000 */
[----:B------:R-:W-:Y:S01]  /*2c3f0*/  ISETP.GE.U32.AND P4, PT, R2, 0x7ffffde4, PT ;  /* 0x7ffffde40200780c */ /* 0x000fe20003f86070 */
[----:B------:R-:W2:Y:S06]  /*2c400*/  LDC R203, c[0x0][0x3a0] ;  /* 0x0000e800ffcb7b82 */ /* 0x000eac0000000800 */
[----:B------:R2:W-:Y:S01]  /*2c410*/  LDGSTS.E [R0+-0x2ff94], desc[UR22][R200.64], !P2 ;  /* 0xd006c000c8007fae */ /* 0x0005e2000d1a1016 */
[----:B-1----:R-:W-:Y:S02]  /*2c420*/  IADD3 R2, PT, PT, R202, -0x19e, RZ ;  /* 0xfffffe62ca027810 */ /* 0x002fe40007ffe0ff */
[----:B------:R-:W1:Y:S01]  /*2c430*/  LDC R202, c[0x0][0x3a0] ;  /* 0x0000e800ffca7b82 */ /* 0x000e620000000800 */
[----:B--2---:R-:W-:-:S05]  /*2c440*/  IMAD.WIDE R200, R135, 0x4, R234 ;  /* 0x0000000487c87825 */ /* 0x004fca00078e02ea */
[----:B------:R2:W-:Y:S04]  /*2c450*/  STL.64 [R1+0x38], R200 ;  /* 0x000038c801007387 */ /* 0x0005e80000100a00 */
[----:B------:R-:W4:Y:S04]  /*2c460*/  LDL.LU.64 R234, [R1+0xd60] ;  /* 0x000d600001ea7983 */ /* 0x000f280000300a00 */
[----:B------:R2:W-:Y:S02]  /*2c470*/  LDGSTS.E [R0+-0x2ff90], desc[UR22][R200.64], !P4 ;  /* 0xd0070000c8007fae */ /* 0x0005e4000e1a1016 */
[----:B--2---:R-:W-:-:S05]  /*2c480*/  IMAD.WIDE R200, R135, 0x4, R224 ;  /* 0x0000000487c87825 */ /* 0x004fca00078e02e0 */
[----:B------:R2:W-:Y:S04]  /*2c490*/  STL.64 [R1+0x40], R200 ;  /* 0x000040c801007387 */ /* 0x0005e80000100a00 */
[----:B------:R-:W4:Y:S01]  /*2c4a0*/  LDL.LU.64 R224, [R1+0xd58] ;  /* 0x000d580001e07983 */ /* 0x000f220000300a00 */
[----:B------:R-:W-:Y:S01]  /*2c4b0*/  ISETP.GE.U32.AND P6, PT, R2, 0x7ffffde3, PT ;  /* 0x7ffffde30200780c */ /* 0x000fe20003fc6070 */
[----:B------:R-:W-:Y:S02]  /*2c4c0*/  VIADD R2, R252, 0xfffffe61 ;  /* 0xfffffe61fc027836 */ /* 0x000fe40000000000 */
[----:B------:R-:W1:Y:S03]  /*2c4d0*/  LDC R252, c[0x0][0x3a0] ;  /* 0x0000e800fffc7b82 */ /* 0x000e660000000800 */
[----:B------:R-:W-:Y:S01]  /*2c4e0*/  ISETP.GE.U32.AND P5, PT, R2, 0x7ffffde2, PT ;  /* 0x7ffffde20200780c */ /* 0x000fe20003fa6070 */
[----:B------:R-:W-:-:S04]  /*2c4f0*/  VIADD R2, R145, 0xfffffe60 ;  /* 0xfffffe6091027836 */ /* 0x000fc80000000000 */
[----:B------:R-:W1:Y:S01]  /*2c500*/  LDC R145, c[0x0][0x3a0] ;  /* 0x0000e800ff917b82 */ /* 0x000e620000000800 */
[----:B------:R-:W-:Y:S01]  /*2c510*/  ISETP.GE.U32.AND P2, PT, R2, 0x7ffffde1, PT ;  /* 0x7ffffde10200780c */ /* 0x000fe20003f46070 */
[----:B------:R2:W-:Y:S02]  /*2c520*/  LDGSTS.E [R0+-0x2ff8c], desc[UR22][R200.64], !P6 ;  /* 0xd0074000c8007fae */ /* 0x0005e4000f1a1016 */
[C---:B--2---:R-:W-:Y:S02]  /*2c530*/  IMAD.WIDE R200, R135.reuse, 0x4, R228 ;  /* 0x0000000487c87825 */ /* 0x044fe400078e02e4 */
[----:B------:R-:W2:Y:S04]  /*2c540*/  LDL.LU.64 R228, [R1+0xd50] ;  /* 0x000d500001e47983 */ /* 0x000ea80000300a00 */
[----:B------:R3:W-:Y:S04]  /*2c550*/  STL.64 [R1+0x48], R200 ;  /* 0x000048c801007387 */ /* 0x0007e80000100a00 */
[----:B------:R3:W-:Y:S02]  /*2c560*/  LDGSTS.E [R0+-0x2ff88], desc[UR22][R200.64], !P5 ;  /* 0xd0078000c8007fae */ /* 0x0007e4000e9a1016 */
[----:B---3--:R-:W-:-:S02]  /*2c570*/  IMAD.WIDE R200, R135, 0x4, R230 ;  /* 0x0000000487c87825 */ /* 0x008fc400078e02e6 */
[----:B------:R-:W3:Y:S04]  /*2c580*/  LDL.LU.64 R230, [R1+0xd48] ;  /* 0x000d480001e67983 */ /* 0x000ee80000300a00 */
[----:B------:R4:W-:Y:S04]  /*2c590*/  STL.64 [R1+0x50], R200 ;  /* 0x000050c801007387 */ /* 0x0009e80000100a00 */
[----:B------:R4:W-:Y:S02]  /*2c5a0*/  LDGSTS.E [R0+-0x2ff84], desc[UR22][R200.64], !P2 ;  /* 0xd007c000c8007fae */ /* 0x0009e4000d1a1016 */
[----:B----4-:R-:W-:-:S05]  /*2c5b0*/  IMAD.WIDE R200, R135, 0x4, R232 ;  /* 0x0000000487c87825 */ /* 0x010fca00078e02e8 */
[----:B------:R4:W-:Y:S04]  /*2c5c0*/  STL.64 [R1+0x58], R200 ;  /* 0x000058c801007387 */ /* 0x0009e80000100a00 */
[----:B------:R-:W3:Y:S01]  /*2c5d0*/  LDL.LU.64 R232, [R1+0xd40] ;  /* 0x000d400001e87983 */ /* 0x000ee20000300a00 */
[----:B------:R-:W-:Y:S02]  /*2c5e0*/  VIADD R2, R203, 0xfffffe5f ;  /* 0xfffffe5fcb027836 */ /* 0x000fe40000000000 */
[----:B------:R-:W4:Y:S03]  /*2c5f0*/  LDC R203, c[0x0][0x3a0] ;  /* 0x0000e800ffcb7b82 */ /* 0x000f260000000800 */
[----:B------:R-:W-:-:S02]  /*2c600*/  ISETP.GE.U32.AND P4, PT, R2, 0x7ffffde0, PT ;  /* 0x7ffffde00200780c */ /* 0x000fc40003f86070 */
[----:B-1----:R-:W-:-:S03]  /*2c610*/  IADD3 R2, PT, PT, R202, -0x1a2, RZ ;  /* 0xfffffe5eca027810 */ /* 0x002fc60007ffe0ff */
[----:B------:R-:W1:Y:S01]  /*2c620*/  LDC R202, c[0x0][0x3a0] ;  /* 0x0000e800ffca7b82 */ /* 0x000e620000000800 */
[----:B------:R-:W-:-:S07]  /*2c630*/  ISETP.GE.U32.AND P6, PT, R2, 0x7ffffddf, PT ;  /* 0x7ffffddf0200780c */ /* 0x000fce0003fc6070 */
[----:B------:R4:W-:Y:S01]  /*2c640*/  LDGSTS.E [R0+-0x2ff80], desc[UR22][R200.64], !P4 ;  /* 0xd0080000c8007fae */ /* 0x0009e2000e1a1016 */
[----:B------:R-:W-:Y:S02]  /*2c650*/  VIADD R2, R252, 0xfffffe5d ;  /* 0xfffffe5dfc027836 */ /* 0x000fe40000000000 */
[----:B------:R-:W1:Y:S01]  /*2c660*/  LDC R252, c[0x0][0x3a0] ;  /* 0x0000e800fffc7b82 */ /* 0x000e620000000800 */
[----:B----4-:R-:W-:-:S05]  /*2c670*/  IMAD.WIDE R200, R135, 0x4, R234 ;  /* 0x0000000487c87825 */ /* 0x010fca00078e02ea */
[----:B------:R4:W-:Y:S04]  /*2c680*/  STL.64 [R1+0x60], R200 ;  /* 0x000060c801007387 */ /* 0x0009e80000100a00 */
[----:B------:R-:W3:Y:S04]  /*2c690*/  LDL.LU.64 R234, [R1+0xd38] ;  /* 0x000d380001ea7983 */ /* 0x000ee80000300a00 */
[----:B------:R4:W-:Y:S02]  /*2c6a0*/  LDGSTS.E [R0+-0x2ff7c], desc[UR22][R200.64], !P6 ;  /* 0xd0084000c8007fae */ /* 0x0009e4000f1a1016 */
[----:B----4-:R-:W-:-:S02]  /*2c6b0*/  IMAD.WIDE R200, R135, 0x4, R224 ;  /* 0x0000000487c87825 */ /* 0x010fc400078e02e0 */
[----:B------:R-:W4:Y:S01]  /*2c6c0*/  LDL.LU.64 R224, [R1+0xd30] ;  /* 0x000d300001e07983 */ /* 0x000f220000300a00 */
[----:B------:R-:W-:Y:S01]  /*2c6d0*/  ISETP.GE.U32.AND P5, PT, R2, 0x7ffffdde, PT ;  /* 0x7ffffdde0200780c */ /* 0x000fe20003fa6070 */
[----:B------:R-:W-:Y:S02]  /*2c6e0*/  VIADD R2, R145, 0xfffffe5c ;  /* 0xfffffe5c91027836 */ /* 0x000fe40000000000 */
[----:B------:R2:W-:Y:S01]  /*2c6f0*/  STL.64 [R1+0x68], R200 ;  /* 0x000068c801007387 */ /* 0x0005e20000100a00 */
[----:B------:R-:W1:Y:S02]  /*2c700*/  LDC R145, c[0x0][0x3a0] ;  /* 0x0000e800ff917b82 */ /* 0x000e640000000800 */
[----:B------:R-:W-:Y:S01]  /*2c710*/  ISETP.GE.U32.AND P2, PT, R2, 0x7ffffddd, PT ;  /* 0x7ffffddd0200780c */ /* 0x000fe20003f46070 */
[----:B------:R-:W-:-:S06]  /*2c720*/  VIADD R2, R203, 0xfffffe5b ;  /* 0xfffffe5bcb027836 */ /* 0x000fcc0000000000 */
[----:B------:R2:W-:Y:S01]  /*2c730*/  LDGSTS.E [R0+-0x2ff78], desc[UR22][R200.64], !P5 ;  /* 0xd0088000c8007fae */ /* 0x0005e2000e9a1016 */
[----:B------:R-:W-:Y:S01]  /*2c740*/  ISETP.GE.U32.AND P4, PT, R2, 0x7ffffddc, PT ;  /* 0x7ffffddc0200780c */ /* 0x000fe20003f86070 */
[----:B------:R-:W1:Y:S01]  /*2c750*/  LDC R203, c[0x0][0x3a0] ;  /* 0x0000e800ffcb7b82 */ /* 0x000e620000000800 */
[C---:B--2---:R-:W-:Y:S02]  /*2c760*/  IMAD.WIDE R200, R135.reuse, 0x4, R228 ;  /* 0x0000000487c87825 */ /* 0x044fe400078e02e4 */
        /* <DEDUP_REMOVED lines=9> */
[----:B------:R-:W2:Y:S01]  /*2c800*/  LDL.LU.64 R232, [R1+0xd18] ;  /* 0x000d180001e87983 */ /* 0x000ea20000300a00 */
[----:B-1----:R-:W-:Y:S02]  /*2c810*/  IADD3 R2, PT, PT, R202, -0x1a6, RZ ;  /* 0xfffffe5aca027810 */ /* 0x002fe40007ffe0ff */
[----:B------:R-:W1:Y:S02]  /*2c820*/  LDC R202, c[0x0][0x3a0] ;  /* 0x0000e800ffca7b82 */ /* 0x000e640000000800 */
[----:B------:R-:W-:Y:S01]  /*2c830*/  ISETP.GE.U32.AND P6, PT, R2, 0x7ffffddb, PT ;  /* 0x7ffffddb0200780c */ /* 0x000fe20003fc6070 */
[----:B------:R-:W-:-:S05]  /*2c840*/  VIADD R2, R252, 0xfffffe59 ;  /* 0xfffffe59fc027836 */ /* 0x000fca0000000000 */
[----:B------:R-:W-:-:S07]  /*2c850*/  ISETP.GE.U32.AND P5, PT, R2, 0x7ffffdda, PT ;  /* 0x7ffffdda0200780c */ /* 0x000fce0003fa6070 */
[----:B------:R3:W-:Y:S01]  /*2c860*/  LDGSTS.E [R0+-0x2ff6c], desc[UR22][R200.64], !P6 ;  /* 0xd0094000c8007fae */ /* 0x0007e2000f1a1016 */
[----:B------:R-:W-:Y:S01]  /*2c870*/  VIADD R2, R145, 0xfffffe58 ;  /* 0xfffffe5891027836 */ /* 0x000fe20000000000 */
[----:B------:R-:W1:Y:S01]  /*2c880*/  LDC R252, c[0x0][0x3a0] ;  /* 0x0000e800fffc7b82 */ /* 0x000e620000000800 */
[----:B---3--:R-:W-:-:S07]  /*2c890*/  IMAD.WIDE R200, R135, 0x4, R234 ;  /* 0x0000000487c87825 */ /* 0x008fce00078e02ea */
[----:B------:R-:W3:Y:S01]  /*2c8a0*/  LDC R145, c[0x0][0x3a0] ;  /* 0x0000e800ff917b82 */ /* 0x000ee20000000800 */
[----:B------:R-:W3:Y:S04]  /*2c8b0*/  LDL.LU.64 R234, [R1+0xd10] ;  /* 0x000d100001ea7983 */ /* 0x000ee80000300a00 */
[----:B------:R4:W-:Y:S04]  /*2c8c0*/  STL.64 [R1+0x88], R200 ;  /* 0x000088c801007387 */ /* 0x0009e80000100a00 */
[----:B------:R4:W-:Y:S02]  /*2c8d0*/  LDGSTS.E [R0+-0x2ff68], desc[UR22][R200.64], !P5 ;  /* 0xd0098000c8007fae */ /* 0x0009e4000e9a1016 */
[----:B----4-:R-:W-:-:S02]  /*2c8e0*/  IMAD.WIDE R200, R135, 0x4, R224 ;  /* 0x0000000487c87825 */ /* 0x010fc400078e02e0 */
[----:B------:R-:W4:Y:S01]  /*2c8f0*/  LDL.LU.64 R224, [R1+0xd08] ;  /* 0x000d080001e07983 */ /* 0x000f220000300a00 */
[----:B------:R-:W-:Y:S01]  /*2c900*/  ISETP.GE.U32.AND P2, PT, R2, 0x7ffffdd9, PT ;  /* 0x7ffffdd90200780c */ /* 0x000fe20003f46070 */
[----:B------:R-:W-:Y:S02]  /*2c910*/  VIADD R2, R203, 0xfffffe57 ;  /* 0xfffffe57cb027836 */ /* 0x000fe40000000000 */
[----:B------:R2:W-:Y:S01]  /*2c920*/  STL.64 [R1+0x90], R200 ;  /* 0x000090c801007387 */ /* 0x0005e20000100a00 */
[----:B------:R-:W2:Y:S02]  /*2c930*/  LDC R203, c[0x0][0x3a0] ;  /* 0x0000e800ffcb7b82 */ /* 0x000ea40000000800 */
[----:B------:R-:W-:Y:S02]  /*2c940*/  ISETP.GE.U32.AND P4, PT, R2, 0x7ffffdd8, PT ;  /* 0x7ffffdd80200780c */ /* 0x000fe40003f86070 */
[----:B-1----:R-:W-:-:S05]  /*2c950*/  IADD3 R2, PT, PT, R202, -0x1aa, RZ ;  /* 0xfffffe56ca027810 */ /* 0x002fca0007ffe0ff */
[----:B------:R2:W-:Y:S01]  /*2c960*/  LDGSTS.E [R0+-0x2ff64], desc[UR22][R200.64], !P2 ;  /* 0xd009c000c8007fae */ /* 0x0005e2000d1a1016 */
[----:B------:R-:W-:Y:S01]  /*2c970*/  ISETP.GE.U32.AND P6, PT, R2, 0x7ffffdd7, PT ;  /* 0x7ffffdd70200780c */ /* 0x000fe20003fc6070 */
[----:B------:R-:W1:Y:S01]  /*2c980*/  LDC R202, c[0x0][0x3a0] ;  /* 0x0000e800ffca7b82 */ /* 0x000e620000000800 */
[----:B--2---:R-:W-:-:S05]  /*2c990*/  IMAD.WIDE R200, R135, 0x4, R228 ;  /* 0x0000000487c87825 */ /* 0x004fca00078e02e4 */
[----:B------:R2:W-:Y:S04]  /*2c9a0*/  STL.64 [R1+0x98], R200 ;  /* 0x000098c801007387 */ /* 0x0005e80000100a00 */
[----:B------:R-:W4:Y:S04]  /*2c9b0*/  LDL.LU.64 R228, [R1+0xd00] ;  /* 0x000d000001e47983 */ /* 0x000f280000300a00 */
[----:B------:R2:W-:Y:S02]  /*2c9c0*/  LDGSTS.E [R0+-0x2ff60], desc[UR22][R200.64], !P4 ;  /* 0xd00a0000c8007fae */ /* 0x0005e4000e1a1016 */
[----:B--2---:R-:W-:-:S05]  /*2c9d0*/  IMAD.WIDE R200, R135, 0x4, R230 ;  /* 0x0000000487c87825 */ /* 0x004fca00078e02e6 */
[----:B------:R2:W-:Y:S04]  /*2c9e0*/  STL.64 [R1+0xa0], R200 ;  /* 0x0000a0c801007387 */ /* 0x0005e80000100a00 */
[----:B------:R-:W4:Y:S04]  /*2c9f0*/  LDL.LU.64 R230, [R1+0xcf8] ;  /* 0x000cf80001e67983 */ /* 0x000f280000300a00 */
[----:B------:R2:W-:Y:S02]  /*2ca00*/  LDGSTS.E [R0+-0x2ff5c], desc[UR22][R200.64], !P6 ;  /* 0xd00a4000c8007fae */ /* 0x0005e4000f1a1016 */
[----:B--2---:R-:W-:-:S02]  /*2ca10*/  IMAD.WIDE R200, R135, 0x4, R232 ;  /* 0x0000000487c87825 */ /* 0x004fc400078e02e8 */
[----:B------:R-:W2:Y:S02]  /*2ca20*/  LDL.LU.64 R232, [R1+0xcf0] ;  /* 0x000cf00001e87983 */ /* 0x000ea40000300a00 */
[----:B------:R-:W-:Y:S02]  /*2ca30*/  VIADD R2, R252, 0xfffffe55 ;  /* 0xfffffe55fc027836 */ /* 0x000fe40000000000 */
[----:B------:R1:W-:Y:S01]  /*2ca40*/  STL.64 [R1+0xa8], R200 ;  /* 0x0000a8c801007387 */ /* 0x0003e20000100a00 */
[----:B------:R-:W1:Y:S02]  /*2ca50*/  LDC R252, c[0x0][0x3a0] ;  /* 0x0000e800fffc7b82 */ /* 0x000e640000000800 */
[----:B------:R-:W-:Y:S01]  /*2ca60*/  ISETP.GE.U32.AND P5, PT, R2, 0x7ffffdd6, PT ;  /* 0x7ffffdd60200780c */ /* 0x000fe20003fa6070 */
[----:B---3--:R-:W-:-:S05]  /*2ca70*/  VIADD R2, R145, 0xfffffe54 ;  /* 0xfffffe5491027836 */ /* 0x008fca0000000000 */
[----:B------:R-:W-:-:S07]  /*2ca80*/  ISETP.GE.U32.AND P2, PT, R2, 0x7ffffdd5, PT ;  /* 0x7ffffdd50200780c */ /* 0x000fce0003f46070 */
[----:B------:R1:W-:Y:S01]  /*2ca90*/  LDGSTS.E [R0+-0x2ff58], desc[UR22][R200.64], !P5 ;  /* 0xd00a8000c8007fae */ /* 0x0003e2000e9a1016 */
[----:B------:R-:W3:Y:S01]  /*2caa0*/  LDC R145, c[0x0][0x3a0] ;  /* 0x0000e800ff917b82 */ /* 0x000ee20000000800 */
[C---:B-1----:R-:W-:Y:S02]  /*2cab0*/  IMAD.WIDE R200, R135.reuse, 0x4, R234 ;  /* 0x0000000487c87825 */ /* 0x042fe400078e02ea */
[----:B------:R-:W3:Y:S04]  /*2cac0*/  LDL.LU.64 R234, [R1+0xce8] ;  /* 0x000ce80001ea7983 */ /* 0x000ee80000300a00 */
[----:B------:R4:W-:Y:S04]  /*2cad0*/  STL.64 [R1+0xb0], R200 ;  /* 0x0000b0c801007387 */ /* 0x0009e80000100a00 */
[----:B------:R4:W-:Y:S02]  /*2cae0*/  LDGSTS.E [R0+-0x2ff54], desc[UR22][R200.64], !P2 ;  /* 0xd00ac000c8007fae */ /* 0x0009e4000d1a1016 */
[----:B----4-:R-:W-:-:S05]  /*2caf0*/  IMAD.WIDE R200, R135, 0x4, R224 ;  /* 0x0000000487c87825 */ /* 0x010fca00078e02e0 */
[----:B------:R1:W-:Y:S04]  /*2cb00*/  STL.64 [R1+0xb8], R200 ;  /* 0x0000b8c801007387 */ /* 0x0003e80000100a00 */
[----:B------:R-:W4:Y:S01]  /*2cb10*/  LDL.LU.64 R224, [R1+0xce0] ;  /* 0x000ce00001e07983 */ /* 0x000f220000300a00 */
[----:B------:R-:W-:Y:S02]  /*2cb20*/  VIADD R2, R203, 0xfffffe53 ;  /* 0xfffffe53cb027836 */ /* 0x000fe40000000000 */
[----:B------:R-:W2:Y:S03]  /*2cb30*/  LDC R203, c[0x0][0x3a0] ;  /* 0x0000e800ffcb7b82 */ /* 0x000ea60000000800 */
[----:B------:R-:W-:-:S02]  /*2cb40*/  ISETP.GE.U32.AND P4, PT, R2, 0x7ffffdd4, PT ;  /* 0x7ffffdd40200780c */ /* 0x000fc40003f86070 */
[----:B------:R-:W-:-:S03]  /*2cb50*/  IADD3 R2, PT, PT, R202, -0x1ae, RZ ;  /* 0xfffffe52ca027810 */ /* 0x000fc60007ffe0ff */
[----:B------:R-:W2:Y:S01]  /*2cb60*/  LDC R202, c[0x0][0x3a0] ;  /* 0x0000e800ffca7b82 */ /* 0x000ea20000000800 */
[----:B------:R-:W-:Y:S01]  /*2cb70*/  ISETP.GE.U32.AND P6, PT, R2, 0x7ffffdd3, PT ;  /* 0x7ffffdd30200780c */ /* 0x000fe20003fc6070 */
[----:B------:R-:W-:-:S06]  /*2cb80*/  VIADD R2, R252, 0xfffffe51 ;  /* 0xfffffe51fc027836 */ /* 0x000fcc0000000000 */
[----:B------:R1:W-:Y:S01]  /*2cb90*/  LDGSTS.E [R0+-0x2ff50], desc[UR22][R200.64], !P4 ;  /* 0xd00b0000c8007fae */ /* 0x0003e2000e1a1016 */
[----:B------:R-:W-:Y:S01]  /*2cba0*/  ISETP.GE.U32.AND P5, PT, R2, 0x7ffffdd2, PT ;  /* 0x7ffffdd20200780c */ /* 0x000fe20003fa6070 */
[----:B------:R-:W2:Y:S01]  /*2cbb0*/  LDC R252, c[0x0][0x3a0] ;  /* 0x0000e800fffc7b82 */ /* 0x000ea20000000800 */
[----:B-1----:R-:W-:-:S05]  /*2cbc0*/  IMAD.WIDE R200, R135, 0x4, R228 ;  /* 0x0000000487c87825 */ /* 0x002fca00078e02e4 */
[----:B------:R1:W-:Y:S04]  /*2cbd0*/  STL.64 [R1+0xc0], R200 ;  /* 0x0000c0c801007387 */ /* 0x0003e80000100a00 */
[----:B------:R-:W4:Y:S04]  /*2cbe0*/  LDL.LU.64 R228, [R1+0xcd8] ;  /* 0x000cd80001e47983 */ /* 0x000f280000300a00 */
[----:B------:R1:W-:Y:S02]  /*2cbf0*/  LDGSTS.E [R0+-0x2ff4c], desc[UR22][R200.64], !P6 ;  /* 0xd00b4000c8007fae */ /* 0x0003e4000f1a1016 */
[----:B-1----:R-:W-:-:S02]  /*2cc00*/  IMAD.WIDE R200, R135, 0x4, R230 ;  /* 0x0000000487c87825 */ /* 0x002fc400078e02e6 */
[----:B------:R-:W4:Y:S04]  /*2cc10*/  LDL.LU.64 R230, [R1+0xcd0] ;  /* 0x000cd00001e67983 */ /* 0x000f280000300a00 */
[----:B------:R2:W-:Y:S04]  /*2cc20*/  STL.64 [R1+0xc8], R200 ;  /* 0x0000c8c801007387 */ /* 0x0005e80000100a00 */
[----:B------:R2:W-:Y:S02]  /*2cc30*/  LDGSTS.E [R0+-0x2ff48], desc[UR22][R200.64], !P5 ;  /* 0xd00b8000c8007fae */ /* 0x0005e4000e9a1016 */
[----:B--2---:R-:W-:-:S02]  /*2cc40*/  IMAD.WIDE R200, R135, 0x4, R232 ;  /* 0x0000000487c87825 */ /* 0x004fc400078e02e8 */
[----:B------:R-:W2:Y:S02]  /*2cc50*/  LDL.LU.64 R232, [R1+0xcc8] ;  /* 0x000cc80001e87983 */ /* 0x000ea40000300a00 */
[----:B---3--:R-:W-:Y:S02]  /*2cc60*/  VIADD R2, R145, 0xfffffe50 ;  /* 0xfffffe5091027836 */ /* 0x008fe40000000000 */
[----:B------:R1:W-:Y:S01]  /*2cc70*/  STL.64 [R1+0xd8], R200 ;  /* 0x0000d8c801007387 */ /* 0x0003e20000100a00 */
[----:B------:R-:W3:Y:S02]  /*2cc80*/  LDC R145, c[0x0][0x3a0] ;  /* 0x0000e800ff917b82 */ /* 0x000ee40000000800 */
[----:B------:R-:W-:Y:S01]  /*2cc90*/  ISETP.GE.U32.AND P2, PT, R2, 0x7ffffdd1, PT ;  /* 0x7ffffdd10200780c */ /* 0x000fe20003f46070 */
[----:B------:R-:W-:-:S05]  /*2cca0*/  VIADD R2, R203, 0xfffffe4f ;  /* 0xfffffe4fcb027836 */ /* 0x000fca0000000000 */
[----:B------:R-:W-:Y:S01]  /*2ccb0*/  ISETP.GE.U32.AND P4, PT, R2, 0x7ffffdd0, PT ;  /* 0x7ffffdd00200780c */ /* 0x000fe20003f86070 */
[----:B------:R-:W1:Y:S06]  /*2ccc0*/  LDC R203, c[0x0][0x3a0] ;  /* 0x0000e800ffcb7b82 */ /* 0x000e6c0000000800 */
[----:B------:R1:W-:Y:S02]  /*2ccd0*/  LDGSTS.E [R0+-0x2ff44], desc[UR22][R200.64], !P2 ;  /* 0xd00bc000c8007fae */ /* 0x0003e4000d1a1016 */
[----:B-1----:R-:W-:-:S05]  /*2cce0*/  IMAD.WIDE R200, R135, 0x4, R234 ;  /* 0x0000000487c87825 */ /* 0x002fca00078e02ea */
[----:B------:R4:W-:Y:S04]  /*2ccf0*/  STL.64 [R1+0xe0], R200 ;  /* 0x0000e0c801007387 */ /* 0x0009e80000100a00 */
[----:B------:R-:W2:Y:S04]  /*2cd00*/  LDL.LU.64 R234, [R1+0xcc0] ;  /* 0x000cc00001ea7983 */ /* 0x000ea80000300a00 */
[----:B------:R4:W-:Y:S02]  /*2cd10*/  LDGSTS.E [R0+-0x2ff40], desc[UR22][R200.64], !P4 ;  /* 0xd00c0000c8007fae */ /* 0x0009e4000e1a1016 */
[----:B----4-:R-:W-:-:S05]  /*2cd20*/  IMAD.WIDE R200, R135, 0x4, R224 ;  /* 0x0000000487c87825 */ /* 0x010fca00078e02e0 */
[----:B------:R1:W-:Y:S04]  /*2cd30*/  STL.64 [R1+0xe8], R200 ;  /* 0x0000e8c801007387 */ /* 0x0003e80000100a00 */
[----:B------:R-:W4:Y:S01]  /*2cd40*/  LDL.LU.64 R224, [R1+0xcb8] ;  /* 0x000cb80001e07983 */ /* 0x000f220000300a00 */
[----:B------:R-:W-:Y:S02]  /*2cd50*/  IADD3 R2, PT, PT, R202, -0x1b2, RZ ;  /* 0xfffffe4eca027810 */ /* 0x000fe40007ffe0ff */
[----:B------:R-:W2:Y:S02]  /*2cd60*/  LDC R202, c[0x0][0x3a0] ;  /* 0x0000e800ffca7b82 */ /* 0x000ea40000000800 */
[----:B------:R-:W-:Y:S01]  /*2cd70*/  ISETP.GE.U32.AND P6, PT, R2, 0x7ffffdcf, PT ;  /* 0x7ffffdcf0200780c */ /* 0x000fe20003fc6070 */
[----:B------:R-:W-:-:S05]  /*2cd80*/  VIADD R2, R252, 0xfffffe4d ;  /* 0xfffffe4dfc027836 */ /* 0x000fca0000000000 */
[----:B------:R-:W-:Y:S01]  /*2cd90*/  ISETP.GE.U32.AND P5, PT, R2, 0x7ffffdce, PT ;  /* 0x7ffffdce0200780c */ /* 0x000fe20003fa6070 */
[----:B---3--:R-:W-:Y:S01]  /*2cda0*/  VIADD R2, R145, 0xfffffe4c ;  /* 0xfffffe4c91027836 */ /* 0x008fe20000000000 */
[----:B------:R-:W3:Y:S04]  /*2cdb0*/  LDC R252, c[0x0][0x3a0] ;  /* 0x0000e800fffc7b82 */ /* 0x000ee80000000800 */
[----:B------:R-:W-:Y:S01]  /*2cdc0*/  ISETP.GE.U32.AND P2, PT, R2, 0x7ffffdcd, PT ;  /* 0x7ffffdcd0200780c */ /* 0x000fe20003f46070 */
[----:B------:R1:W-:Y:S03]  /*2cdd0*/  LDGSTS.E [R0+-0x2ff3c], desc[UR22][R200.64], !P6 ;  /* 0xd00c4000c8007fae */ /* 0x0003e6000f1a1016 */
[----:B------:R-:W2:Y:S01]  /*2cde0*/  LDC R145, c[0x0][0x3a0] ;  /* 0x0000e800ff917b82 */ /* 0x000ea20000000800 */
[----:B-1----:R-:W-:-:S02]  /*2cdf0*/  IMAD.WIDE R200, R135, 0x4, R228 ;  /* 0x0000000487c87825 */ /* 0x002fc400078e02e4 */
        /* <DEDUP_REMOVED lines=14> */
[----:B------:R-:W1:Y:S01]  /*2cee0*/  LDC R202, c[0x0][0x3a0] ;  /* 0x0000e800ffca7b82 */ /* 0x000e620000000800 */
[----:B------:R-:W-:-:S07]  /*2cef0*/  ISETP.GE.U32.AND P6, PT, R2, 0x7ffffdcb, PT ;  /* 0x7ffffdcb0200780c */ /* 0x000fce0003fc6070 */
[----:B------:R1:W-:Y:S02]  /*2cf00*/  LDGSTS.E [R0+-0x2ff30], desc[UR22][R200.64], !P4 ;  /* 0xd00d0000c8007fae */ /* 0x0003e4000e1a1016 */
[----:B-1----:R-:W-:-:S05]  /*2cf10*/  IMAD.WIDE R200, R135, 0x4, R234 ;  /* 0x0000000487c87825 */ /* 0x002fca00078e02ea */
[----:B------:R4:W-:Y:S04]  /*2cf20*/  STL.64 [R1+0x110], R200 ;  /* 0x000110c801007387 */ /* 0x0009e80000100a00 */
[----:B------:R-:W2:Y:S04]  /*2cf30*/  LDL.LU.64 R234, [R1+0xc98] ;  /* 0x000c980001ea7983 */ /* 0x000ea80000300a00 */
[----:B------:R4:W-:Y:S02]  /*2cf40*/  LDGSTS.E [R0+-0x2ff2c], desc[UR22][R200.64], !P6 ;  /* 0xd00d4000c8007fae */ /* 0x0009e4000f1a1016 */
[----:B----4-:R-:W-:-:S02]  /*2cf50*/  IMAD.WIDE R200, R135, 0x4, R224 ;  /* 0x0000000487c87825 */ /* 0x010fc400078e02e0 */
[----:B------:R-:W4:Y:S02]  /*2cf60*/  LDL.LU.64 R224, [R1+0xc90] ;  /* 0x000c900001e07983 */ /* 0x000f240000300a00 */
[----:B---3--:R-:W-:Y:S02]  /*2cf70*/  VIADD R2, R252, 0xfffffe49 ;  /* 0xfffffe49fc027836 */ /* 0x008fe40000000000 */
[----:B------:R1:W-:Y:S01]  /*2cf80*/  STL.64 [R1+0x118], R200 ;  /* 0x000118c801007387 */ /* 0x0003e20000100a00 */
[----:B------:R-:W3:Y:S02]  /*2cf90*/  LDC R252, c[0x0][0x3a0] ;  /* 0x0000e800fffc7b82 */ /* 0x000ee40000000800 */
[----:B------:R-:W-:Y:S01]  /*2cfa0*/  ISETP.GE.U32.AND P5, PT, R2, 0x7ffffdca, PT ;  /* 0x7ffffdca0200780c */ /* 0x000fe20003fa6070 */
[----:B------:R-:W-:-:S05]  /*2cfb0*/  VIADD R2, R145, 0xfffffe48 ;  /* 0xfffffe4891027836 */ /* 0x000fca0000000000 */
[----:B------:R-:W-:Y:S01]  /*2cfc0*/  ISETP.GE.U32.AND P2, PT, R2, 0x7ffffdc9, PT ;  /* 0x7ffffdc90200780c */ /* 0x000fe20003f46070 */
[----:B------:R-:W-:Y:S01]  /*2cfd0*/  VIADD R2, R203, 0xfffffe47 ;  /* 0xfffffe47cb027836 */ /* 0x000fe20000000000 */
[----:B------:R-:W2:Y:S05]  /*2cfe0*/  LDC R145, c[0x0][0x3a0] ;  /* 0x0000e800ff917b82 */ /* 0x000eaa0000000800 */
[----:B------:R1:W-:Y:S01]  /*2cff0*/  LDGSTS.E [R0+-0x2ff28], desc[UR22][R200.64], !P5 ;  /* 0xd00d8000c8007fae */ /* 0x0003e2000e9a1016 */
[----:B------:R-:W-:Y:S02]  /*2d000*/  ISETP.GE.U32.AND P4, PT, R2, 0x7ffffdc8, PT ;  /* 0x7ffffdc80200780c */ /* 0x000fe40003f86070 */
[----:B------:R-:W2:Y:S01]  /*2d010*/  LDC R203, c[0x0][0x3a0] ;  /* 0x0000e800ffcb7b82 */ /* 0x000ea20000000800 */
[----:B-1----:R-:W-:-:S02]  /*2d020*/  IMAD.WIDE R200, R135, 0x4, R228 ;  /* 0x0000000487c87825 */ /* 0x002fc400078e02e4 */
[----:B------:R-:W4:Y:S04]  /*2d030*/  LDL.LU.64 R228, [R1+0xc88] ;  /* 0x000c880001e47983 */ /* 0x000f280000300a00 */
[----:B------:R1:W-:Y:S04]  /*2d040*/  STL.64 [R1+0x120], R200 ;  /* 0x000120c801007387 */ /* 0x0003e80000100a00 */
[----:B------:R1:W-:Y:S02]  /*2d050*/  LDGSTS.E [R0+-0x2ff24], desc[UR22][R200.64], !P2 ;  /* 0xd00dc000c8007fae */ /* 0x0003e4000d1a1016 */
[----:B-1----:R-:W-:-:S05]  /*2d060*/  IMAD.WIDE R200, R135, 0x4, R230 ;  /* 0x0000000487c87825 */ /* 0x002fca00078e02e6 */
[----:B------:R2:W-:Y:S04]  /*2d070*/  STL.64 [R1+0x128], R200 ;  /* 0x000128c801007387 */ /* 0x0005e80000100a00 */
[----:B------:R-:W4:Y:S04]  /*2d080*/  LDL.LU.64 R230, [R1+0xc80] ;  /* 0x000c800001e67983 */ /* 0x000f280000300a00 */
[----:B------:R2:W-:Y:S02]  /*2d090*/  LDGSTS.E [R0+-0x2ff20], desc[UR22][R200.64], !P4 ;  /* 0xd00e0000c8007fae */ /* 0x0005e4000e1a1016 */
[----:B--2---:R-:W-:-:S05]  /*2d0a0*/  IMAD.WIDE R200, R135, 0x4, R232 ;  /* 0x0000000487c87825 */ /* 0x004fca00078e02e8 */
[----:B------:R1:W-:Y:S04]  /*2d0b0*/  STL.64 [R1+0x138], R200 ;  /* 0x000138c801007387 */ /* 0x0003e80000100a00 */
[----:B------:R-:W2:Y:S01]  /*2d0c0*/  LDL.LU.64 R232, [R1+0xc78] ;  /* 0x000c780001e87983 */ /* 0x000ea20000300a00 */
[----:B------:R-:W-:Y:S02]  /*2d0d0*/  IADD3 R2, PT, PT, R202, -0x1ba, RZ ;  /* 0xfffffe46ca027810 */ /* 0x000fe40007ffe0ff */
[----:B------:R-:W1:Y:S02]  /*2d0e0*/  LDC R202, c[0x0][0x3a0] ;  /* 0x0000e800ffca7b82 */ /* 0x000e640000000800 */
[----:B------:R-:W-:Y:S01]  /*2d0f0*/  ISETP.GE.U32.AND P6, PT, R2, 0x7ffffdc7, PT ;  /* 0x7ffffdc70200780c */ /* 0x000fe20003fc6070 */
[----:B---3--:R-:W-:-:S05]  /*2d100*/  VIADD R2, R252, 0xfffffe45 ;  /* 0xfffffe45fc027836 */ /* 0x008fca0000000000 */
[----:B------:R-:W-:-:S07]  /*2d110*/  ISETP.GE.U32.AND P5, PT, R2, 0x7ffffdc6, PT ;  /* 0x7ffffdc60200780c */ /* 0x000fce0003fa6070 */
[----:B------:R1:W-:Y:S01]  /*2d120*/  LDGSTS.E [R0+-0x2ff1c], desc[UR22][R200.64], !P6 ;  /* 0xd00e4000c8007fae */ /* 0x0003e2000f1a1016 */
[----:B------:R-:W-:Y:S01]  /*2d130*/  VIADD R2, R145, 0xfffffe44 ;  /* 0xfffffe4491027836 */ /* 0x000fe20000000000 */
[----:B------:R-:W3:Y:S01]  /*2d140*/  LDC R252, c[0x0][0x3a0] ;  /* 0x0000e800fffc7b82 */ /* 0x000ee20000000800 */
[----:B-1----:R-:W-:-:S07]  /*2d150*/  IMAD.WIDE R200, R135, 0x4, R234 ;  /* 0x0000000487c87825 */ /* 0x002fce00078e02ea */
[----:B------:R-:W1:Y:S01]  /*2d160*/  LDC R145, c[0x0][0x3a0] ;  /* 0x0000e800ff917b82 */ /* 0x000e620000000800 */
        /* <DEDUP_REMOVED lines=10> */
[----:B------:R-:W-:-:S05]  /*2d210*/  IADD3 R2, PT, PT, R202, -0x1be, RZ ;  /* 0xfffffe42ca027810 */ /* 0x000fca0007ffe0ff */
[----:B------:R1:W-:Y:S01]  /*2d220*/  LDGSTS.E [R0+-0x2ff14], desc[UR22][R200.64], !P2 ;  /* 0xd00ec000c8007fae */ /* 0x0003e2000d1a1016 */
[----:B------:R-:W-:Y:S01]  /*2d230*/  ISETP.GE.U32.AND P6, PT, R2, 0x7ffffdc3, PT ;  /* 0x7ffffdc30200780c */ /* 0x000fe20003fc6070 */
[----:B------:R-:W2:Y:S01]  /*2d240*/  LDC R202, c[0x0][0x3a0] ;  /* 0x0000e800ffca7b82 */ /* 0x000ea20000000800 */
[----:B-1----:R-:W-:-:S05]  /*2d250*/  IMAD.WIDE R200, R135, 0x4, R228 ;  /* 0x0000000487c87825 */ /* 0x002fca00078e02e4 */
[----:B------:R1:W-:Y:S04]  /*2d260*/  STL.64 [R1+0x150], R200 ;  /* 0x000150c801007387 */ /* 0x0003e80000100a00 */
[----:B------:R-:W4:Y:S04]  /*2d270*/  LDL.LU.64 R228, [R1+0xc60] ;  /* 0x000c600001e47983 */ /* 0x000f280000300a00 */
[----:B------:R1:W-:Y:S02]  /*2d280*/  LDGSTS.E [R0+-0x2ff10], desc[UR22][R200.64], !P4 ;  /* 0xd00f0000c8007fae */ /* 0x0003e4000e1a1016 */
[----:B-1----:R-:W-:-:S05]  /*2d290*/  IMAD.WIDE R200, R135, 0x4, R230 ;  /* 0x0000000487c87825 */ /* 0x002fca00078e02e6 */
[----:B------:R2:W-:Y:S04]  /*2d2a0*/  STL.64 [R1+0x158], R200 ;  /* 0x000158c801007387 */ /* 0x0005e80000100a00 */
[----:B------:R-:W4:Y:S04]  /*2d2b0*/  LDL.LU.64 R230, [R1+0xc58] ;  /* 0x000c580001e67983 */ /* 0x000f280000300a00 */
        /* <DEDUP_REMOVED lines=8> */
[----:B------:R-:W-:-:S07]  /*2d340*/  ISETP.GE.U32.AND P2, PT, R2, 0x7ffffdc1, PT ;  /* 0x7ffffdc10200780c */ /* 0x000fce0003f46070 */
[----:B------:R1:W-:Y:S01]  /*2d350*/  LDGSTS.E [R0+-0x2ff08], desc[UR22][R200.64], !P5 ;  /* 0xd00f8000c8007fae */ /* 0x0003e2000e9a1016 */
[----:B------:R-:W1:Y:S02]  /*2d360*/  LDC R145, c[0x0][0x3a0] ;  /* 0x0000e800ff917b82 */ /* 0x000e640000000800 */
[C---:B-1----:R-:W-:Y:S02]  /*2d370*/  IMAD.WIDE R200, R135.reuse, 0x4, R234 ;  /* 0x0000000487c87825 */ /* 0x042fe400078e02ea */
[----:B------:R-:W2:Y:S04]  /*2d380*/  LDL.LU.64 R234, [R1+0xc48] ;  /* 0x000c480001ea7983 */ /* 0x000ea80000300a00 */
        /* <DEDUP_REMOVED lines=11> */
[----:B---3--:R-:W-:-:S06]  /*2d440*/  VIADD R2, R252, 0xfffffe3d ;  /* 0xfffffe3dfc027836 */ /* 0x008fcc0000000000 */
[----:B------:R1:W-:Y:S01]  /*2d450*/  LDGSTS.E [R0+-0x2ff00], desc[UR22][R200.64], !P4 ;  /* 0xd0100000c8007fae */ /* 0x0003e2000e1a1016 */
[----:B------:R-:W-:Y:S01]  /*2d460*/  ISETP.GE.U32.AND P5, PT, R2, 0x7ffffdbe, PT ;  /* 0x7ffffdbe0200780c */ /* 0x000fe20003fa6070 */
[----:B------:R-:W3:Y:S01]  /*2d470*/  LDC R252, c[0x0][0x3a0] ;  /* 0x0000e800fffc7b82 */ /* 0x000ee20000000800 */
[----:B-1----:R-:W-:-:S05]  /*2d480*/  IMAD.WIDE R200, R135, 0x4, R228 ;  /* 0x0000000487c87825 */ /* 0x002fca00078e02e4 */
[----:B------:R1:W-:Y:S04]  /*2d490*/  STL.64 [R1+0x180], R200 ;  /* 0x000180c801007387 */ /* 0x0003e80000100a00 */
[----:B------:R-:W3:Y:S04]  /*2d4a0*/  LDL.LU.64 R228, [R1+0xc38] ;  /* 0x000c380001e47983 */ /* 0x000ee80000300a00 */
[----:B------:R1:W-:Y:S02]  /*2d4b0*/  LDGSTS.E [R0+-0x2fefc], desc[UR22][R200.64], !P6 ;  /* 0xd0104000c8007fae */ /* 0x0003e4000f1a1016 */
[----:B-1----:R-:W-:-:S02]  /*2d4c0*/  IMAD.WIDE R200, R135, 0x4, R230 ;  /* 0x0000000487c87825 */ /* 0x002fc400078e02e6 */
[----:B------:R-:W3:Y:S04]  /*2d4d0*/  LDL.LU.64 R230, [R1+0xc30] ;  /* 0x000c300001e67983 */ /* 0x000ee80000300a00 */
[----:B------:R2:W-:Y:S04]  /*2d4e0*/  STL.64 [R1+0x188], R200 ;  /* 0x000188c801007387 */ /* 0x0005e80000100a00 */
[----:B------:R2:W-:Y:S02]  /*2d4f0*/  LDGSTS.E [R0+-0x2fef8], desc[UR22][R200.64], !P5 ;  /* 0xd0108000c8007fae */ /* 0x0005e4000e9a1016 */
[----:B--2---:R-:W-:-:S02]  /*2d500*/  IMAD.WIDE R200, R135, 0x4, R232 ;  /* 0x0000000487c87825 */ /* 0x004fc400078e02e8 */
[----:B------:R-:W2:Y:S02]  /*2d510*/  LDL.LU.64 R232, [R1+0xc28] ;  /* 0x000c280001e87983 */ /* 0x000ea40000300a00 */
[----:B------:R-:W-:Y:S02]  /*2d520*/  VIADD R2, R145, 0xfffffe3c ;  /* 0xfffffe3c91027836 */ /* 0x000fe40000000000 */
[----:B------:R1:W-:Y:S01]  /*2d530*/  STL.64 [R1+0x198], R200 ;  /* 0x000198c801007387 */ /* 0x0003e20000100a00 */
[----:B------:R-:W1:Y:S02]  /*2d540*/  LDC R145, c[0x0][0x3a0] ;  /* 0x0000e800ff917b82 */ /* 0x000e640000000800 */
        /* <DEDUP_REMOVED lines=15> */
[----:B---3--:R-:W-:-:S05]  /*2d640*/  VIADD R2, R252, 0xfffffe39 ;  /* 0xfffffe39fc027836 */ /* 0x008fca0000000000 */
[----:B------:R-:W-:Y:S01]  /*2d650*/  ISETP.GE.U32.AND P5, PT, R2, 0x7ffffdba, PT ;  /* 0x7ffffdba0200780c */ /* 0x000fe20003fa6070 */
[----:B------:R-:W-:Y:S01]  /*2d660*/  VIADD R2, R145, 0xfffffe38 ;  /* 0xfffffe3891027836 */ /* 0x000fe20000000000 */
        /* <DEDUP_REMOVED lines=315> */
[----:B------:R-:W2:Y:S04]  /*2ea20*/  LDC R145, c[0x0][0x3a0] ;  /* 0x0000e800ff917b82 */ /* 0x000ea80000000800 */
[----:B------:R-:W-:Y:S01]  /*2ea30*/  ISETP.GE.U32.AND P4, PT, R2, 0x7ffffd8c, PT ;  /* 0x7ffffd8c0200780c */ /* 0x000fe20003f86070 */
[----:B------:R1:W-:Y:S02]  /*2ea40*/  LDGSTS.E [R0+-0x2fe38], desc[UR22][R200.64], !P5 ;  /* 0xd01c8000c8007fae */ /* 0x0003e4000e9a1016 */
[----:B-1----:R-:W-:-:S05]  /*2ea50*/  IMAD.WIDE R200, R135, 0x4, R228 ;  /* 0x0000000487c87825 */ /* 0x002fca00078e02e4 */
[----:B------:R1:W-:Y:S04]  /*2ea60*/  STL.64 [R1+0x450], R200 ;  /* 0x000450c801007387 */ /* 0x0003e80000100a00 */
[----:B------:R1:W-:Y:S04]  /*2ea70*/  LDGSTS.E [R0+-0x2fe34], desc[UR22][R200.64], !P2 ;  /* 0xd01cc000c8007fae */ /* 0x0003e8000d1a1016 */
[----:B------:R-:W3:Y:S01]  /*2ea80*/  LDL.LU.64 R228, [R1+0x4a8] ;  /* 0x0004a80001e47983 */ /* 0x000ee20000300a00 */
[----:B-1----:R-:W-:-:S05]  /*2ea90*/  IMAD.WIDE R200, R135, 0x4, R230 ;  /* 0x0000000487c87825 */ /* 0x002fca00078e02e6 */
[----:B------:R2:W-:Y:S04]  /*2eaa0*/  STL.64 [R1+0x458], R200 ;  /* 0x000458c801007387 */ /* 0x0005e80000100a00 */
[----:B------:R2:W-:Y:S04]  /*2eab0*/  LDGSTS.E [R0+-0x2fe30], desc[UR22][R200.64], !P4 ;  /* 0xd01d0000c8007fae */ /* 0x0005e8000e1a1016 */
[----:B------:R-:W3:Y:S01]  /*2eac0*/  LDL.LU.64 R230, [R1+0x4b8] ;  /* 0x0004b80001e67983 */ /* 0x000ee20000300a00 */
[----:B--2---:R-:W-:-:S05]  /*2ead0*/  IMAD.WIDE R200, R135, 0x4, R232 ;  /* 0x0000000487c87825 */ /* 0x004fca00078e02e8 */
[----:B------:R1:W-:Y:S04]  /*2eae0*/  STL.64 [R1+0x470], R200 ;  /* 0x000470c801007387 */ /* 0x0003e80000100a00 */
[----:B------:R-:W2:Y:S04]  /*2eaf0*/  LDL.LU.64 R226, [R1+0x4e0] ;  /* 0x0004e00001e27983 */ /* 0x000ea80000300a00 */
[----:B------:R-:W2:Y:S01]  /*2eb00*/  LDL.LU.64 R232, [R1+0x4e8] ;  /* 0x0004e80001e87983 */ /* 0x000ea20000300a00 */
[----:B------:R-:W-:Y:S02]  /*2eb10*/  IADD3 R2, PT, PT, R202, -0x1f6, RZ ;  /* 0xfffffe0aca027810 */ /* 0x000fe40007ffe0ff */
        /* <DEDUP_REMOVED lines=8> */
[----:B------:R4:W-:Y:S02]  /*2eba0*/  LDGSTS.E [R0+-0x2fe28], desc[UR22][R200.64], !P5 ;  /* 0xd01d8000c8007fae */ /* 0x0009e4000e9a1016 */
[----:B----4-:R-:W-:-:S05]  /*2ebb0*/  IMAD.WIDE R200, R135, 0x4, R224 ;  /* 0x0000000487c87825 */ /* 0x010fca00078e02e0 */
[----:B------:R1:W-:Y:S04]  /*2ebc0*/  STL.64 [R1+0x4a0], R200 ;  /* 0x0004a0c801007387 */ /* 0x0003e80000100a00 */
[----:B------:R-:W4:Y:S04]  /*2ebd0*/  LDL.LU.64 R234, [R1+0x4f8] ;  /* 0x0004f80001ea7983 */ /* 0x000f280000300a00 */
[----:B------:R-:W4:Y:S01]  /*2ebe0*/  LDL.LU.64 R224, [R1+0x500] ;  /* 0x0005000001e07983 */ /* 0x000f220000300a00 */
[----:B---3--:R-:W-:Y:S02]  /*2ebf0*/  VIADD R2, R252, 0xfffffe08 ;  /* 0xfffffe08fc027836 */ /* 0x008fe40000000000 */
[----:B------:R-:W3:Y:S03]  /*2ec00*/  LDC R252, c[0x0][0x3a0] ;  /* 0x0000e800fffc7b82 */ /* 0x000ee60000000800 */
[----:B------:R-:W-:Y:S01]  /*2ec10*/  ISETP.GE.U32.AND P2, PT, R2, 0x7ffffd89, PT ;  /* 0x7ffffd890200780c */ /* 0x000fe20003f46070 */
[----:B------:R-:W-:-:S04]  /*2ec20*/  VIADD R2, R202, 0xfffffe07 ;  /* 0xfffffe07ca027836 */ /* 0x000fc80000000000 */
[----:B------:R-:W1:Y:S01]  /*2ec30*/  LDC R202, c[0x0][0x3a0] ;  /* 0x0000e800ffca7b82 */ /* 0x000e620000000800 */
[----:B------:R-:W-:Y:S02]  /*2ec40*/  ISETP.GE.U32.AND P4, PT, R2, 0x7ffffd88, PT ;  /* 0x7ffffd880200780c */ /* 0x000fe40003f86070 */
[----:B------:R-:W-:-:S04]  /*2ec50*/  IADD3 R2, PT, PT, R145, -0x1fa, RZ ;  /* 0xfffffe0691027810 */ /* 0x000fc80007ffe0ff */
[----:B------:R-:W-:Y:S01]  /*2ec60*/  ISETP.GE.U32.AND P6, PT, R2, 0x7ffffd87, PT ;  /* 0x7ffffd870200780c */ /* 0x000fe20003fc6070 */
[----:B------:R1:W-:Y:S01]  /*2ec70*/  LDGSTS.E [R0+-0x2fe24], desc[UR22][R200.64], !P2 ;  /* 0xd01dc000c8007fae */ /* 0x0003e2000d1a1016 */
[----:B------:R-:W2:Y:S01]  /*2ec80*/  LDC R145, c[0x0][0x3a0] ;  /* 0x0000e800ff917b82 */ /* 0x000ea20000000800 */
[----:B---3--:R-:W-:-:S07]  /*2ec90*/  VIADD R2, R252, 0xfffffe05 ;  /* 0xfffffe05fc027836 */ /* 0x008fce0000000000 */
[----:B------:R-:W3:Y:S01]  /*2eca0*/  LDC R252, c[0x0][0x3a0] ;  /* 0x0000e800fffc7b82 */ /* 0x000ee20000000800 */
[----:B-1----:R-:W-:Y:S01]  /*2ecb0*/  IMAD.WIDE R200, R135, 0x4, R228 ;  /* 0x0000000487c87825 */ /* 0x002fe200078e02e4 */
[----:B------:R-:W-:-:S04]  /*2ecc0*/  ISETP.GE.U32.AND P5, PT, R2, 0x7ffffd86, PT ;  /* 0x7ffffd860200780c */ /* 0x000fc80003fa6070 */
[----:B------:R1:W-:Y:S04]  /*2ecd0*/  STL.64 [R1+0x4a8], R200 ;  /* 0x0004a8c801007387 */ /* 0x0003e80000100a00 */
[----:B------:R1:W-:Y:S04]  /*2ece0*/  LDGSTS.E [R0+-0x2fe20], desc[UR22][R200.64], !P4 ;  /* 0xd01e0000c8007fae */ /* 0x0003e8000e1a1016 */
[----:B------:R-:W4:Y:S01]  /*2ecf0*/  LDL.LU.64 R228, [R1+0x508] ;  /* 0x0005080001e47983 */ /* 0x000f220000300a00 */
[----:B-1----:R-:W-:-:S03]  /*2ed00*/  IMAD.WIDE R200, R135, 0x4, R230 ;  /* 0x0000000487c87825 */ /* 0x002fc600078e02e6 */
[----:B------:R-:W4:Y:S04]  /*2ed10*/  LDL.LU.64 R230, [R1+0x538] ;  /* 0x0005380001e67983 */ /* 0x000f280000300a00 */
[----:B------:R2:W-:Y:S04]  /*2ed20*/  STL.64 [R1+0x4b8], R200 ;  /* 0x0004b8c801007387 */ /* 0x0005e80000100a00 */
[----:B------:R2:W-:Y:S02]  /*2ed30*/  LDGSTS.E [R0+-0x2fe1c], desc[UR22][R200.64], !P6 ;  /* 0xd01e4000c8007fae */ /* 0x0005e4000f1a1016 */
[----:B--2---:R-:W-:-:S05]  /*2ed40*/  IMAD.WIDE R200, R135, 0x4, R226 ;  /* 0x0000000487c87825 */ /* 0x004fca00078e02e2 */
[----:B------:R1:W-:Y:S04]  /*2ed50*/  STL.64 [R1+0x4e0], R200 ;  /* 0x0004e0c801007387 */ /* 0x0003e80000100a00 */
[----:B------:R1:W-:Y:S04]  /*2ed60*/  LDGSTS.E [R0+-0x2fe18], desc[UR22][R200.64], !P5 ;  /* 0xd01e8000c8007fae */ /* 0x0003e8000e9a1016 */
[----:B------:R-:W2:Y:S04]  /*2ed70*/  LDL.LU.64 R210, [R1+0x558] ;  /* 0x0005580001d27983 */ /* 0x000ea80000300a00 */
[----:B------:R-:W2:Y:S01]  /*2ed80*/  LDL.LU.64 R212, [R1+0x620] ;  /* 0x0006200001d47983 */ /* 0x000ea20000300a00 */
[----:B-1----:R-:W-:-:S03]  /*2ed90*/  IMAD.WIDE R200, R135, 0x4, R232 ;  /* 0x0000000487c87825 */ /* 0x002fc600078e02e8 */
[----:B------:R-:W2:Y:S04]  /*2eda0*/  LDL.LU.64 R216, [R1+0x738] ;  /* 0x0007380001d87983 */ /* 0x000ea80000300a00 */
[----:B------:R1:W-:Y:S04]  /*2edb0*/  STL.64 [R1+0x4e8], R200 ;  /* 0x0004e8c801007387 */ /* 0x0003e80000100a00 */
[----:B------:R-:W2:Y:S04]  /*2edc0*/  LDL.LU.64 R220, [R1+0x8f8] ;  /* 0x0008f80001dc7983 */ /* 0x000ea80000300a00 */
[----:B------:R-:W2:Y:S04]  /*2edd0*/  LDL.LU.64 R232, [R1+0x8f0] ;  /* 0x0008f00001e87983 */ /* 0x000ea80000300a00 */
[----:B------:R-:W2:Y:S04]  /*2ede0*/  LDL.LU.64 R222, [R1+0x570] ;  /* 0x0005700001de7983 */ /* 0x000ea80000300a00 */
[----:B------:R-:W2:Y:S01]  /*2edf0*/  LDL.LU.64 R226, [R1+0x628] ;  /* 0x0006280001e27983 */ /* 0x000ea20000300a00 */
[----:B------:R-:W-:-:S02]  /*2ee00*/  VIADD R2, R202, 0xfffffe04 ;  /* 0xfffffe04ca027836 */ /* 0x000fc40000000000 */
[----:B------:R-:W1:Y:S03]  /*2ee10*/  LDC R202, c[0x0][0x3a0] ;  /* 0x0000e800ffca7b82 */ /* 0x000e660000000800 */
[----:B------:R-:W-:Y:S01]  /*2ee20*/  ISETP.GE.U32.AND P2, PT, R2, 0x7ffffd85, PT ;  /* 0x7ffffd850200780c */ /* 0x000fe20003f46070 */
[----:B------:R-:W-:-:S04]  /*2ee30*/  VIADD R2, R145, 0xfffffe03 ;  /* 0xfffffe0391027836 */ /* 0x000fc80000000000 */
[----:B------:R-:W4:Y:S01]  /*2ee40*/  LDC R145, c[0x0][0x3a0] ;  /* 0x0000e800ff917b82 */ /* 0x000f220000000800 */
[----:B------:R-:W-:Y:S02]  /*2ee50*/  ISETP.GE.U32.AND P4, PT, R2, 0x7ffffd84, PT ;  /* 0x7ffffd840200780c */ /* 0x000fe40003f86070 */
[----:B---3--:R-:W-:-:S04]  /*2ee60*/  IADD3 R2, PT, PT, R252, -0x1fe, RZ ;  /* 0xfffffe02fc027810 */ /* 0x008fc80007ffe0ff */
[----:B------:R-:W-:Y:S01]  /*2ee70*/  ISETP.GE.U32.AND P6, PT, R2, 0x7ffffd83, PT ;  /* 0x7ffffd830200780c */ /* 0x000fe20003fc6070 */
[----:B------:R3:W-:Y:S01]  /*2ee80*/  LDGSTS.E [R0+-0x2fe14], desc[UR22][R200.64], !P2 ;  /* 0xd01ec000c8007fae */ /* 0x0007e2000d1a1016 */
[----:B-1----:R-:W-:Y:S02]  /*2ee90*/  VIADD R2, R202, 0xfffffe01 ;  /* 0xfffffe01ca027836 */ /* 0x002fe40000000000 */
[----:B----4-:R-:W-:-:S05]  /*2eea0*/  IMAD.WIDE R202, R135, 0x4, R234 ;  /* 0x0000000487ca7825 */ /* 0x010fca00078e02ea */
[----:B------:R1:W-:Y:S01]  /*2eeb0*/  STL.64 [R1+0x4f8], R202 ;  /* 0x0004f8ca01007387 */ /* 0x0003e20000100a00 */
[----:B---3--:R-:W-:-:S03]  /*2eec0*/  IMAD.WIDE R200, R135, 0x4, R224 ;  /* 0x0000000487c87825 */ /* 0x008fc600078e02e0 */
[----:B------:R-:W3:Y:S04]  /*2eed0*/  LDL.LU.64 R234, [R1+0x748] ;  /* 0x0007480001ea7983 */ /* 0x000ee80000300a00 */
[----:B------:R4:W-:Y:S04]  /*2eee0*/  STL.64 [R1+0x500], R200 ;  /* 0x000500c801007387 */ /* 0x0009e80000100a00 */
[----:B------:R-:W3:Y:S01]  /*2eef0*/  LDL.LU.64 R224, [R1+0x8c0] ;  /* 0x0008c00001e07983 */ /* 0x000ee20000300a00 */
[----:B------:R-:W-:Y:S01]  /*2ef00*/  ISETP.GE.U32.AND P5, PT, R2, 0x7ffffd82, PT ;  /* 0x7ffffd820200780c */ /* 0x000fe20003fa6070 */
[----:B------:R-:W-:-:S02]  /*2ef10*/  VIADD R252, R145, 0xfffffe00 ;  /* 0xfffffe0091fc7836 */ /* 0x000fc40000000000 */
[----:B------:R-:W-:Y:S01]  /*2ef20*/  VIADD R2, R134, 0x100000 ;  /* 0x0010000086027836 */ /* 0x000fe20000000000 */
[----:B------:R-:W3:Y:S02]  /*2ef30*/  LDL.LU.64 R214, [R1+0x8b0] ;  /* 0x0008b00001d67983 */ /* 0x000ee40000300a00 */
[----:B------:R-:W-:Y:S02]  /*2ef40*/  ISETP.GE.U32.AND P2, PT, R252, 0x7ffffd81, PT ;  /* 0x7ffffd81fc00780c */ /* 0x000fe40003f46070 */
[----:B------:R1:W-:Y:S04]  /*2ef50*/  LDGSTS.E [R2+-0x2fe10], desc[UR22][R202.64], !P4 ;  /* 0xd01f0000ca027fae */ /* 0x0003e8000e1a1016 */
[----:B------:R4:W-:Y:S04]  /*2ef60*/  LDGSTS.E [R0+-0x2fe0c], desc[UR22][R200.64], !P6 ;  /* 0xd01f4000c8007fae */ /* 0x0009e8000f1a1016 */
[----:B------:R-:W3:Y:S01]  /*2ef70*/  LDL.LU.64 R218, [R1+0x580] ;  /* 0x0005800001da7983 */ /* 0x000ee20000300a00 */
[----:B-1----:R-:W-:-:S05]  /*2ef80*/  IMAD.WIDE R202, R135, 0x4, R228 ;  /* 0x0000000487ca7825 */ /* 0x002fca00078e02e4 */
[----:B------:R-:W-:Y:S04]  /*2ef90*/  STL.64 [R1+0x508], R202 ;  /* 0x000508ca01007387 */ /* 0x000fe80000100a00 */
[----:B------:R-:W3:Y:S01]  /*2efa0*/  LDL.LU.64 R228, [R1+0x638] ;  /* 0x0006380001e47983 */ /* 0x000ee20000300a00 */
[----:B----4-:R-:W-:-:S03]  /*2efb0*/  IMAD.WIDE R200, R135, 0x4, R230 ;  /* 0x0000000487c87825 */ /* 0x010fc600078e02e6 */
[----:B------:R-:W-:Y:S04]  /*2efc0*/  LDGSTS.E [R2+-0x2fe08], desc[UR22][R202.64], !P5 ;  /* 0xd01f8000ca027fae */ /* 0x000fe8000e9a1016 */
[----:B------:R-:W-:Y:S04]  /*2efd0*/  STL.64 [R1+0x538], R200 ;  /* 0x000538c801007387 */ /* 0x000fe80000100a00 */
[----:B------:R-:W-:Y:S04]  /*2efe0*/  STL.64 [R1+0x1320], R134 ;  /* 0x0013208601007387 */ /* 0x000fe80000100a00 */
[----:B------:R2:W-:Y:S04]  /*2eff0*/  STL [R1+0x1328], R3 ;  /* 0x0013280301007387 */ /* 0x0005e80000100800 */
[----:B------:R1:W-:Y:S04]  /*2f000*/  LDGSTS.E [R0+-0x2fe04], desc[UR22][R200.64], !P2 ;  /* 0xd01fc000c8007fae */ /* 0x0003e8000d1a1016 */
[----:B------:R-:W4:Y:S01]  /*2f010*/  LDL.LU.64 R230, [R1+0x888] ;  /* 0x0008880001e67983 */ /* 0x000f220000300a00 */
[----:B------:R-:W-:-:S03]  /*2f020*/  IMAD.WIDE R250, R144, 0x4, R160 ;  /* 0x0000000490fa7825 */ /* 0x000fc600078e02a0 */
[----:B------:R-:W0:Y:S01]  /*2f030*/  LDGDEPBAR ;  /* 0x00000000000079af */ /* 0x000e220000000000 */
[C---:B------:R-:W-:Y:S01]  /*2f040*/  IMAD.WIDE R248, R144.reuse, 0x4, R42 ;  /* 0x0000000490f87825 */ /* 0x040fe200078e022a */
[----:B-1----:R-:W1:Y:S03]  /*2f050*/  LDC R0, c[0x0][0x3a0] ;  /* 0x0000e800ff007b82 */ /* 0x002e660000000800 */
[----:B--2---:R-:W-:-:S04]  /*2f060*/  IMAD.WIDE R2, R144, 0x4, R210 ;  /* 0x0000000490027825 */ /* 0x004fc800078e02d2 */
[C---:B------:R-:W-:Y:S01]  /*2f070*/  IMAD.WIDE R200, R144.reuse, 0x4, R212 ;  /* 0x0000000490c87825 */ /* 0x040fe200078e02d4 */
[----:B------:R2:W-:Y:S03]  /*2f080*/  STL.64 [R1+0x558], R2 ;  /* 0x0005580201007387 */ /* 0x0005e60000100a00 */
[C---:B------:R-:W-:Y:S01]  /*2f090*/  IMAD.WIDE R134, R144.reuse, 0x4, R216 ;  /* 0x0000000490867825 */ /* 0x040fe200078e02d8 */
[----:B------:R-:W-:Y:S04]  /*2f0a0*/  STL.64 [R1+0x620], R200 ;  /* 0x000620c801007387 */ /* 0x000fe80000100a00 */
[----:B------:R-:W4:Y:S01]  /*2f0b0*/  LDL.LU.64 R216, [R1+0x880] ;  /* 0x0008800001d87983 */ /* 0x000f220000300a00 */
[----:B--2---:R-:W-:-:S03]  /*2f0c0*/  IMAD.WIDE R2, R144, 0x4, R220 ;  /* 0x0000000490027825 */ /* 0x004fc600078e02dc */
[----:B------:R2:W-:Y:S04]  /*2f0d0*/  STL.64 [R1+0x738], R134 ;  /* 0x0007388601007387 */ /* 0x0005e80000100a00 */
[----:B------:R-:W4:Y:S04]  /*2f0e0*/  LDL.LU.64 R220, [R1+0x870] ;  /* 0x0008700001dc7983 */ /* 0x000f280000300a00 */
[----:B------:R1:W-:Y:S01]  /*2f0f0*/  STL.64 [R1+0x980], R2 ;  /* 0x0009800201007387 */ /* 0x0003e20000100a00 */
[----:B--2---:R-:W-:-:S03]  /*2f100*/  IMAD.WIDE R134, R144, 0x4, R192 ;  /* 0x0000000490867825 */ /* 0x004fc600078e02c0 */
[----:B------:R-:W2:Y:S01]  /*2f110*/  LDL.LU.64 R192, [R1+0x1728] ;  /* 0x0017280001c07983 */ /* 0x000ea20000300a00 */
[----:B-1----:R-:W-:-:S05]  /*2f120*/  IMAD.WIDE R2, R144, 0x4, R232 ;  /* 0x0000000490027825 */ /* 0x002fca00078e02e8 */
[----:B------:R1:W-:Y:S02]  /*2f130*/  STL.64 [R1+0xa08], R2 ;  /* 0x000a080201007387 */ /* 0x0003e40000100a00 */
[C---:B-1----:R-:W-:Y:S02]  /*2f140*/  IMAD.WIDE R2, R144.reuse, 0x4, R176 ;  /* 0x0000000490027825 */ /* 0x042fe400078e02b0 */
[----:B------:R-:W2:Y:S04]  /*2f150*/  LDL.LU.64 R176, [R1+0x1720] ;  /* 0x0017200001b07983 */ /* 0x000ea80000300a00 */
[----:B------:R1:W-:Y:S04]  /*2f160*/  STL.64 [R1+0xad0], R134 ;  /* 0x000ad08601007387 */ /* 0x0003e80000100a00 */
[----:B------:R-:W2:Y:S04]  /*2f170*/  LDL.LU.64 R160, [R1+0x1718] ;  /* 0x0017180001a07983 */ /* 0x000ea80000300a00 */
[----:B------:R1:W-:Y:S04]  /*2f180*/  STL.64 [R1+0xb88], R2 ;  /* 0x000b880201007387 */ /* 0x0003e80000100a00 */
[----:B------:R-:W2:Y:S01]  /*2f190*/  LDL.LU.64 R232, [R1+0x588] ;  /* 0x0005880001e87983 */ /* 0x000ea20000300a00 */
[----:B-1----:R-:W-:-:S03]  /*2f1a0*/  IMAD.WIDE R134, R144, 0x4, R222 ;  /* 0x0000000490867825 */ /* 0x002fc600078e02de */
[----:B------:R-:W2:Y:S01]  /*2f1b0*/  LDL.LU.64 R222, [R1+0x670] ;  /* 0x0006700001de7983 */ /* 0x000ea20000300a00 */
[----:B------:R-:W-:-:S03]  /*2f1c0*/  IMAD.WIDE R2, R144, 0x4, R226 ;  /* 0x0000000490027825 */ /* 0x000fc600078e02e2 */
[----:B------:R-:W-:Y:S04]  /*2f1d0*/  STL.64 [R1+0x570], R134 ;  /* 0x0005708601007387 */ /* 0x000fe80000100a00 */
[----:B------:R-:W2:Y:S04]  /*2f1e0*/  LDL.LU.64 R226, [R1+0x788] ;  /* 0x0007880001e27983 */ /* 0x000ea80000300a00 */
[----:B------:R3:W-:Y:S04]  /*2f1f0*/  STL.64 [R1+0x628], R2 ;  /* 0x0006280201007387 */ /* 0x0007e80000100a00 */
[----:B------:R-:W-:Y:S04]  /*2f200*/  STL.64 [R1+0xc10], R250 ;  /* 0x000c10fa01007387 */ /* 0x000fe80000100a00 */
[----:B------:R-:W-:Y:S01]  /*2f210*/  STL.64 [R1+0x1330], R250 ;  /* 0x001330fa01007387 */ /* 0x000fe20000100a00 */
[----:B---3--:R-:W-:-:S05]  /*2f220*/  IMAD.WIDE R2, R144, 0x4, R234 ;  /* 0x0000000490027825 */ /* 0x008fca00078e02ea */
[----:B------:R1:W-:Y:S04]  /*2f230*/  STL.64 [R1+0x748], R2 ;  /* 0x0007480201007387 */ /* 0x0003e80000100a00 */
[----:B------:R-:W3:Y:S01]  /*2f240*/  LDL.LU.64 R234, [R1+0x840] ;  /* 0x0008400001ea7983 */ /* 0x000ee20000300a00 */
[----:B-1----:R-:W-:-:S03]  /*2f250*/  IMAD.WIDE R2, R144, 0x4, R224 ;  /* 0x0000000490027825 */ /* 0x002fc600078e02e0 */
[----:B------:R-:W3:Y:S04]  /*2f260*/  LDL.LU.64 R224, [R1+0x838] ;  /* 0x0008380001e07983 */ /* 0x000ee80000300a00 */
[----:B------:R1:W-:Y:S01]  /*2f270*/  STL.64 [R1+0x970], R2 ;  /* 0x0009700201007387 */ /* 0x0003e20000100a00 */
[----:B------:R-:W-:-:S03]  /*2f280*/  IMAD.WIDE R134, R144, 0x4, R184 ;  /* 0x0000000490867825 */ /* 0x000fc600078e02b8 */
[----:B------:R-:W3:Y:S01]  /*2f290*/  LDL.LU.64 R184, [R1+0x1710] ;  /* 0x0017100001b87983 */ /* 0x000ee20000300a00 */
[----:B-1----:R-:W-:-:S05]  /*2f2a0*/  IMAD.WIDE R2, R144, 0x4, R214 ;  /* 0x0000000490027825 */ /* 0x002fca00078e02d6 */
[----:B------:R1:W-:Y:S02]  /*2f2b0*/  STL.64 [R1+0x9f0], R2 ;  /* 0x0009f00201007387 */ /* 0x0003e40000100a00 */
[C---:B-1----:R-:W-:Y:S02]  /*2f2c0*/  IMAD.WIDE R2, R144.reuse, 0x4, R90 ;  /* 0x0000000490027825 */ /* 0x042fe400078e025a */
[----:B------:R-:W3:Y:S04]  /*2f2d0*/  LDL.LU.64 R90, [R1+0x1708] ;  /* 0x00170800015a7983 */ /* 0x000ee80000300a00 */
[----:B------:R1:W-:Y:S04]  /*2f2e0*/  STL.64 [R1+0xa90], R134 ;  /* 0x000a908601007387 */ /* 0x0003e80000100a00 */
[----:B------:R-:W3:Y:S04]  /*2f2f0*/  LDL.LU.64 R42, [R1+0x1700] ;  /* 0x00170000012a7983 */ /* 0x000ee80000300a00 */
[----:B------:R1:W-:Y:S02]  /*2f300*/  STL.64 [R1+0xb78], R2 ;  /* 0x000b780201007387 */ /* 0x0003e40000100a00 */
[----:B-1----:R-:W-:-:S02]  /*2f310*/  IMAD.WIDE R134, R144, 0x4, R218 ;  /* 0x0000000490867825 */ /* 0x002fc400078e02da */
[----:B------:R-:W3:Y:S04]  /*2f320*/  LDL.LU.64 R210, [R1+0x5a8] ;  /* 0x0005a80001d27983 */ /* 0x000ee80000300a00 */
[----:B------:R-:W-:Y:S01]  /*2f330*/  STL.64 [R1+0x580], R134 ;  /* 0x0005808601007387 */ /* 0x000fe20000100a00 */
[----:B------:R-:W-:-:S03]  /*2f340*/  IMAD.WIDE R2, R144, 0x4, R228 ;  /* 0x0000000490027825 */ /* 0x000fc600078e02e4 */
[----:B------:R-:W3:Y:S04]  /*2f350*/  LDL.LU.64 R212, [R1+0x678] ;  /* 0x0006780001d47983 */ /* 0x000ee80000300a00 */
[----:B------:R4:W-:Y:S04]  /*2f360*/  STL.64 [R1+0x638], R2 ;  /* 0x0006380201007387 */ /* 0x0009e80000100a00 */
[----:B------:R-:W3:Y:S04]  /*2f370*/  LDL.LU.64 R228, [R1+0x810] ;  /* 0x0008100001e47983 */ /* 0x000ee80000300a00 */
[----:B------:R-:W3:Y:S01]  /*2f380*/  LDL.LU.64 R218, [R1+0x800] ;  /* 0x0008000001da7983 */ /* 0x000ee20000300a00 */
[----:B----4-:R-:W-:-:S03]  /*2f390*/  IMAD.WIDE R2, R144, 0x4, R230 ;  /* 0x0000000490027825 */ /* 0x010fc600078e02e6 */
[----:B------:R-:W4:Y:S01]  /*2f3a0*/  LDL.LU.64 R230, [R1+0x7f8] ;  /* 0x0007f80001e67983 */ /* 0x000f220000300a00 */
[----:B------:R-:W-:-:S03]  /*2f3b0*/  IMAD.WIDE R200, R144, 0x4, R216 ;  /* 0x0000000490c87825 */ /* 0x000fc600078e02d8 */
[----:B------:R1:W-:Y:S04]  /*2f3c0*/  STL.64 [R1+0x780], R2 ;  /* 0x0007800201007387 */ /* 0x0003e80000100a00 */
[----:B------:R-:W-:Y:S01]  /*2f3d0*/  STL.64 [R1+0xbf8], R248 ;  /* 0x000bf8f801007387 */ /* 0x000fe20000100a00 */
[----:B------:R-:W-:-:S03]  /*2f3e0*/  IMAD.WIDE R134, R144, 0x4, R72 ;  /* 0x0000000490867825 */ /* 0x000fc600078e0248 */
[----:B------:R-:W-:Y:S01]  /*2f3f0*/  STL.64 [R1+0x1338], R248 ;  /* 0x001338f801007387 */ /* 0x000fe20000100a00 */
[----:B-1----:R-:W-:-:S03]  /*2f400*/  IMAD.WIDE R2, R144, 0x4, R220 ;  /* 0x0000000490027825 */ /* 0x002fc600078e02dc */
[----:B------:R-:W-:Y:S04]  /*2f410*/  STL.64 [R1+0x938], R200 ;  /* 0x000938c801007387 */ /* 0x000fe80000100a00 */
[----:B------:R-:W4:Y:S04]  /*2f420*/  LDL.LU.64 R72, [R1+0x16f8] ;  /* 0x0016f80001487983 */ /* 0x000f280000300a00 */
[----:B------:R1:W-:Y:S01]  /*2f430*/  STL.64 [R1+0x9d0], R2 ;  /* 0x0009d00201007387 */ /* 0x0003e20000100a00 */
[----:B------:R-:W-:-:S04]  /*2f440*/  IMAD.WIDE R242, R144, 0x4, R132 ;  /* 0x0000000490f27825 */ /* 0x000fc800078e0284 */
[C---:B-1----:R-:W-:Y:S02]  /*2f450*/  IMAD.WIDE R2, R144.reuse, 0x4, R34 ;  /* 0x0000000490027825 */ /* 0x042fe400078e0222 */
[----:B------:R-:W4:Y:S04]  /*2f460*/  LDL.LU.64 R34, [R1+0x16f0] ;  /* 0x0016f00001227983 */ /* 0x000f280000300a00 */
[----:B------:R-:W-:Y:S04]  /*2f470*/  STL.64 [R1+0xa30], R134 ;  /* 0x000a308601007387 */ /* 0x000fe80000100a00 */
[----:B------:R-:W4:Y:S04]  /*2f480*/  LDL.LU.64 R132, [R1+0x16e8] ;  /* 0x0016e80001847983 */ /* 0x000f280000300a00 */
[----:B------:R2:W-:Y:S04]  /*2f490*/  STL.64 [R1+0xb48], R2 ;  /* 0x000b480201007387 */ /* 0x0005e80000100a00 */
[----:B------:R-:W4:Y:S04]  /*2f4a0*/  LDL.LU.64 R220, [R1+0x5b8] ;  /* 0x0005b80001dc7983 */ /* 0x000f280000300a00 */
[----:B------:R-:W4:Y:S01]  /*2f4b0*/  LDL.LU.64 R214, [R1+0x7c8] ;  /* 0x0007c80001d67983 */ /* 0x000f220000300a00 */
[----:B--2---:R-:W-:-:S03]  /*2f4c0*/  IMAD.WIDE R2, R144, 0x4, R232 ;  /* 0x0000000490027825 */ /* 0x004fc600078e02e8 */
[----:B------:R-:W2:Y:S01]  /*2f4d0*/  LDL.LU.64 R232, [R1+0x7b8] ;  /* 0x0007b80001e87983 */ /* 0x000ea20000300a00 */
[----:B------:R-:W-:-:S03]  /*2f4e0*/  IMAD.WIDE R134, R144, 0x4, R222 ;  /* 0x0000000490867825 */ /* 0x000fc600078e02de */
[----:B------:R1:W-:Y:S04]  /*2f4f0*/  STL.64 [R1+0x588], R2 ;  /* 0x0005880201007387 */ /* 0x0003e80000100a00 */
[----:B------:R-:W2:Y:S04]  /*2f500*/  LDL.LU.64 R222, [R1+0x7c0] ;  /* 0x0007c00001de7983 */ /* 0x000ea80000300a00 */
[----:B------:R1:W-:Y:S02]  /*2f510*/  STL.64 [R1+0x670], R134 ;  /* 0x0006708601007387 */ /* 0x0003e40000100a00 */
[----:B-1----:R-:W-:-:S02]  /*2f520*/  IMAD.WIDE R2, R144, 0x4, R226 ;  /* 0x0000000490027825 */ /* 0x002fc400078e02e2 */
[----:B------:R-:W2:Y:S04]  /*2f530*/  LDL.LU.64 R226, [R1+0x7a8] ;  /* 0x0007a80001e27983 */ /* 0x000ea80000300a00 */
[----:B------:R1:W-:Y:S01]  /*2f540*/  STL.64 [R1+0x788], R2 ;  /* 0x0007880201007387 */ /* 0x0003e20000100a00 */
[----:B------:R-:W-:-:S03]  /*2f550*/  IMAD.WIDE R134, R144, 0x4, R48 ;  /* 0x0000000490867825 */ /* 0x000fc600078e0230 */
[----:B------:R-:W-:Y:S04]  /*2f560*/  STL.64 [R1+0xbd8], R242 ;  /* 0x000bd8f201007387 */ /* 0x000fe80000100a00 */
[----:B------:R-:W-:Y:S01]  /*2f570*/  STL.64 [R1+0x1340], R242 ;  /* 0x001340f201007387 */ /* 0x000fe20000100a00 */
[----:B---3--:R-:W-:-:S05]  /*2f580*/  IMAD.WIDE R200, R144, 0x4, R234 ;  /* 0x0000000490c87825 */ /* 0x008fca00078e02ea */
[----:B------:R3:W-:Y:S04]  /*2f590*/  STL.64 [R1+0x918], R200 ;  /* 0x000918c801007387 */ /* 0x0007e80000100a00 */
[----:B------:R-:W2:Y:S01]  /*2f5a0*/  LDL.LU.64 R48, [R1+0x16e0] ;  /* 0x0016e00001307983 */ /* 0x000ea20000300a00 */
[----:B-1----:R-:W-:-:S05]  /*2f5b0*/  IMAD.WIDE R2, R144, 0x4, R224 ;  /* 0x0000000490027825 */ /* 0x002fca00078e02e0 */
[----:B------:R1:W-:Y:S01]  /*2f5c0*/  STL.64 [R1+0x9a0], R2 ;  /* 0x0009a00201007387 */ /* 0x0003e20000100a00 */
[----:B---3--:R-:W-:-:S03]  /*2f5d0*/  IMAD.WIDE R200, R144, 0x4, R74 ;  /* 0x0000000490c87825 */ /* 0x008fc600078e024a */
[----:B------:R-:W3:Y:S04]  /*2f5e0*/  LDL.LU.64 R234, [R1+0x770] ;  /* 0x0007700001ea7983 */ /* 0x000ee80000300a00 */
[----:B------:R1:W-:Y:S02]  /*2f5f0*/  STL.64 [R1+0xa18], R134 ;  /* 0x000a188601007387 */ /* 0x0003e40000100a00 */
[C---:B-1----:R-:W-:Y:S02]  /*2f600*/  IMAD.WIDE R2, R144.reuse, 0x4, R240 ;  /* 0x0000000490027825 */ /* 0x042fe400078e02f0 */
[----:B------:R-:W3:Y:S04]  /*2f610*/  LDL.LU.64 R240, [R1+0x16d8] ;  /* 0x0016d80001f07983 */ /* 0x000ee80000300a00 */
[----:B------:R-:W3:Y:S04]  /*2f620*/  LDL.LU.64 R74, [R1+0x16d0] ;  /* 0x0016d000014a7983 */ /* 0x000ee80000300a00 */
[----:B------:R1:W-:Y:S04]  /*2f630*/  STL.64 [R1+0xb10], R2 ;  /* 0x000b100201007387 */ /* 0x0003e80000100a00 */
[----:B------:R-:W3:Y:S04]  /*2f640*/  LDL.LU.64 R216, [R1+0x690] ;  /* 0x0006900001d87983 */ /* 0x000ee80000300a00 */
[----:B------:R-:W3:Y:S01]  /*2f650*/  LDL.LU.64 R224, [R1+0x760] ;  /* 0x0007600001e07983 */ /* 0x000ee20000300a00 */
[----:B------:R-:W-:-:S05]  /*2f660*/  IMAD.WIDE R202, R144, 0x4, R210 ;  /* 0x0000000490ca7825 */ /* 0x000fca00078e02d2 */
[----:B------:R-:W-:Y:S01]  /*2f670*/  STL.64 [R1+0x5a8], R202 ;  /* 0x0005a8ca01007387 */ /* 0x000fe20000100a00 */
[----:B------:R-:W-:-:S04]  /*2f680*/  IMAD.WIDE R134, R144, 0x4, R212 ;  /* 0x0000000490867825 */ /* 0x000fc800078e02d4 */
[C---:B-1----:R-:W-:Y:S02]  /*2f690*/  IMAD.WIDE R2, R144.reuse, 0x4, R228 ;  /* 0x0000000490027825 */ /* 0x042fe400078e02e4 */
[----:B------:R-:W3:Y:S04]  /*2f6a0*/  LDL.LU.64 R228, [R1+0x758] ;  /* 0x0007580001e47983 */ /* 0x000ee80000300a00 */
[----:B------:R1:W-:Y:S04]  /*2f6b0*/  STL.64 [R1+0x678], R134 ;  /* 0x0006788601007387 */ /* 0x0003e80000100a00 */
[----:B------:R-:W-:Y:S04]  /*2f6c0*/  STL.64 [R1+0xbb8], R200 ;  /* 0x000bb8c801007387 */ /* 0x000fe80000100a00 */
[----:B------:R4:W-:Y:S04]  /*2f6d0*/  STL.64 [R1+0x7b0], R2 ;  /* 0x0007b00201007387 */ /* 0x0009e80000100a00 */
[----:B------:R4:W-:Y:S01]  /*2f6e0*/  STL.64 [R1+0x1348], R200 ;  /* 0x001348c801007387 */ /* 0x0009e20000100a00 */
[----:B-1----:R-:W-:-:S04]  /*2f6f0*/  IMAD.WIDE R134, R144, 0x4, R170 ;  /* 0x0000000490867825 */ /* 0x002fc800078e02aa */
[----:B----4-:R-:W-:-:S04]  /*2f700*/  IMAD.WIDE R2, R144, 0x4, R230 ;  /* 0x0000000490027825 */ /* 0x010fc800078e02e6 */
[----:B------:R-:W-:-:S05]  /*2f710*/  IMAD.WIDE R200, R144, 0x4, R218 ;  /* 0x0000000490c87825 */ /* 0x000fca00078e02da */
[----:B------:R-:W-:Y:S04]  /*2f720*/  STL.64 [R1+0x8e0], R200 ;  /* 0x0008e0c801007387 */ /* 0x000fe80000100a00 */
[----:B------:R-:W4:Y:S04]  /*2f730*/  LDL.LU.64 R170, [R1+0x16c8] ;  /* 0x0016c80001aa7983 */ /* 0x000f280000300a00 */
[----:B------:R1:W-:Y:S01]  /*2f740*/  STL.64 [R1+0x978], R2 ;  /* 0x0009780201007387 */ /* 0x0003e20000100a00 */
[----:B------:R-:W-:-:S04]  /*2f750*/  IMAD.WIDE R202, R144, 0x4, R148 ;  /* 0x0000000490ca7825 */ /* 0x000fc800078e0294 */
[C---:B-1----:R-:W-:Y:S02]  /*2f760*/  IMAD.WIDE R2, R144.reuse, 0x4, R174 ;  /* 0x0000000490027825 */ /* 0x042fe400078e02ae */
[----:B------:R-:W4:Y:S04]  /*2f770*/  LDL.LU.64 R174, [R1+0x16c0] ;  /* 0x0016c00001ae7983 */ /* 0x000f280000300a00 */
[----:B------:R1:W-:Y:S04]  /*2f780*/  STL.64 [R1+0x9f8], R134 ;  /* 0x0009f88601007387 */ /* 0x0003e80000100a00 */
[----:B------:R-:W4:Y:S04]  /*2f790*/  LDL.LU.64 R148, [R1+0x16b8] ;  /* 0x0016b80001947983 */ /* 0x000f280000300a00 */
[----:B------:R1:W-:Y:S04]  /*2f7a0*/  STL.64 [R1+0xb00], R2 ;  /* 0x000b000201007387 */ /* 0x0003e80000100a00 */
[----:B------:R-:W4:Y:S01]  /*2f7b0*/  LDL.LU.64 R218, [R1+0x5c8] ;  /* 0x0005c80001da7983 */ /* 0x000f220000300a00 */
[----:B-1----:R-:W-:-:S03]  /*2f7c0*/  IMAD.WIDE R134, R144, 0x4, R214 ;  /* 0x0000000490867825 */ /* 0x002fc600078e02d6 */
[----:B------:R-:W4:Y:S01]  /*2f7d0*/  LDL.LU.64 R230, [R1+0x698] ;  /* 0x0006980001e67983 */ /* 0x000f220000300a00 */
[----:B------:R-:W-:-:S03]  /*2f7e0*/  IMAD.WIDE R2, R144, 0x4, R220 ;  /* 0x0000000490027825 */ /* 0x000fc600078e02dc */
[----:B------:R-:W4:Y:S04]  /*2f7f0*/  LDL.LU.64 R220, [R1+0x720] ;  /* 0x0007200001dc7983 */ /* 0x000f280000300a00 */
[----:B------:R1:W-:Y:S01]  /*2f800*/  STL.64 [R1+0x5b8], R2 ;  /* 0x0005b80201007387 */ /* 0x0003e20000100a00 */
[----:B--2---:R-:W-:-:S04]  /*2f810*/  IMAD.WIDE R200, R144, 0x4, R222 ;  /* 0x0000000490c87825 */ /* 0x004fc800078e02de */
[C---:B-1----:R-:W-:Y:S02]  /*2f820*/  IMAD.WIDE R2, R144.reuse, 0x4, R232 ;  /* 0x0000000490027825 */ /* 0x042fe400078e02e8 */
[----:B------:R-:W2:Y:S04]  /*2f830*/  LDL.LU.64 R232, [R1+0x718] ;  /* 0x0007180001e87983 */ /* 0x000ea80000300a00 */
[----:B------:R1:W-:Y:S04]  /*2f840*/  STL.64 [R1+0x688], R134 ;  /* 0x0006888601007387 */ /* 0x0003e80000100a00 */
[----:B------:R-:W-:Y:S04]  /*2f850*/  STL.64 [R1+0xba8], R202 ;  /* 0x000ba8ca01007387 */ /* 0x000fe80000100a00 */
[----:B------:R1:W-:Y:S04]  /*2f860*/  STL.64 [R1+0x7b8], R2 ;  /* 0x0007b80201007387 */ /* 0x0003e80000100a00 */
[----:B------:R-:W-:Y:S01]  /*2f870*/  STL.64 [R1+0x1350], R202 ;  /* 0x001350ca01007387 */ /* 0x000fe20000100a00 */
[----:B-1----:R-:W-:-:S03]  /*2f880*/  IMAD.WIDE R134, R144, 0x4, R238 ;  /* 0x0000000490867825 */ /* 0x002fc600078e02ee */
[----:B------:R-:W-:Y:S04]  /*2f890*/  STL.64 [R1+0x8c0], R200 ;  /* 0x0008c0c801007387 */ /* 0x000fe80000100a00 */
[----:B------:R-:W2:Y:S01]  /*2f8a0*/  LDL.LU.64 R238, [R1+0x16b0] ;  /* 0x0016b00001ee7983 */ /* 0x000ea20000300a00 */
[----:B------:R-:W-:-:S05]  /*2f8b0*/  IMAD.WIDE R2, R144, 0x4, R226 ;  /* 0x0000000490027825 */ /* 0x000fca00078e02e2 */
        /* <DEDUP_REMOVED lines=9> */
[----:B---3--:R-:W-:-:S03]  /*2f950*/  IMAD.WIDE R2, R144, 0x4, R234 ;  /* 0x0000000490027825 */ /* 0x008fc600078e02ea */
[----:B------:R-:W3:Y:S04]  /*2f960*/  LDL.LU.64 R234, [R1+0x6f0] ;  /* 0x0006f00001ea7983 */ /* 0x000ee80000300a00 */
[----:B------:R1:W-:Y:S02]  /*2f970*/  STL.64 [R1+0x5c0], R2 ;  /* 0x0005c00201007387 */ /* 0x0003e40000100a00 */
[C---:B-1----:R-:W-:Y:S02]  /*2f980*/  IMAD.WIDE R2, R144.reuse, 0x4, R224 ;  /* 0x0000000490027825 */ /* 0x042fe400078e02e0 */
[----:B------:R-:W3:Y:S02]  /*2f990*/  LDL.LU.64 R224, [R1+0x6e8] ;  /* 0x0006e80001e07983 */ /* 0x000ee40000300a00 */
[----:B------:R-:W-:-:S05]  /*2f9a0*/  IMAD.WIDE R134, R144, 0x4, R216 ;  /* 0x0000000490867825 */ /* 0x000fca00078e02d8 */
[----:B------:R1:W-:Y:S04]  /*2f9b0*/  STL.64 [R1+0x690], R134 ;  /* 0x0006908601007387 */ /* 0x0003e80000100a00 */
[----:B------:R-:W-:Y:S04]  /*2f9c0*/  STL.64 [R1+0xb80], R204 ;  /* 0x000b80cc01007387 */ /* 0x000fe80000100a00 */
[----:B------:R2:W-:Y:S04]  /*2f9d0*/  STL.64 [R1+0x7f8], R2 ;  /* 0x0007f80201007387 */ /* 0x0005e80000100a00 */
[----:B------:R-:W-:Y:S01]  /*2f9e0*/  STL.64 [R1+0x1358], R204 ;  /* 0x001358cc01007387 */ /* 0x000fe20000100a00 */
[----:B------:R-:W-:-:S04]  /*2f9f0*/  IMAD.WIDE R206, R144, 0x4, R116 ;  /* 0x0000000490ce7825 */ /* 0x000fc800078e0274 */
[----:B-1----:R-:W-:-:S04]  /*2fa00*/  IMAD.WIDE R134, R144, 0x4, R228 ;  /* 0x0000000490867825 */ /* 0x002fc800078e02e4 */
[----:B------:R-:W-:-:S04]  /*2fa10*/  IMAD.WIDE R208, R144, 0x4, R190 ;  /* 0x0000000490d07825 */ /* 0x000fc800078e02be */
[C---:B--2---:R-:W-:Y:S02]  /*2fa20*/  IMAD.WIDE R2, R144.reuse, 0x4, R238 ;  /* 0x0000000490027825 */ /* 0x044fe400078e02ee */
[----:B------:R-:W2:Y:S04]  /*2fa30*/  LDL.LU.64 R238, [R1+0x1698] ;  /* 0x0016980001ee7983 */ /* 0x000ea80000300a00 */
[----:B------:R1:W-:Y:S02]  /*2fa40*/  STL.64 [R1+0x890], R134 ;  /* 0x0008908601007387 */ /* 0x0003e40000100a00 */
[C---:B-1----:R-:W-:Y:S02]  /*2fa50*/  IMAD.WIDE R134, R144.reuse, 0x4, R84 ;  /* 0x0000000490867825 */ /* 0x042fe400078e0254 */
[----:B------:R-:W2:Y:S04]  /*2fa60*/  LDL.LU.64 R84, [R1+0x1690] ;  /* 0x0016900001547983 */ /* 0x000ea80000300a00 */
[----:B------:R1:W-:Y:S02]  /*2fa70*/  STL.64 [R1+0x920], R2 ;  /* 0x0009200201007387 */ /* 0x0003e40000100a00 */
[----:B-1----:R-:W-:-:S02]  /*2fa80*/  IMAD.WIDE R2, R144, 0x4, R100 ;  /* 0x0000000490027825 */ /* 0x002fc400078e0264 */
[----:B------:R-:W2:Y:S04]  /*2fa90*/  LDL.LU.64 R100, [R1+0x1688] ;  /* 0x0016880001647983 */ /* 0x000ea80000300a00 */
[----:B------:R4:W-:Y:S04]  /*2faa0*/  STL.64 [R1+0x9c8], R134 ;  /* 0x0009c88601007387 */ /* 0x0009e80000100a00 */
[----:B------:R-:W2:Y:S04]  /*2fab0*/  LDL.LU.64 R116, [R1+0x1680] ;  /* 0x0016800001747983 */ /* 0x000ea80000300a00 */
[----:B------:R1:W-:Y:S04]  /*2fac0*/  STL.64 [R1+0xa40], R2 ;  /* 0x000a400201007387 */ /* 0x0003e80000100a00 */
[----:B------:R-:W2:Y:S01]  /*2fad0*/  LDL.LU.64 R214, [R1+0x5f0] ;  /* 0x0005f00001d67983 */ /* 0x000ea20000300a00 */
[----:B----4-:R-:W-:-:S03]  /*2fae0*/  IMAD.WIDE R134, R144, 0x4, R230 ;  /* 0x0000000490867825 */ /* 0x010fc600078e02e6 */
[----:B------:R-:W4:Y:S01]  /*2faf0*/  LDL.LU.64 R216, [R1+0x6b8] ;  /* 0x0006b80001d87983 */ /* 0x000f220000300a00 */
[----:B-1----:R-:W-:-:S03]  /*2fb00*/  IMAD.WIDE R2, R144, 0x4, R218 ;  /* 0x0000000490027825 */ /* 0x002fc600078e02da */
[----:B------:R-:W4:Y:S04]  /*2fb10*/  LDL.LU.64 R228, [R1+0x6b0] ;  /* 0x0006b00001e47983 */ /* 0x000f280000300a00 */
[----:B------:R-:W4:Y:S04]  /*2fb20*/  LDL.LU.64 R230, [R1+0x6a8] ;  /* 0x0006a80001e67983 */ /* 0x000f280000300a00 */
[----:B------:R1:W-:Y:S04]  /*2fb30*/  STL.64 [R1+0x5c8], R2 ;  /* 0x0005c80201007387 */ /* 0x0003e80000100a00 */
[----:B------:R1:W-:Y:S04]  /*2fb40*/  STL.64 [R1+0x698], R134 ;  /* 0x0006988601007387 */ /* 0x0003e80000100a00 */
[----:B------:R-:W-:Y:S01]  /*2fb50*/  STL.64 [R1+0xb50], R206 ;  /* 0x000b50ce01007387 */ /* 0x000fe20000100a00 */
[----:B-1----:R-:W-:-:S03]  /*2fb60*/  IMAD.WIDE R2, R144, 0x4, R220 ;  /* 0x0000000490027825 */ /* 0x002fc600078e02dc */
[----:B------:R-:W-:Y:S04]  /*2fb70*/  STL.64 [R1+0x1360], R206 ;  /* 0x001360ce01007387 */ /* 0x000fe80000100a00 */
[----:B------:R1:W-:Y:S01]  /*2fb80*/  STL.64 [R1+0x808], R2 ;  /* 0x0008080201007387 */ /* 0x0003e20000100a00 */
[----:B------:R-:W-:-:S03]  /*2fb90*/  IMAD.WIDE R134, R144, 0x4, R148 ;  /* 0x0000000490867825 */ /* 0x000fc600078e0294 */
[----:B------:R-:W4:Y:S01]  /*2fba0*/  LDL.LU.64 R148, [R1+0x1678] ;  /* 0x0016780001947983 */ /* 0x000f220000300a00 */
[----:B-1----:R-:W-:-:S05]  /*2fbb0*/  IMAD.WIDE R2, R144, 0x4, R232 ;  /* 0x0000000490027825 */ /* 0x002fca00078e02e8 */
[----:B------:R1:W-:Y:S02]  /*2fbc0*/  STL.64 [R1+0x870], R2 ;  /* 0x0008700201007387 */ /* 0x0003e40000100a00 */
[C---:B-1----:R-:W-:Y:S02]  /*2fbd0*/  IMAD.WIDE R2, R144.reuse, 0x4, R52 ;  /* 0x0000000490027825 */ /* 0x042fe400078e0234 */
[----:B------:R-:W4:Y:S04]  /*2fbe0*/  LDL.LU.64 R52, [R1+0x1670] ;  /* 0x0016700001347983 */ /* 0x000f280000300a00 */
[----:B------:R-:W-:Y:S04]  /*2fbf0*/  STL.64 [R1+0x8d8], R134 ;  /* 0x0008d88601007387 */ /* 0x000fe80000100a00 */
[----:B------:R-:W4:Y:S04]  /*2fc00*/  LDL.LU.64 R218, [R1+0x618] ;  /* 0x0006180001da7983 */ /* 0x000f280000300a00 */
[----:B------:R-:W4:Y:S04]  /*2fc10*/  LDL.LU.64 R232, [R1+0x658] ;  /* 0x0006580001e87983 */ /* 0x000f280000300a00 */
[----:B------:R1:W-:Y:S02]  /*2fc20*/  STL.64 [R1+0x998], R2 ;  /* 0x0009980201007387 */ /* 0x0003e40000100a00 */
[----:B-1----:R-:W-:-:S02]  /*2fc30*/  IMAD.WIDE R2, R144, 0x4, R20 ;  /* 0x0000000490027825 */ /* 0x002fc400078e0214 */
[----:B------:R-:W4:Y:S04]  /*2fc40*/  LDL.LU.64 R20, [R1+0x1668] ;  /* 0x0016680001147983 */ /* 0x000f280000300a00 */
[----:B------:R-:W4:Y:S04]  /*2fc50*/  LDL.LU.64 R220, [R1+0x650] ;  /* 0x0006500001dc7983 */ /* 0x000f280000300a00 */
[----:B------:R1:W-:Y:S04]  /*2fc60*/  STL.64 [R1+0xa20], R2 ;  /* 0x000a200201007387 */ /* 0x0003e80000100a00 */
[----:B------:R-:W4:Y:S01]  /*2fc70*/  LDL.LU.64 R190, [R1+0x1660] ;  /* 0x0016600001be7983 */ /* 0x000f220000300a00 */
[----:B-1----:R-:W-:-:S03]  /*2fc80*/  IMAD.WIDE R2, R144, 0x4, R222 ;  /* 0x0000000490027825 */ /* 0x002fc600078e02de */
[----:B------:R-:W4:Y:S01]  /*2fc90*/  LDL.LU.64 R222, [R1+0x648] ;  /* 0x0006480001de7983 */ /* 0x000f220000300a00 */
[----:B------:R-:W-:-:S03]  /*2fca0*/  IMAD.WIDE R134, R144, 0x4, R226 ;  /* 0x0000000490867825 */ /* 0x000fc600078e02e2 */
[----:B------:R3:W-:Y:S02]  /*2fcb0*/  STL.64 [R1+0x5e0], R2 ;  /* 0x0005e00201007387 */ /* 0x0007e40000100a00 */
[C---:B---3--:R-:W-:Y:S02]  /*2fcc0*/  IMAD.WIDE R2, R144.reuse, 0x4, R234 ;  /* 0x0000000490027825 */ /* 0x048fe400078e02ea */
[----:B------:R-:W3:Y:S04]  /*2fcd0*/  LDL.LU.64 R234, [R1+0x600] ;  /* 0x0006000001ea7983 */ /* 0x000ee80000300a00 */
[----:B------:R1:W-:Y:S04]  /*2fce0*/  STL.64 [R1+0x6c8], R134 ;  /* 0x0006c88601007387 */ /* 0x0003e80000100a00 */
[----:B------:R-:W-:Y:S04]  /*2fcf0*/  STL.64 [R1+0xb38], R208 ;  /* 0x000b38d001007387 */ /* 0x000fe80000100a00 */
[----:B------:R1:W-:Y:S02]  /*2fd00*/  STL.64 [R1+0x7c8], R2 ;  /* 0x0007c80201007387 */ /* 0x0003e40000100a00 */
[----:B-1----:R-:W-:-:S02]  /*2fd10*/  IMAD.WIDE R134, R144, 0x4, R224 ;  /* 0x0000000490867825 */ /* 0x002fc400078e02e0 */
[----:B------:R-:W-:Y:S02]  /*2fd20*/  STL.64 [R1+0x1368], R208 ;  /* 0x001368d001007387 */ /* 0x000fe40000100a00 */
[C---:B------:R-:W-:Y:S02]  /*2fd30*/  IMAD.WIDE R2, R144.reuse, 0x4, R174 ;  /* 0x0000000490027825 */ /* 0x040fe400078e02ae */
[----:B------:R-:W3:Y:S04]  /*2fd40*/  LDL.LU.64 R174, [R1+0x1658] ;  /* 0x0016580001ae7983 */ /* 0x000ee80000300a00 */
[----:B------:R1:W-:Y:S04]  /*2fd50*/  STL.64 [R1+0x840], R134 ;  /* 0x0008408601007387 */ /* 0x0003e80000100a00 */
[----:B------:R-:W3:Y:S04]  /*2fd60*/  LDL.LU.64 R224, [R1+0x5f8] ;  /* 0x0005f80001e07983 */ /* 0x000ee80000300a00 */
[----:B------:R1:W-:Y:S02]  /*2fd70*/  STL.64 [R1+0x8b8], R2 ;  /* 0x0008b80201007387 */ /* 0x0003e40000100a00 */
[----:B-1----:R-:W-:-:S02]  /*2fd80*/  IMAD.WIDE R134, R144, 0x4, R150 ;  /* 0x0000000490867825 */ /* 0x002fc400078e0296 */
[----:B------:R-:W3:Y:S02]  /*2fd90*/  LDL.LU.64 R150, [R1+0x1650] ;  /* 0x0016500001967983 */ /* 0x000ee40000300a00 */
[----:B------:R-:W-:-:S04]  /*2fda0*/  IMAD.WIDE R210, R144, 0x4, R246 ;  /* 0x0000000490d27825 */ /* 0x000fc800078e02f6 */
[C---:B------:R-:W-:Y:S02]  /*2fdb0*/  IMAD.WIDE R2, R144.reuse, 0x4, R10 ;  /* 0x0000000490027825 */ /* 0x040fe400078e020a */
[----:B------:R-:W3:Y:S04]  /*2fdc0*/  LDL.LU.64 R10, [R1+0x1648] ;  /* 0x00164800010a7983 */ /* 0x000ee80000300a00 */
[----:B------:R4:W-:Y:S04]  /*2fdd0*/  STL.64 [R1+0x960], R134 ;  /* 0x0009608601007387 */ /* 0x0009e80000100a00 */
[----:B------:R-:W3:Y:S04]  /*2fde0*/  LDL.LU.64 R246, [R1+0x1640] ;  /* 0x0016400001f67983 */ /* 0x000ee80000300a00 */
[----:B------:R1:W-:Y:S04]  /*2fdf0*/  STL.64 [R1+0xa00], R2 ;  /* 0x000a000201007387 */ /* 0x0003e80000100a00 */
[----:B------:R-:W3:Y:S01]  /*2fe00*/  LDL.LU.64 R226, [R1+0x5e8] ;  /* 0x0005e80001e27983 */ /* 0x000ee20000300a00 */
[----:B------:R-:W-:-:S04]  /*2fe10*/  IMAD.WIDE R212, R144, 0x4, R156 ;  /* 0x0000000490d47825 */ /* 0x000fc800078e029c */
[----:B--2---:R-:W-:-:S04]  /*2fe20*/  IMAD.WIDE R200, R144, 0x4, R214 ;  /* 0x0000000490c87825 */ /* 0x004fc800078e02d6 */
[C---:B----4-:R-:W-:Y:S01]  /*2fe30*/  IMAD.WIDE R134, R144.reuse, 0x4, R216 ;  /* 0x0000000490867825 */ /* 0x050fe200078e02d8 */
[----:B------:R-:W-:Y:S03]  /*2fe40*/  STL.64 [R1+0x5f0], R200 ;  /* 0x0005f0c801007387 */ /* 0x000fe60000100a00 */
[C---:B-1----:R-:W-:Y:S01]  /*2fe50*/  IMAD.WIDE R2, R144.reuse, 0x4, R228 ;  /* 0x0000000490027825 */ /* 0x042fe200078e02e4 */
[----:B------:R-:W-:Y:S04]  /*2fe60*/  STL.64 [R1+0xb08], R210 ;  /* 0x000b08d201007387 */ /* 0x000fe80000100a00 */
[----:B------:R1:W-:Y:S04]  /*2fe70*/  STL.64 [R1+0x6e0], R134 ;  /* 0x0006e08601007387 */ /* 0x0003e80000100a00 */
[----:B------:R-:W-:Y:S04]  /*2fe80*/  STL.64 [R1+0x1370], R210 ;  /* 0x001370d201007387 */ /* 0x000fe80000100a00 */
[----:B------:R2:W-:Y:S01]  /*2fe90*/  STL.64 [R1+0x798], R2 ;  /* 0x0007980201007387 */ /* 0x0005e20000100a00 */
[----:B-1----:R-:W-:-:S04]  /*2fea0*/  IMAD.WIDE R134, R144, 0x4, R230 ;  /* 0x0000000490867825 */ /* 0x002fc800078e02e6 */
[C---:B--2---:R-:W-:Y:S02]  /*2feb0*/  IMAD.WIDE R2, R144.reuse, 0x4, R170 ;  /* 0x0000000490027825 */ /* 0x044fe400078e02aa */
[----:B------:R-:W2:Y:S04]  /*2fec0*/  LDL.LU.64 R170, [R1+0x1638] ;  /* 0x0016380001aa7983 */ /* 0x000ea80000300a00 */
[----:B------:R1:W-:Y:S02]  /*2fed0*/  STL.64 [R1+0x818], R134 ;  /* 0x0008188601007387 */ /* 0x0003e40000100a00 */
[C---:B-1----:R-:W-:Y:S02]  /*2fee0*/  IMAD.WIDE R134, R144.reuse, 0x4, R120 ;  /* 0x0000000490867825 */ /* 0x042fe400078e0278 */
[----:B------:R-:W4:Y:S04]  /*2fef0*/  LDL.LU.64 R120, [R1+0x1630] ;  /* 0x0016300001787983 */ /* 0x000f280000300a00 */
[----:B------:R1:W-:Y:S02]  /*2ff00*/  STL.64 [R1+0x888], R2 ;  /* 0x0008880201007387 */ /* 0x0003e40000100a00 */
[----:B-1----:R-:W-:-:S02]  /*2ff10*/  IMAD.WIDE R2, R144, 0x4, R30 ;  /* 0x0000000490027825 */ /* 0x002fc400078e021e */
[----:B------:R-:W2:Y:S04]  /*2ff20*/  LDL.LU.64 R30, [R1+0x1628] ;  /* 0x00162800011e7983 */ /* 0x000ea80000300a00 */
[----:B------:R1:W-:Y:S04]  /*2ff30*/  STL.64 [R1+0x928], R134 ;  /* 0x0009288601007387 */ /* 0x0003e80000100a00 */
[----:B------:R-:W2:Y:S04]  /*2ff40*/  LDL.LU.64 R228, [R1+0x590] ;  /* 0x0005900001e47983 */ /* 0x000ea80000300a00 */
[----:B------:R-:W2:Y:S04]  /*2ff50*/  LDL.LU.64 R230, [R1+0x578] ;  /* 0x0005780001e67983 */ /* 0x000ea80000300a00 */
[----:B------:R1:W-:Y:S02]  /*2ff60*/  STL.64 [R1+0x9d8], R2 ;  /* 0x0009d80201007387 */ /* 0x0003e40000100a00 */
[----:B-1----:R-:W-:-:S02]  /*2ff70*/  IMAD.WIDE R134, R144, 0x4, R232 ;  /* 0x0000000490867825 */ /* 0x002fc400078e02e8 */
[----:B------:R-:W2:Y:S04]  /*2ff80*/  LDL.LU.64 R156, [R1+0x1620] ;  /* 0x00162000019c7983 */ /* 0x000ea80000300a00 */
[----:B------:R-:W2:Y:S01]  /*2ff90*/  LDL.LU.64 R232, [R1+0x568] ;  /* 0x0005680001e87983 */ /* 0x000ea20000300a00 */
[----:B------:R-:W-:-:S05]  /*2ffa0*/  IMAD.WIDE R2, R144, 0x4, R218 ;  /* 0x0000000490027825 */ /* 0x000fca00078e02da */
[----:B------:R1:W-:Y:S04]  /*2ffb0*/  STL.64 [R1+0x618], R2 ;  /* 0x0006180201007387 */ /* 0x0003e80000100a00 */
[----:B------:R1:W-:Y:S04]  /*2ffc0*/  STL.64 [R1+0x6e8], R134 ;  /* 0x0006e88601007387 */ /* 0x0003e80000100a00 */
[----:B------:R-:W-:Y:S01]  /*2ffd0*/  STL.64 [R1+0xac8], R212 ;  /* 0x000ac8d401007387 */ /* 0x000fe20000100a00 */
[----:B-1----:R-:W-:-:S03]  /*2ffe0*/  IMAD.WIDE R2, R144, 0x4, R220 ;  /* 0x0000000490027825 */ /* 0x002fc600078e02dc */
[----:B------:R-:W-:Y:S04]  /*2fff0*/  STL.64 [R1+0x1378], R212 ;  /* 0x001378d401007387 */ /* 0x000fe80000100a00 */
[----:B------:R1:W-:Y:S01]  /*30000*/  STL.64 [R1+0x760], R2 ;  /* 0x0007600201007387 */ /* 0x0003e20000100a00 */
[----:B------:R-:W-:-:S03]  /*30010*/  IMAD.WIDE R134, R144, 0x4, R74 ;  /* 0x0000000490867825 */ /* 0x000fc600078e024a */
[----:B------:R-:W2:Y:S01]  /*30020*/  LDL.LU.64 R74, [R1+0x1618] ;  /* 0x00161800014a7983 */ /* 0x000ea20000300a00 */
[----:B-1----:R-:W-:-:S05]  /*30030*/  IMAD.WIDE R2, R144, 0x4, R222 ;  /* 0x0000000490027825 */ /* 0x002fca00078e02de */
[----:B------:R1:W-:Y:S02]  /*30040*/  STL.64 [R1+0x7d8], R2 ;  /* 0x0007d80201007387 */ /* 0x0003e40000100a00 */
[C---:B-1----:R-:W-:Y:S02]  /*30050*/  IMAD.WIDE R2, R144.reuse, 0x4, R46 ;  /* 0x0000000490027825 */ /* 0x042fe400078e022e */
[----:B------:R-:W2:Y:S02]  /*30060*/  LDL.LU.64 R46, [R1+0x1610] ;  /* 0x00161000012e7983 */ /* 0x000ea40000300a00 */
[C---:B------:R-:W-:Y:S02]  /*30070*/  IMAD.WIDE R212, R144.reuse, 0x4, R22 ;  /* 0x0000000490d47825 */ /* 0x040fe400078e0216 */
[----:B------:R-:W-:Y:S02]  /*30080*/  STL.64 [R1+0x860], R134 ;  /* 0x0008608601007387 */ /* 0x000fe40000100a00 */
[----:B------:R-:W-:-:S02]  /*30090*/  IMAD.WIDE R214, R144, 0x4, R26 ;  /* 0x0000000490d67825 */ /* 0x000fc400078e021a */
        /* <DEDUP_REMOVED lines=8> */
[----:B------:R-:W3:Y:S04]  /*30120*/  LDL.LU.64 R224, [R1+0x518] ;  /* 0x0005180001e07983 */ /* 0x000ee80000300a00 */
[----:B------:R-:W-:Y:S04]  /*30130*/  STL.64 [R1+0x9b8], R212 ;  /* 0x0009b8d401007387 */ /* 0x000fe80000100a00 */
[----:B------:R1:W-:Y:S04]  /*30140*/  STL.64 [R1+0x6d8], R2 ;  /* 0x0006d80201007387 */ /* 0x0003e80000100a00 */
[----:B------:R-:W-:Y:S04]  /*30150*/  STL.64 [R1+0x1380], R212 ;  /* 0x001380d401007387 */ /* 0x000fe80000100a00 */
[----:B------:R-:W-:Y:S01]  /*30160*/  STL.64 [R1+0xaa8], R214 ;  /* 0x000aa8d601007387 */ /* 0x000fe20000100a00 */
[----:B-1----:R-:W-:-:S03]  /*30170*/  IMAD.WIDE R2, R144, 0x4, R226 ;  /* 0x0000000490027825 */ /* 0x002fc600078e02e2 */
[----:B------:R-:W-:Y:S04]  /*30180*/  STL.64 [R1+0x1388], R214 ;  /* 0x001388d601007387 */ /* 0x000fe80000100a00 */
[----:B------:R2:W-:Y:S01]  /*30190*/  STL.64 [R1+0x728], R2 ;  /* 0x0007280201007387 */ /* 0x0005e20000100a00 */
[----:B------:R-:W-:-:S04]  /*301a0*/  IMAD.WIDE R134, R144, 0x4, R240 ;  /* 0x0000000490867825 */ /* 0x000fc800078e02f0 */
[----:B------:R-:W-:-:S04]  /*301b0*/  IMAD.WIDE R210, R144, 0x4, R102 ;  /* 0x0000000490d27825 */ /* 0x000fc800078e0266 */
[----:B------:R-:W-:-:S04]  /*301c0*/  IMAD.WIDE R216, R144, 0x4, R118 ;  /* 0x0000000490d87825 */ /* 0x000fc800078e0276 */
[----:B------:R-:W-:-:S04]  /*301d0*/  IMAD.WIDE R208, R144, 0x4, R188 ;  /* 0x0000000490d07825 */ /* 0x000fc800078e02bc */
[----:B------:R-:W-:-:S04]  /*301e0*/  IMAD.WIDE R218, R144, 0x4, R172 ;  /* 0x0000000490da7825 */ /* 0x000fc800078e02ac */
[----:B------:R-:W-:-:S04]  /*301f0*/  IMAD.WIDE R206, R144, 0x4, R186 ;  /* 0x0000000490ce7825 */ /* 0x000fc800078e02ba */
[C---:B--2---:R-:W-:Y:S02]  /*30200*/  IMAD.WIDE R2, R144.reuse, 0x4, R46 ;  /* 0x0000000490027825 */ /* 0x044fe400078e022e */
[----:B------:R-:W2:Y:S04]  /*30210*/  LDL.LU.64 R46, [R1+0x15f8] ;  /* 0x0015f800012e7983 */ /* 0x000ea80000300a00 */
[----:B------:R-:W2:Y:S04]  /*30220*/  LDL.LU.64 R240, [R1+0x15f0] ;  /* 0x0015f00001f07983 */ /* 0x000ea80000300a00 */
[----:B------:R1:W-:Y:S02]  /*30230*/  STL.64 [R1+0x7a8], R2 ;  /* 0x0007a80201007387 */ /* 0x0003e40000100a00 */
[----:B-1----:R-:W-:-:S02]  /*30240*/  IMAD.WIDE R2, R144, 0x4, R86 ;  /* 0x0000000490027825 */ /* 0x002fc400078e0256 */
[----:B------:R-:W2:Y:S04]  /*30250*/  LDL.LU.64 R86, [R1+0x15e8] ;  /* 0x0015e80001567983 */ /* 0x000ea80000300a00 */
[----:B------:R1:W-:Y:S04]  /*30260*/  STL.64 [R1+0x838], R134 ;  /* 0x0008388601007387 */ /* 0x0003e80000100a00 */
[----:B------:R-:W2:Y:S04]  /*30270*/  LDL.LU.64 R102, [R1+0x15e0] ;  /* 0x0015e00001667983 */ /* 0x000ea80000300a00 */
[----:B------:R3:W-:Y:S01]  /*30280*/  STL.64 [R1+0x8c8], R2 ;  /* 0x0008c80201007387 */ /* 0x0007e20000100a00 */
[----:B-1----:R-:W-:-:S03]  /*30290*/  IMAD.WIDE R134, R144, 0x4, R228 ;  /* 0x0000000490867825 */ /* 0x002fc600078e02e4 */
[----:B------:R-:W2:Y:S04]  /*302a0*/  LDL.LU.64 R118, [R1+0x15d8] ;  /* 0x0015d80001767983 */ /* 0x000ea80000300a00 */
[----:B------:R-:W2:Y:S01]  /*302b0*/  LDL.LU.64 R222, [R1+0x4c0] ;  /* 0x0004c00001de7983 */ /* 0x000ea20000300a00 */
[----:B---3--:R-:W-:-:S03]  /*302c0*/  IMAD.WIDE R2, R144, 0x4, R230 ;  /* 0x0000000490027825 */ /* 0x008fc600078e02e6 */
[----:B------:R-:W3:Y:S04]  /*302d0*/  LDL.LU.64 R226, [R1+0x4b0] ;  /* 0x0004b00001e27983 */ /* 0x000ee80000300a00 */
[----:B------:R-:W3:Y:S04]  /*302e0*/  LDL.LU.64 R230, [R1+0x498] ;  /* 0x0004980001e67983 */ /* 0x000ee80000300a00 */
[----:B------:R-:W-:Y:S04]  /*302f0*/  STL.64 [R1+0x608], R134 ;  /* 0x0006088601007387 */ /* 0x000fe80000100a00 */
        /* <DEDUP_REMOVED lines=8> */
[C---:B-1----:R-:W-:Y:S02]  /*30380*/  IMAD.WIDE R2, R144.reuse, 0x4, R74 ;  /* 0x0000000490027825 */ /* 0x042fe400078e024a */
[----:B------:R-:W3:Y:S04]  /*30390*/  LDL.LU.64 R74, [R1+0x15d0] ;  /* 0x0015d000014a7983 */ /* 0x000ee80000300a00 */
[----:B------:R-:W3:Y:S04]  /*303a0*/  LDL.LU.64 R48, [R1+0x15c8] ;  /* 0x0015c80001307983 */ /* 0x000ee80000300a00 */
[----:B------:R1:W-:Y:S02]  /*303b0*/  STL.64 [R1+0x768], R2 ;  /* 0x0007680201007387 */ /* 0x0003e40000100a00 */
[----:B-1----:R-:W-:-:S02]  /*303c0*/  IMAD.WIDE R2, R144, 0x4, R18 ;  /* 0x0000000490027825 */ /* 0x002fc400078e0212 */
[----:B------:R-:W3:Y:S04]  /*303d0*/  LDL.LU.64 R18, [R1+0x15c0] ;  /* 0x0015c00001127983 */ /* 0x000ee80000300a00 */
[----:B------:R4:W-:Y:S04]  /*303e0*/  STL.64 [R1+0x810], R134 ;  /* 0x0008108601007387 */ /* 0x0009e80000100a00 */
[----:B------:R-:W3:Y:S04]  /*303f0*/  LDL.LU.64 R228, [R1+0x448] ;  /* 0x0004480001e47983 */ /* 0x000ee80000300a00 */
[----:B------:R-:W3:Y:S01]  /*30400*/  LDL.LU.64 R232, [R1+0x438] ;  /* 0x0004380001e87983 */ /* 0x000ee20000300a00 */
[----:B----4-:R-:W-:-:S03]  /*30410*/  IMAD.WIDE R134, R144, 0x4, R220 ;  /* 0x0000000490867825 */ /* 0x010fc600078e02dc */
[----:B------:R1:W-:Y:S04]  /*30420*/  STL.64 [R1+0x880], R2 ;  /* 0x0008800201007387 */ /* 0x0003e80000100a00 */
[----:B------:R-:W4:Y:S04]  /*30430*/  LDL.LU.64 R188, [R1+0x15b8] ;  /* 0x0015b80001bc7983 */ /* 0x000f280000300a00 */
[----:B------:R-:W4:Y:S01]  /*30440*/  LDL.LU.64 R172, [R1+0x15b0] ;  /* 0x0015b00001ac7983 */ /* 0x000f220000300a00 */
[----:B-1----:R-:W-:-:S03]  /*30450*/  IMAD.WIDE R2, R144, 0x4, R234 ;  /* 0x0000000490027825 */ /* 0x002fc600078e02ea */
[----:B------:R-:W-:Y:S04]  /*30460*/  STL.64 [R1+0x948], R208 ;  /* 0x000948d001007387 */ /* 0x000fe80000100a00 */
[----:B------:R-:W-:Y:S04]  /*30470*/  STL.64 [R1+0x5e8], R134 ;  /* 0x0005e88601007387 */ /* 0x000fe80000100a00 */
[----:B------:R-:W-:Y:S04]  /*30480*/  STL.64 [R1+0x13a0], R208 ;  /* 0x0013a0d001007387 */ /* 0x000fe80000100a00 */
[----:B------:R1:W-:Y:S04]  /*30490*/  STL.64 [R1+0x660], R2 ;  /* 0x0006600201007387 */ /* 0x0003e80000100a00 */
[----:B------:R-:W-:Y:S04]  /*304a0*/  STL.64 [R1+0xa10], R218 ;  /* 0x000a10da01007387 */ /* 0x000fe80000100a00 */
[----:B------:R-:W-:Y:S01]  /*304b0*/  STL.64 [R1+0x13a8], R218 ;  /* 0x0013a8da01007387 */ /* 0x000fe20000100a00 */
[----:B-1----:R-:W-:-:S05]  /*304c0*/  IMAD.WIDE R2, R144, 0x4, R224 ;  /* 0x0000000490027825 */ /* 0x002fca00078e02e0 */
[----:B------:R1:W-:Y:S01]  /*304d0*/  STL.64 [R1+0x6d0], R2 ;  /* 0x0006d00201007387 */ /* 0x0003e20000100a00 */
[----:B------:R-:W-:-:S04]  /*304e0*/  IMAD.WIDE R134, R144, 0x4, R132 ;  /* 0x0000000490867825 */ /* 0x000fc800078e0284 */
[C---:B-1----:R-:W-:Y:S02]  /*304f0*/  IMAD.WIDE R2, R144.reuse, 0x4, R156 ;  /* 0x0000000490027825 */ /* 0x042fe400078e029c */
[----:B------:R-:W4:Y:S04]  /*30500*/  LDL.LU.64 R156, [R1+0x15a8] ;  /* 0x0015a800019c7983 */ /* 0x000f280000300a00 */
[----:B------:R-:W4:Y:S04]  /*30510*/  LDL.LU.64 R132, [R1+0x15a0] ;  /* 0x0015a00001847983 */ /* 0x000f280000300a00 */
[----:B------:R1:W-:Y:S04]  /*30520*/  STL.64 [R1+0x720], R2 ;  /* 0x0007200201007387 */ /* 0x0003e80000100a00 */
[----:B------:R-:W4:Y:S04]  /*30530*/  LDL.LU.64 R234, [R1+0x3e0] ;  /* 0x0003e00001ea7983 */ /* 0x000f280000300a00 */
[----:B------:R2:W-:Y:S01]  /*30540*/  STL.64 [R1+0x7c0], R134 ;  /* 0x0007c08601007387 */ /* 0x0005e20000100a00 */
[----:B-1----:R-:W-:-:S03]  /*30550*/  IMAD.WIDE R2, R144, 0x4, R54 ;  /* 0x0000000490027825 */ /* 0x002fc600078e0236 */
[----:B------:R-:W4:Y:S01]  /*30560*/  LDL.LU.64 R54, [R1+0x1598] ;  /* 0x0015980001367983 */ /* 0x000f220000300a00 */
[----:B------:R-:W-:-:S03]  /*30570*/  IMAD.WIDE R220, R144, 0x4, R104 ;  /* 0x0000000490dc7825 */ /* 0x000fc600078e0268 */
[----:B------:R-:W4:Y:S04]  /*30580*/  LDL.LU.64 R186, [R1+0x1590] ;  /* 0x0015900001ba7983 */ /* 0x000f280000300a00 */
[----:B------:R3:W-:Y:S04]  /*30590*/  STL.64 [R1+0x858], R2 ;  /* 0x0008580201007387 */ /* 0x0007e80000100a00 */
[----:B------:R-:W4:Y:S04]  /*305a0*/  LDL.LU.64 R224, [R1+0x3d8] ;  /* 0x0003d80001e07983 */ /* 0x000f280000300a00 */
[----:B------:R-:W4:Y:S04]  /*305b0*/  LDL.LU.64 R104, [R1+0x1588] ;  /* 0x0015880001687983 */ /* 0x000f280000300a00 */
[----:B------:R-:W-:Y:S01]  /*305c0*/  STL.64 [R1+0x910], R206 ;  /* 0x000910ce01007387 */ /* 0x000fe20000100a00 */
        /* <DEDUP_REMOVED lines=14> */
[----:B------:R-:W2:Y:S04]  /*306b0*/  LDL.LU.64 R30, [R1+0x1580] ;  /* 0x00158000011e7983 */ /* 0x000ea80000300a00 */
[----:B------:R-:W3:Y:S04]  /*306c0*/  LDL.LU.64 R34, [R1+0x1578] ;  /* 0x0015780001227983 */ /* 0x000ee80000300a00 */
[----:B------:R1:W-:Y:S04]  /*306d0*/  STL.64 [R1+0x700], R2 ;  /* 0x0007000201007387 */ /* 0x0003e80000100a00 */
[----:B------:R-:W2:Y:S04]  /*306e0*/  LDL.LU.64 R230, [R1+0x368] ;  /* 0x0003680001e67983 */ /* 0x000ea80000300a00 */
[----:B------:R1:W-:Y:S02]  /*306f0*/  STL.64 [R1+0x778], R134 ;  /* 0x0007788601007387 */ /* 0x0003e40000100a00 */
[----:B-1----:R-:W-:-:S02]  /*30700*/  IMAD.WIDE R2, R144, 0x4, R50 ;  /* 0x0000000490027825 */ /* 0x002fc400078e0232 */
[----:B------:R-:W3:Y:S02]  /*30710*/  LDL.LU.64 R50, [R1+0x1570] ;  /* 0x0015700001327983 */ /* 0x000ee40000300a00 */
[C---:B------:R-:W-:Y:S02]  /*30720*/  IMAD.WIDE R222, R144.reuse, 0x4, R88 ;  /* 0x0000000490de7825 */ /* 0x040fe400078e0258 */
[----:B------:R-:W3:Y:S04]  /*30730*/  LDL.LU.64 R244, [R1+0x1568] ;  /* 0x0015680001f47983 */ /* 0x000ee80000300a00 */
[----:B------:R1:W-:Y:S04]  /*30740*/  STL.64 [R1+0x828], R2 ;  /* 0x0008280201007387 */ /* 0x0003e80000100a00 */
[----:B------:R-:W3:Y:S01]  /*30750*/  LDL.LU.64 R88, [R1+0x1560] ;  /* 0x0015600001587983 */ /* 0x000ee20000300a00 */
[----:B------:R-:W-:-:S03]  /*30760*/  IMAD.WIDE R134, R144, 0x4, R228 ;  /* 0x0000000490867825 */ /* 0x000fc600078e02e4 */
[----:B------:R-:W-:Y:S01]  /*30770*/  STL.64 [R1+0x8d0], R204 ;  /* 0x0008d0cc01007387 */ /* 0x000fe20000100a00 */
[----:B-1----:R-:W-:-:S03]  /*30780*/  IMAD.WIDE R2, R144, 0x4, R232 ;  /* 0x0000000490027825 */ /* 0x002fc600078e02e8 */
[----:B------:R1:W-:Y:S04]  /*30790*/  STL.64 [R1+0x560], R134 ;  /* 0x0005608601007387 */ /* 0x0003e80000100a00 */
[----:B------:R-:W-:Y:S04]  /*307a0*/  STL.64 [R1+0x13c8], R204 ;  /* 0x0013c8cc01007387 */ /* 0x000fe80000100a00 */
[----:B------:R4:W-:Y:S01]  /*307b0*/  STL.64 [R1+0x5b0], R2 ;  /* 0x0005b00201007387 */ /* 0x0009e20000100a00 */
[----:B-1----:R-:W-:-:S04]  /*307c0*/  IMAD.WIDE R134, R144, 0x4, R120 ;  /* 0x0000000490867825 */ /* 0x002fc800078e0278 */
[----:B------:R-:W-:-:S04]  /*307d0*/  IMAD.WIDE R220, R144, 0x4, R44 ;  /* 0x0000000490dc7825 */ /* 0x000fc800078e022c */
[----:B------:R-:W-:-:S04]  /*307e0*/  IMAD.WIDE R226, R144, 0x4, R138 ;  /* 0x0000000490e27825 */ /* 0x000fc800078e028a */
[----:B------:R-:W-:-:S04]  /*307f0*/  IMAD.WIDE R206, R144, 0x4, R154 ;  /* 0x0000000490ce7825 */ /* 0x000fc800078e029a */
[C---:B----4-:R-:W-:Y:S02]  /*30800*/  IMAD.WIDE R2, R144.reuse, 0x4, R104 ;  /* 0x0000000490027825 */ /* 0x050fe400078e0268 */
[----:B------:R-:W4:Y:S04]  /*30810*/  LDL.LU.64 R104, [R1+0x1558] ;  /* 0x0015580001687983 */ /* 0x000f280000300a00 */
[----:B------:R-:W-:Y:S04]  /*30820*/  STL.64 [R1+0x9c0], R222 ;  /* 0x0009c0de01007387 */ /* 0x000fe80000100a00 */
[----:B------:R-:W-:Y:S04]  /*30830*/  STL.64 [R1+0x13d0], R222 ;  /* 0x0013d0de01007387 */ /* 0x000fe80000100a00 */
[----:B------:R1:W-:Y:S04]  /*30840*/  STL.64 [R1+0x648], R2 ;  /* 0x0006480201007387 */ /* 0x0003e80000100a00 */
[----:B------:R-:W3:Y:S01]  /*30850*/  LDL.LU.64 R120, [R1+0x1550] ;  /* 0x0015500001787983 */ /* 0x000ee20000300a00 */
[----:B-1----:R-:W-:-:S03]  /*30860*/  IMAD.WIDE R2, R144, 0x4, R72 ;  /* 0x0000000490027825 */ /* 0x002fc600078e0248 */
[----:B------:R-:W3:Y:S04]  /*30870*/  LDL.LU.64 R72, [R1+0x1548] ;  /* 0x0015480001487983 */ /* 0x000ee80000300a00 */
[----:B------:R-:W-:Y:S04]  /*30880*/  STL.64 [R1+0x6c0], R134 ;  /* 0x0006c08601007387 */ /* 0x000fe80000100a00 */
[----:B------:R-:W3:Y:S04]  /*30890*/  LDL.LU.64 R44, [R1+0x1540] ;  /* 0x00154000012c7983 */ /* 0x000ee80000300a00 */
[----:B------:R1:W-:Y:S04]  /*308a0*/  STL.64 [R1+0x740], R2 ;  /* 0x0007400201007387 */ /* 0x0003e80000100a00 */
[----:B------:R-:W3:Y:S04]  /*308b0*/  LDL.LU.64 R14, [R1+0x1538] ;  /* 0x00153800010e7983 */ /* 0x000ee80000300a00 */
[----:B------:R-:W3:Y:S01]  /*308c0*/  LDL.LU.64 R138, [R1+0x2f8] ;  /* 0x0002f800018a7983 */ /* 0x000ee20000300a00 */
[----:B-1----:R-:W-:-:S03]  /*308d0*/  IMAD.WIDE R2, R144, 0x4, R234 ;  /* 0x0000000490027825 */ /* 0x002fc600078e02ea */
        /* <DEDUP_REMOVED lines=9> */
[----:B------:R-:W3:Y:S04]  /*30970*/  LDL.LU.64 R186, [R1+0x1530] ;  /* 0x0015300001ba7983 */ /* 0x000ee80000300a00 */
[----:B------:R-:W-:Y:S04]  /*30980*/  STL.64 [R1+0x988], R226 ;  /* 0x000988e201007387 */ /* 0x000fe80000100a00 */
[----:B------:R-:W-:Y:S04]  /*30990*/  STL.64 [R1+0x13e8], R226 ;  /* 0x0013e8e201007387 */ /* 0x000fe80000100a00 */
[----:B------:R1:W-:Y:S04]  /*309a0*/  STL.64 [R1+0x5d8], R2 ;  /* 0x0005d80201007387 */ /* 0x0003e80000100a00 */
[----:B------:R-:W3:Y:S01]  /*309b0*/  LDL.LU.64 R170, [R1+0x1528] ;  /* 0x0015280001aa7983 */ /* 0x000ee20000300a00 */
[----:B-1----:R-:W-:-:S03]  /*309c0*/  IMAD.WIDE R2, R144, 0x4, R42 ;  /* 0x0000000490027825 */ /* 0x002fc600078e022a */
[----:B------:R-:W3:Y:S04]  /*309d0*/  LDL.LU.64 R42, [R1+0x1520] ;  /* 0x00152000012a7983 */ /* 0x000ee80000300a00 */
[----:B------:R-:W-:Y:S04]  /*309e0*/  STL.64 [R1+0x668], R134 ;  /* 0x0006688601007387 */ /* 0x000fe80000100a00 */
[----:B------:R-:W4:Y:S04]  /*309f0*/  LDL.LU.64 R154, [R1+0x1518] ;  /* 0x00151800019a7983 */ /* 0x000f280000300a00 */
[----:B------:R2:W-:Y:S04]  /*30a00*/  STL.64 [R1+0x710], R2 ;  /* 0x0007100201007387 */ /* 0x0005e80000100a00 */
[----:B------:R-:W4:Y:S01]  /*30a10*/  LDL.LU.64 R40, [R1+0x1510] ;  /* 0x0015100001287983 */ /* 0x000f220000300a00 */
[----:B------:R-:W-:-:S03]  /*30a20*/  IMAD.WIDE R228, R144, 0x4, R38 ;  /* 0x0000000490e47825 */ /* 0x000fc600078e0226 */
[----:B------:R-:W4:Y:S04]  /*30a30*/  LDL.LU.64 R38, [R1+0x1508] ;  /* 0x0015080001267983 */ /* 0x000f280000300a00 */
[----:B------:R-:W-:Y:S04]  /*30a40*/  STL.64 [R1+0x7a0], R206 ;  /* 0x0007a0ce01007387 */ /* 0x000fe80000100a00 */
[----:B------:R1:W-:Y:S01]  /*30a50*/  STL.64 [R1+0x13f0], R206 ;  /* 0x0013f0ce01007387 */ /* 0x0003e20000100a00 */
[----:B------:R-:W-:-:S04]  /*30a60*/  IMAD.WIDE R218, R144, 0x4, R106 ;  /* 0x0000000490da7825 */ /* 0x000fc800078e026a */
[----:B--2---:R-:W-:-:S05]  /*30a70*/  IMAD.WIDE R2, R144, 0x4, R230 ;  /* 0x0000000490027825 */ /* 0x004fca00078e02e6 */
[----:B------:R3:W-:Y:S01]  /*30a80*/  STL.64 [R1+0x4d8], R2 ;  /* 0x0004d80201007387 */ /* 0x0007e20000100a00 */
[----:B-1----:R-:W-:-:S04]  /*30a90*/  IMAD.WIDE R206, R144, 0x4, R90 ;  /* 0x0000000490ce7825 */ /* 0x002fc800078e025a */
[----:B------:R-:W-:-:S04]  /*30aa0*/  IMAD.WIDE R242, R144, 0x4, R122 ;  /* 0x0000000490f27825 */ /* 0x000fc800078e027a */
[----:B------:R-:W-:-:S04]  /*30ab0*/  IMAD.WIDE R232, R144, 0x4, R70 ;  /* 0x0000000490e87825 */ /* 0x000fc800078e0246 */
[----:B------:R-:W-:-:S04]  /*30ac0*/  IMAD.WIDE R226, R144, 0x4, R184 ;  /* 0x0000000490e27825 */ /* 0x000fc800078e02b8 */
[----:B------:R-:W-:-:S04]  /*30ad0*/  IMAD.WIDE R208, R144, 0x4, R168 ;  /* 0x0000000490d07825 */ /* 0x000fc800078e02a8 */
[C---:B---3--:R-:W-:Y:S02]  /*30ae0*/  IMAD.WIDE R2, R144.reuse, 0x4, R42 ;  /* 0x0000000490027825 */ /* 0x048fe400078e022a */
[----:B------:R-:W2:Y:S04]  /*30af0*/  LDL.LU.64 R42, [R1+0x1500] ;  /* 0x00150000012a7983 */ /* 0x000ea80000300a00 */
[----:B------:R-:W-:Y:S04]  /*30b00*/  STL.64 [R1+0x868], R200 ;  /* 0x000868c801007387 */ /* 0x000fe80000100a00 */
[----:B------:R-:W-:Y:S04]  /*30b10*/  STL.64 [R1+0x13f8], R200 ;  /* 0x0013f8c801007387 */ /* 0x000fe80000100a00 */
[----:B------:R1:W-:Y:S02]  /*30b20*/  STL.64 [R1+0x520], R2 ;  /* 0x0005200201007387 */ /* 0x0003e40000100a00 */
[----:B-1----:R-:W-:-:S02]  /*30b30*/  IMAD.WIDE R2, R144, 0x4, R54 ;  /* 0x0000000490027825 */ /* 0x002fc400078e0236 */
[----:B------:R-:W3:Y:S04]  /*30b40*/  LDL.LU.64 R54, [R1+0x14f8] ;  /* 0x0014f80001367983 */ /* 0x000ee80000300a00 */
[----:B------:R-:W-:Y:S04]  /*30b50*/  STL.64 [R1+0x930], R228 ;  /* 0x000930e401007387 */ /* 0x000fe80000100a00 */
[----:B------:R-:W-:Y:S04]  /*30b60*/  STL.64 [R1+0x1400], R228 ;  /* 0x001400e401007387 */ /* 0x000fe80000100a00 */
[----:B------:R1:W-:Y:S02]  /*30b70*/  STL.64 [R1+0x578], R2 ;  /* 0x0005780201007387 */ /* 0x0003e40000100a00 */
[----:B-1----:R-:W-:-:S02]  /*30b80*/  IMAD.WIDE R2, R144, 0x4, R246 ;  /* 0x0000000490027825 */ /* 0x002fc400078e02f6 */
[----:B------:R-:W2:Y:S04]  /*30b90*/  LDL.LU.64 R246, [R1+0x14f0] ;  /* 0x0014f00001f67983 */ /* 0x000ea80000300a00 */
[----:B------:R-:W2:Y:S04]  /*30ba0*/  LDL.LU.64 R90, [R1+0x14e8] ;  /* 0x0014e800015a7983 */ /* 0x000ea80000300a00 */
[----:B------:R1:W-:Y:S04]  /*30bb0*/  STL.64 [R1+0x5f8], R2 ;  /* 0x0005f80201007387 */ /* 0x0003e80000100a00 */
[----:B------:R-:W2:Y:S04]  /*30bc0*/  LDL.LU.64 R106, [R1+0x14e0] ;  /* 0x0014e000016a7983 */ /* 0x000ea80000300a00 */
[----:B------:R-:W2:Y:S04]  /*30bd0*/  LDL.LU.64 R122, [R1+0x14d8] ;  /* 0x0014d800017a7983 */ /* 0x000ea80000300a00 */
[----:B------:R-:W2:Y:S01]  /*30be0*/  LDL.LU.64 R70, [R1+0x14d0] ;  /* 0x0014d00001467983 */ /* 0x000ea20000300a00 */
[----:B-1----:R-:W-:-:S03]  /*30bf0*/  IMAD.WIDE R2, R144, 0x4, R138 ;  /* 0x0000000490027825 */ /* 0x002fc600078e028a */
[----:B------:R-:W-:Y:S04]  /*30c00*/  STL.64 [R1+0x6b0], R206 ;  /* 0x0006b0ce01007387 */ /* 0x000fe80000100a00 */
[----:B------:R-:W-:Y:S04]  /*30c10*/  STL.64 [R1+0x1408], R206 ;  /* 0x001408ce01007387 */ /* 0x000fe80000100a00 */
[----:B------:R-:W-:Y:S04]  /*30c20*/  STL.64 [R1+0x750], R218 ;  /* 0x000750da01007387 */ /* 0x000fe80000100a00 */
[----:B------:R-:W-:Y:S04]  /*30c30*/  STL.64 [R1+0x1410], R218 ;  /* 0x001410da01007387 */ /* 0x000fe80000100a00 */
[----:B------:R4:W-:Y:S02]  /*30c40*/  STL.64 [R1+0x498], R2 ;  /* 0x0004980201007387 */ /* 0x0009e40000100a00 */
[----:B----4-:R-:W-:-:S02]  /*30c50*/  IMAD.WIDE R2, R144, 0x4, R40 ;  /* 0x0000000490027825 */ /* 0x010fc400078e0228 */
[----:B------:R-:W4:Y:S04]  /*30c60*/  LDL.LU.64 R40, [R1+0x14c8] ;  /* 0x0014c80001287983 */ /* 0x000f280000300a00 */
[----:B------:R-:W-:Y:S04]  /*30c70*/  STL.64 [R1+0x820], R242 ;  /* 0x000820f201007387 */ /* 0x000fe80000100a00 */
[----:B------:R-:W-:Y:S04]  /*30c80*/  STL.64 [R1+0x1418], R242 ;  /* 0x001418f201007387 */ /* 0x000fe80000100a00 */
[----:B------:R1:W-:Y:S02]  /*30c90*/  STL.64 [R1+0x4c8], R2 ;  /* 0x0004c80201007387 */ /* 0x0003e40000100a00 */
[----:B-1----:R-:W-:-:S02]  /*30ca0*/  IMAD.WIDE R2, R144, 0x4, R132 ;  /* 0x0000000490027825 */ /* 0x002fc400078e0284 */
[----:B------:R-:W2:Y:S04]  /*30cb0*/  LDL.LU.64 R132, [R1+0x14c0] ;  /* 0x0014c00001847983 */ /* 0x000ea80000300a00 */
[----:B------:R-:W-:Y:S04]  /*30cc0*/  STL.64 [R1+0x900], R232 ;  /* 0x000900e801007387 */ /* 0x000fe80000100a00 */
[----:B------:R-:W-:Y:S04]  /*30cd0*/  STL.64 [R1+0x1420], R232 ;  /* 0x001420e801007387 */ /* 0x000fe80000100a00 */
[----:B------:R1:W-:Y:S02]  /*30ce0*/  STL.64 [R1+0x530], R2 ;  /* 0x0005300201007387 */ /* 0x0003e40000100a00 */
[----:B-1----:R-:W-:-:S02]  /*30cf0*/  IMAD.WIDE R2, R144, 0x4, R10 ;  /* 0x0000000490027825 */ /* 0x002fc400078e020a */
[----:B------:R-:W3:Y:S04]  /*30d00*/  LDL.LU.64 R10, [R1+0x14b8] ;  /* 0x0014b800010a7983 */ /* 0x000ee80000300a00 */
[----:B------:R-:W3:Y:S04]  /*30d10*/  LDL.LU.64 R184, [R1+0x14b0] ;  /* 0x0014b00001b87983 */ /* 0x000ee80000300a00 */
[----:B------:R2:W-:Y:S04]  /*30d20*/  STL.64 [R1+0x598], R2 ;  /* 0x0005980201007387 */ /* 0x0005e80000100a00 */
[----:B------:R-:W3:Y:S01]  /*30d30*/  LDL.LU.64 R168, [R1+0x14a8] ;  /* 0x0014a80001a87983 */ /* 0x000ee20000300a00 */
[----:B------:R-:W-:-:S03]  /*30d40*/  IMAD.WIDE R248, R144, 0x4, R140 ;  /* 0x0000000490f87825 */ /* 0x000fc600078e028c */
[----:B------:R-:W-:Y:S04]  /*30d50*/  STL.64 [R1+0x658], R226 ;  /* 0x000658e201007387 */ /* 0x000fe80000100a00 */
[----:B------:R-:W-:Y:S04]  /*30d60*/  STL.64 [R1+0x1428], R226 ;  /* 0x001428e201007387 */ /* 0x000fe80000100a00 */
        /* <DEDUP_REMOVED lines=16> */
[----:B------:R-:W-:Y:S04]  /*30e70*/  STL.64 [R1+0x7f0], R248 ;  /* 0x0007f0f801007387 */ /* 0x000fe80000100a00 */
[----:B------:R-:W-:Y:S01]  /*30e80*/  STL.64 [R1+0x1440], R248 ;  /* 0x001440f801007387 */ /* 0x000fe20000100a00 */
[----:B-1----:R-:W-:-:S05]  /*30e90*/  IMAD.WIDE R2, R144, 0x4, R154 ;  /* 0x0000000490027825 */ /* 0x002fca00078e029a */
[----:B------:R1:W-:Y:S04]  /*30ea0*/  STL.64 [R1+0x488], R2 ;  /* 0x0004880201007387 */ /* 0x0003e80000100a00 */
[----:B------:R-:W-:Y:S04]  /*30eb0*/  STL.64 [R1+0x8b0], R234 ;  /* 0x0008b0ea01007387 */ /* 0x000fe80000100a00 */
[----:B------:R-:W-:Y:S01]  /*30ec0*/  STL.64 [R1+0x1448], R234 ;  /* 0x001448ea01007387 */ /* 0x000fe20000100a00 */
[----:B-1----:R-:W-:-:S05]  /*30ed0*/  IMAD.WIDE R2, R144, 0x4, R156 ;  /* 0x0000000490027825 */ /* 0x002fca00078e029c */
[----:B------:R3:W-:Y:S04]  /*30ee0*/  STL.64 [R1+0x4c0], R2 ;  /* 0x0004c00201007387 */ /* 0x0007e80000100a00 */
[----:B------:R-:W-:Y:S04]  /*30ef0*/  STL.64 [R1+0x540], R242 ;  /* 0x000540f201007387 */ /* 0x000fe80000100a00 */
[----:B------:R-:W-:Y:S01]  /*30f00*/  STL.64 [R1+0x1450], R242 ;  /* 0x001450f201007387 */ /* 0x000fe20000100a00 */
[----:B---3--:R-:W-:-:S03]  /*30f10*/  IMAD.WIDE R2, R144, 0x4, R168 ;  /* 0x0000000490027825 */ /* 0x008fc600078e02a8 */
[----:B------:R-:W-:Y:S04]  /*30f20*/  STL.64 [R1+0x5d0], R202 ;  /* 0x0005d0ca01007387 */ /* 0x000fe80000100a00 */
[----:B------:R-:W-:Y:S04]  /*30f30*/  STL.64 [R1+0x1458], R202 ;  /* 0x001458ca01007387 */ /* 0x000fe80000100a00 */
[----:B------:R-:W-:Y:S04]  /*30f40*/  STL.64 [R1+0x6a8], R216 ;  /* 0x0006a8d801007387 */ /* 0x000fe80000100a00 */
[----:B------:R-:W-:Y:S04]  /*30f50*/  STL.64 [R1+0x1460], R216 ;  /* 0x001460d801007387 */ /* 0x000fe80000100a00 */
[----:B------:R1:W-:Y:S01]  /*30f60*/  STL.64 [R1+0x3d8], R2 ;  /* 0x0003d80201007387 */ /* 0x0003e20000100a00 */
[----:B------:R-:W-:-:S03]  /*30f70*/  IMAD.WIDE R234, R144, 0x4, R172 ;  /* 0x0000000490ea7825 */ /* 0x000fc600078e02ac */
[----:B------:R-:W-:Y:S04]  /*30f80*/  STL.64 [R1+0x790], R250 ;  /* 0x000790fa01007387 */ /* 0x000fe80000100a00 */
[----:B------:R-:W-:Y:S01]  /*30f90*/  STL.64 [R1+0x1468], R250 ;  /* 0x001468fa01007387 */ /* 0x000fe20000100a00 */
[----:B-1----:R-:W-:-:S05]  /*30fa0*/  IMAD.WIDE R2, R144, 0x4, R170 ;  /* 0x0000000490027825 */ /* 0x002fca00078e02aa */
[----:B------:R1:W-:Y:S04]  /*30fb0*/  STL.64 [R1+0x438], R2 ;  /* 0x0004380201007387 */ /* 0x0003e80000100a00 */
[----:B------:R-:W-:Y:S04]  /*30fc0*/  STL.64 [R1+0x878], R224 ;  /* 0x000878e001007387 */ /* 0x000fe80000100a00 */
[----:B------:R-:W-:Y:S01]  /*30fd0*/  STL.64 [R1+0x1470], R224 ;  /* 0x001470e001007387 */ /* 0x000fe20000100a00 */
[----:B------:R-:W-:-:S03]  /*30fe0*/  IMAD.WIDE R132, R144, 0x4, R184 ;  /* 0x0000000490847825 */ /* 0x000fc600078e02b8 */
[----:B------:R-:W-:Y:S01]  /*30ff0*/  STL.64 [R1+0x478], R234 ;  /* 0x000478ea01007387 */ /* 0x000fe20000100a00 */
[----:B-1----:R-:W-:-:S03]  /*31000*/  IMAD.WIDE R2, R144, 0x4, R180 ;  /* 0x0000000490027825 */ /* 0x002fc600078e02b4 */
[----:B------:R1:W-:Y:S04]  /*31010*/  STL.64 [R1+0x1478], R234 ;  /* 0x001478ea01007387 */ /* 0x0003e80000100a00 */
[----:B------:R-:W-:Y:S04]  /*31020*/  STL.64 [R1+0x4d0], R218 ;  /* 0x0004d0da01007387 */ /* 0x000fe80000100a00 */
[----:B------:R-:W-:Y:S04]  /*31030*/  STL.64 [R1+0x1480], R218 ;  /* 0x001480da01007387 */ /* 0x000fe80000100a00 */
[----:B------:R-:W-:Y:S01]  /*31040*/  STL.64 [R1+0x550], R220 ;  /* 0x000550dc01007387 */ /* 0x000fe20000100a00 */
[----:B-1----:R-:W-:-:S03]  /*31050*/  IMAD.WIDE R234, R144, 0x4, R186 ;  /* 0x0000000490ea7825 */ /* 0x002fc600078e02ba */
[----:B------:R-:W-:Y:S01]  /*31060*/  STL.64 [R1+0x1488], R220 ;  /* 0x001488dc01007387 */ /* 0x000fe20000100a00 */
[----:B------:R-:W-:-:S03]  /*31070*/  IMAD.WIDE R248, R144, 0x4, R188 ;  /* 0x0000000490f87825 */ /* 0x000fc600078e02bc */
[----:B------:R-:W-:Y:S04]  /*31080*/  STL.64 [R1+0x650], R210 ;  /* 0x000650d201007387 */ /* 0x000fe80000100a00 */
[----:B------:R-:W-:Y:S04]  /*31090*/  STL.64 [R1+0x1490], R210 ;  /* 0x001490d201007387 */ /* 0x000fe80000100a00 */
[----:B------:R-:W-:Y:S04]  /*310a0*/  STL.64 [R1+0x3b8], R132 ;  /* 0x0003b88401007387 */ /* 0x000fe80000100a00 */
[----:B------:R-:W-:Y:S04]  /*310b0*/  STL.64 [R1+0x730], R2 ;  /* 0x0007300201007387 */ /* 0x000fe80000100a00 */
[----:B------:R1:W-:Y:S04]  /*310c0*/  STL.64 [R1+0x14a0], R2 ;  /* 0x0014a00201007387 */ /* 0x0003e80000100a00 */
[----:B------:R-:W-:Y:S04]  /*310d0*/  STL.64 [R1+0x830], R230 ;  /* 0x000830e601007387 */ /* 0x000fe80000100a00 */
[----:B------:R-:W-:Y:S04]  /*310e0*/  STL.64 [R1+0x3f0], R234 ;  /* 0x0003f0ea01007387 */ /* 0x000fe80000100a00 */
[----:B------:R-:W-:Y:S04]  /*310f0*/  STL.64 [R1+0x420], R248 ;  /* 0x000420f801007387 */ /* 0x000fe80000100a00 */
[----:B------:R-:W-:Y:S04]  /*31100*/  STL.64 [R1+0x468], R206 ;  /* 0x000468ce01007387 */ /* 0x000fe80000100a00 */
[----:B------:R-:W-:Y:S04]  /*31110*/  STL.64 [R1+0x4f0], R222 ;  /* 0x0004f0de01007387 */ /* 0x000fe80000100a00 */
[----:B------:R-:W2:Y:S04]  /*31120*/  LDL.LU.64 R156, [R1+0x8e8] ;  /* 0x0008e800019c7983 */ /* 0x000ea80000300a00 */
[----:B------:R-:W3:Y:S01]  /*31130*/  LDL.LU.64 R154, [R1+0x958] ;  /* 0x00095800019a7983 */ /* 0x000ee20000300a00 */
[----:B-1----:R-:W-:-:S04]  /*31140*/  IMAD.WIDE R2, R144, 0x4, R10 ;  /* 0x0000000490027825 */ /* 0x002fc800078e020a */
[C---:B------:R-:W-:Y:S01]  /*31150*/  IMAD.WIDE R214, R144.reuse, 0x4, R194 ;  /* 0x0000000490d67825 */ /* 0x040fe200078e02c2 */
[----:B------:R4:W-:Y:S03]  /*31160*/  STL.64 [R1+0x360], R2 ;  /* 0x0003600201007387 */ /* 0x0009e60000100a00 */
[C---:B------:R-:W-:Y:S01]  /*31170*/  IMAD.WIDE R134, R144.reuse, 0x4, R196 ;  /* 0x0000000490867825 */ /* 0x040fe200078e02c4 */
[----:B------:R-:W3:Y:S03]  /*31180*/  LDL.LU.64 R160, [R1+0x968] ;  /* 0x0009680001a07983 */ /* 0x000ee60000300a00 */
[C---:B------:R-:W-:Y:S01]  /*31190*/  IMAD.WIDE R132, R144.reuse, 0x4, R198 ;  /* 0x0000000490847825 */ /* 0x040fe200078e02c6 */
[----:B------:R-:W-:Y:S03]  /*311a0*/  STL.64 [R1+0x590], R214 ;  /* 0x000590d601007387 */ /* 0x000fe60000100a00 */
        /* <DEDUP_REMOVED lines=12> */
[C---:B----4-:R-:W-:Y:S01]  /*31270*/  IMAD.WIDE R2, R144.reuse, 0x4, R40 ;  /* 0x0000000490027825 */ /* 0x050fe200078e0228 */
[----:B------:R-:W-:Y:S03]  /*31280*/  STL.64 [R1+0x518], R212 ;  /* 0x000518d401007387 */ /* 0x000fe60000100a00 */
[C---:B------:R-:W-:Y:S01]  /*31290*/  IMAD.WIDE R36, R144.reuse, 0x4, R36 ;  /* 0x0000000490247825 */ /* 0x040fe200078e0224 */
[----:B------:R-:W-:Y:S03]  /*312a0*/  STL.64 [R1+0x640], R32 ;  /* 0x0006402001007387 */ /* 0x000fe60000100a00 */
[C---:B------:R-:W-:Y:S01]  /*312b0*/  IMAD.WIDE R250, R144.reuse, 0x4, R44 ;  /* 0x0000000490fa7825 */ /* 0x040fe200078e022c */
[----:B------:R1:W-:Y:S03]  /*312c0*/  STL.64 [R1+0x320], R2 ;  /* 0x0003200201007387 */ /* 0x0003e60000100a00 */
        /* <DEDUP_REMOVED lines=67> */
[----:B------:R1:W-:Y:S03]  /*31700*/  STL.64 [R1+0x1b0], R242 ;  /* 0x0001b0f201007387 */ /* 0x0003e60000100a00 */
[C---:B------:R-:W-:Y:S01]  /*31710*/  IMAD.WIDE R82, R144.reuse, 0x4, R82 ;  /* 0x0000000490527825 */ /* 0x040fe200078e0252 */
[----:B------:R1:W-:Y:S03]  /*31720*/  STL.64 [R1+0x190], R86 ;  /* 0x0001905601007387 */ /* 0x0003e60000100a00 */
[C---:B------:R-:W-:Y:S01]  /*31730*/  IMAD.WIDE R80, R144.reuse, 0x4, R80 ;  /* 0x0000000490507825 */ /* 0x040fe200078e0250 */
[----:B------:R1:W-:Y:S03]  /*31740*/  STL.64 [R1+0x170], R84 ;  /* 0x0001705401007387 */ /* 0x0003e60000100a00 */
[C---:B------:R-:W-:Y:S01]  /*31750*/  IMAD.WIDE R78, R144.reuse, 0x4, R78 ;  /* 0x00000004904e7825 */ /* 0x040fe200078e024e */
[----:B------:R1:W-:Y:S03]  /*31760*/  STL.64 [R1+0x130], R82 ;  /* 0x0001305201007387 */ /* 0x0003e60000100a00 */
[C---:B------:R-:W-:Y:S01]  /*31770*/  IMAD.WIDE R76, R144.reuse, 0x4, R76 ;  /* 0x00000004904c7825 */ /* 0x040fe200078e024c */
[----:B------:R1:W-:Y:S04]  /*31780*/  STL.64 [R1+0x100], R80 ;  /* 0x0001005001007387 */ /* 0x0003e80000100a00 */
[----:B------:R1:W-:Y:S04]  /*31790*/  STL.64 [R1+0xd0], R78 ;  /* 0x0000d04e01007387 */ /* 0x0003e80000100a00 */
[----:B------:R1:W-:Y:S01]  /*317a0*/  STL.64 [R1+0x278], R76 ;  /* 0x0002784c01007387 */ /* 0x0003e20000100a00 */
[----:B------:R-:W-:-:S04]  /*317b0*/  IMAD.WIDE R194, R144, 0x4, R58 ;  /* 0x0000000490c27825 */ /* 0x000fc800078e023a */
[C---:B--2---:R-:W-:Y:S02]  /*317c0*/  IMAD.WIDE R174, R144.reuse, 0x4, R156 ;  /* 0x0000000490ae7825 */ /* 0x044fe400078e029c */
[----:B------:R-:W2:Y:S02]  /*317d0*/  LDL.LU.64 R156, [R1+0x9a8] ;  /* 0x0009a800019c7983 */ /* 0x000ea40000300a00 */
[C---:B---3--:R-:W-:Y:S02]  /*317e0*/  IMAD.WIDE R168, R144.reuse, 0x4, R154 ;  /* 0x0000000490a87825 */ /* 0x048fe400078e029a */
[----:B------:R-:W3:Y:S04]  /*317f0*/  LDL.LU.64 R154, [R1+0x848] ;  /* 0x00084800019a7983 */ /* 0x000ee80000300a00 */
[----:B------:R-:W2:Y:S04]  /*31800*/  LDL.LU.64 R150, [R1+0x9b0] ;  /* 0x0009b00001967983 */ /* 0x000ea80000300a00 */
[----:B------:R-:W2:Y:S04]  /*31810*/  LDL.LU.64 R148, [R1+0x950] ;  /* 0x0009500001947983 */ /* 0x000ea80000300a00 */
[----:B------:R-:W2:Y:S01]  /*31820*/  LDL.64 R58, [R1+0x558] ;  /* 0x00055800013a7983 */ /* 0x000ea20000100a00 */
[----:B------:R-:W-:-:S03]  /*31830*/  IMAD.WIDE R196, R144, 0x4, R62 ;  /* 0x0000000490c47825 */ /* 0x000fc600078e023e */
[----:B------:R-:W3:Y:S01]  /*31840*/  LDL.64 R62, [R1+0x570] ;  /* 0x00057000013e7983 */ /* 0x000ee20000100a00 */
[----:B------:R-:W-:-:S03]  /*31850*/  IMAD.WIDE R198, R144, 0x4, R66 ;  /* 0x0000000490c67825 */ /* 0x000fc600078e0242 */
        /* <DEDUP_REMOVED lines=21> */
[----:B---3--:R-:W-:Y:S04]  /*319b0*/  LDGSTS.E [R136+0x60400], desc[UR22][R62.64], P3 ;  /* 0x604000003e887fae */ /* 0x008fe800099a1016 */
        /* <DEDUP_REMOVED lines=43> */
[----:B------:R-:W-:Y:S04]  /*31c70*/  LDGSTS.E [R136+0x65c00], desc[UR22][R2.64], P3 ;  /* 0x65c0000002887fae */ /* 0x000fe800099a1016 */
[----:B------:R-:W-:Y:S01]  /*31c80*/  LDGSTS.E [R136+0x66000], desc[UR22][R142.64], P3 ;  /* 0x660000008e887fae */ /* 0x000fe200099a1016 */
[----:B------:R-:W-:-:S03]  /*31c90*/  IMAD.WIDE R246, R144, 0x4, R246 ;  /* 0x0000000490f67825 */ /* 0x000fc600078e02f6 */
[----:B------:R-:W-:Y:S04]  /*31ca0*/  LDGSTS.E [R136+0x66400], desc[UR22][R210.64], P3 ;  /* 0x66400000d2887fae */ /* 0x000fe800099a1016 */
[----:B-1----:R-:W2:Y:S04]  /*31cb0*/  LDL.LU.64 R2, [R1+0x14a0] ;  /* 0x0014a00001027983 */ /* 0x002ea80000300a00 */
[----:B------:R-:W3:Y:S01]  /*31cc0*/  LDL.LU.64 R142, [R1+0x1498] ;  /* 0x00149800018e7983 */ /* 0x000ee20000300a00 */
[----:B------:R-:W-:-:S03]  /*31cd0*/  IMAD.WIDE R192, R144, 0x4, R54 ;  /* 0x0000000490c07825 */ /* 0x000fc600078e0236 */
[----:B------:R-:W-:Y:S01]  /*31ce0*/  LDGSTS.E [R136+0x66800], desc[UR22][R220.64], P3 ;  /* 0x66800000dc887fae */ /* 0x000fe200099a1016 */
[----:B------:R-:W-:-:S03]  /*31cf0*/  IMAD.WIDE R186, R144, 0x4, R42 ;  /* 0x0000000490ba7825 */ /* 0x000fc600078e022a */
[----:B------:R-:W-:Y:S01]  /*31d00*/  LDGSTS.E [R136+0x66c00], desc[UR22][R218.64], P3 ;  /* 0x66c00000da887fae */ /* 0x000fe200099a1016 */
[----:B------:R-:W-:-:S03]  /*31d10*/  IMAD.WIDE R184, R144, 0x4, R38 ;  /* 0x0000000490b87825 */ /* 0x000fc600078e0226 */
[----:B------:R-:W-:Y:S04]  /*31d20*/  LDGSTS.E [R136+0x67000], desc[UR22][R246.64], P3 ;  /* 0x67000000f6887fae */ /* 0x000fe800099a1016 */
[----:B------:R-:W-:Y:S04]  /*31d30*/  LDGSTS.E [R136+0x67400], desc[UR22][R192.64], P3 ;  /* 0x67400000c0887fae */ /* 0x000fe800099a1016 */
[----:B------:R-:W-:Y:S04]  /*31d40*/  LDGSTS.E [R136+0x67800], desc[UR22][R186.64], P3 ;  /* 0x67800000ba887fae */ /* 0x000fe800099a1016 */
[----:B------:R-:W-:Y:S04]  /*31d50*/  LDGSTS.E [R136+0x67c00], desc[UR22][R184.64], P3 ;  /* 0x67c00000b8887fae */ /* 0x000fe800099a1016 */
[----:B------:R-:W2:Y:S04]  /*31d60*/  LDL.LU.64 R210, [R1+0x1490] ;  /* 0x0014900001d27983 */ /* 0x000ea80000300a00 */
[----:B------:R-:W2:Y:S04]  /*31d70*/  LDL.LU.64 R220, [R1+0x1488] ;  /* 0x0014880001dc7983 */ /* 0x000ea80000300a00 */
[----:B------:R-:W2:Y:S04]  /*31d80*/  LDL.LU.64 R218, [R1+0x1480] ;  /* 0x0014800001da7983 */ /* 0x000ea80000300a00 */
[----:B---3--:R-:W-:Y:S04]  /*31d90*/  LDGSTS.E [R143+0x60080], desc[UR22][R62.64], P3 ;  /* 0x600800003e8f7fae */ /* 0x008fe800099a1016 */
[----:B----4-:R-:W-:Y:S04]  /*31da0*/  LDGSTS.E [R143+0x60480], desc[UR22][R66.64], P3 ;  /* 0x60480000428f7fae */ /* 0x010fe800099a1016 */
[----:B------:R-:W-:Y:S04]  /*31db0*/  LDGSTS.E [R143+0x60880], desc[UR22][R88.64], P3 ;  /* 0x60880000588f7fae */ /* 0x000fe800099a1016 */
[----:B------:R-:W-:Y:S04]  /*31dc0*/  LDGSTS.E [R143+0x60c80], desc[UR22][R90.64], P3 ;  /* 0x60c800005a8f7fae */ /* 0x000fe800099a1016 */
[----:B------:R-:W-:Y:S04]  /*31dd0*/  LDGSTS.E [R143+0x61080], desc[UR22][R104.64], P3 ;  /* 0x61080000688f7fae */ /* 0x000fe800099a1016 */
[----:B------:R-:W-:Y:S04]  /*31de0*/  LDGSTS.E [R143+0x61480], desc[UR22][R106.64], P3 ;  /* 0x614800006a8f7fae */ /* 0x000fe800099a1016 */
[----:B------:R-:W-:Y:S04]  /*31df0*/  LDGSTS.E [R143+0x61880], desc[UR22][R118.64], P3 ;  /* 0x61880000768f7fae */ /* 0x000fe800099a1016 */
[----:B------:R-:W3:Y:S04]  /*31e00*/  LDL.64 R88, [R1+0x738] ;  /* 0x0007380001587983 */ /* 0x000ee80000100a00 */
[----:B------:R-:W-:Y:S04]  /*31e10*/  LDGSTS.E [R143+0x61c80], desc[UR22][R120.64], P3 ;  /* 0x61c80000788f7fae */ /* 0x000fe800099a1016 */
[----:B------:R-:W4:Y:S04]  /*31e20*/  LDL.64 R90, [R1+0x748] ;  /* 0x00074800015a7983 */ /* 0x000f280000100a00 */
[----:B------:R-:W-:Y:S04]  /*31e30*/  LDGSTS.E [R143+0x62080], desc[UR22][R122.64], P3 ;  /* 0x620800007a8f7fae */ /* 0x000fe800099a1016 */
[----:B------:R-:W2:Y:S04]  /*31e40*/  LDL.64 R104, [R1+0x780] ;  /* 0x0007800001687983 */ /* 0x000ea80000100a00 */
        /* <DEDUP_REMOVED lines=24> */
[----:B------:R-:W2:Y:S04]  /*31fd0*/  LDL.64 R24, [R1+0x648] ;  /* 0x0006480001187983 */ /* 0x000ea80000100a00 */
[----:B------:R-:W2:Y:S04]  /*31fe0*/  LDL.64 R20, [R1+0x5d8] ;  /* 0x0005d80001147983 */ /* 0x000ea80000100a00 */
[----:B------:R-:W2:Y:S04]  /*31ff0*/  LDL.64 R18, [R1+0x578] ;  /* 0x0005780001127983 */ /* 0x000ea80000100a00 */
[----:B------:R-:W2:Y:S04]  /*32000*/  LDL.64 R14, [R1+0x530] ;  /* 0x00053000010e7983 */ /* 0x000ea80000100a00 */
[----:B------:R-:W-:Y:S04]  /*32010*/  LDGSTS.E [R143+0x65480], desc[UR22][R234.64], P3 ;  /* 0x65480000ea8f7fae */ /* 0x000fe800099a1016 */
[----:B------:R-:W-:Y:S04]  /*32020*/  LDGSTS.E [R143+0x65880], desc[UR22][R224.64], P3 ;  /* 0x65880000e08f7fae */ /* 0x000fe800099a1016 */
[----:B------:R-:W-:Y:S04]  /*32030*/  LDGSTS.E [R143+0x65c80], desc[UR22][R250.64], P3 ;  /* 0x65c80000fa8f7fae */ /* 0x000fe800099a1016 */
[----:B------:R-:W2:Y:S04]  /*32040*/  LDL.LU.64 R234, [R1+0x1478] ;  /* 0x0014780001ea7983 */ /* 0x000ea80000300a00 */
[----:B------:R-:W2:Y:S04]  /*32050*/  LDL.LU.64 R224, [R1+0x1470] ;  /* 0x0014700001e07983 */ /* 0x000ea80000300a00 */
[----:B------:R-:W2:Y:S04]  /*32060*/  LDL.LU.64 R250, [R1+0x1468] ;  /* 0x0014680001fa7983 */ /* 0x000ea80000300a00 */
[----:B------:R-:W-:Y:S01]  /*32070*/  LDGSTS.E [R143+0x66080], desc[UR22][R10.64], P3 ;  /* 0x660800000a8f7fae */ /* 0x000fe200099a1016 */
[----:B------:R-:W-:-:S03]  /*32080*/  IMAD.WIDE R244, R144, 0x4, R244 ;  /* 0x0000000490f47825 */ /* 0x000fc600078e02f4 */
[----:B------:R-:W-:Y:S01]  /*32090*/  LDGSTS.E [R143+0x66480], desc[UR22][R216.64], P3 ;  /* 0x66480000d88f7fae */ /* 0x000fe200099a1016 */
[----:B------:R-:W-:-:S03]  /*320a0*/  IMAD.WIDE R190, R144, 0x4, R50 ;  /* 0x0000000490be7825 */ /* 0x000fc600078e0232 */
[----:B------:R-:W-:Y:S04]  /*320b0*/  LDGSTS.E [R143+0x66880], desc[UR22][R202.64], P3 ;  /* 0x66880000ca8f7fae */ /* 0x000fe800099a1016 */
[----:B------:R-:W2:Y:S01]  /*320c0*/  LDL.64 R10, [R1+0x4c0] ;  /* 0x0004c000010a7983 */ /* 0x000ea20000100a00 */
        /* <DEDUP_REMOVED lines=12> */
[----:B--2---:R-:W-:Y:S04]  /*32190*/  LDGSTS.E [R142+0x60900], desc[UR22][R104.64], P3 ;  /* 0x60900000688e7fae */ /* 0x004fe800099a1016 */
[----:B------:R-:W-:Y:S04]  /*321a0*/  LDGSTS.E [R142+0x60d00], desc[UR22][R106.64], P3 ;  /* 0x60d000006a8e7fae */ /* 0x000fe800099a1016 */
[----:B------:R-:W2:Y:S04]  /*321b0*/  LDL.64 R104, [R1+0x980] ;  /* 0x0009800001687983 */ /* 0x000ea80000100a00 */
        /* <DEDUP_REMOVED lines=21> */
[----:B------:R-:W-:Y:S04]  /*32310*/  LDGSTS.E [R142+0x63d00], desc[UR22][R24.64], P3 ;  /* 0x63d00000188e7fae */ /* 0x000fe800099a1016 */
[----:B------:R-:W-:Y:S04]  /*32320*/  LDGSTS.E [R142+0x64100], desc[UR22][R20.64], P3 ;  /* 0x64100000148e7fae */ /* 0x000fe800099a1016 */
[----:B------:R-:W-:Y:S04]  /*32330*/  LDGSTS.E [R142+0x64500], desc[UR22][R18.64], P3 ;  /* 0x64500000128e7fae */ /* 0x000fe800099a1016 */
[----:B------:R-:W-:Y:S04]  /*32340*/  LDGSTS.E [R142+0x64900], desc[UR22][R14.64], P3 ;  /* 0x649000000e8e7fae */ /* 0x000fe800099a1016 */
[----:B------:R-:W2:Y:S04]  /*32350*/  LDL.64 R40, [R1+0x7a8] ;  /* 0x0007a80001287983 */ /* 0x000ea80000100a00 */
        /* <DEDUP_REMOVED lines=8> */
[----:B------:R-:W2:Y:S04]  /*323e0*/  LDL.64 R10, [R1+0x5f8] ;  /* 0x0005f800010a7983 */ /* 0x000ea80000100a00 */
[----:B------:R-:W2:Y:S04]  /*323f0*/  LDL.LU.64 R234, [R1+0x1448] ;  /* 0x0014480001ea7983 */ /* 0x000ea80000300a00 */
[----:B------:R-:W2:Y:S04]  /*32400*/  LDL.LU.64 R248, [R1+0x1440] ;  /* 0x0014400001f87983 */ /* 0x000ea80000300a00 */
[----:B------:R-:W-:Y:S04]  /*32410*/  LDGSTS.E [R142+0x65900], desc[UR22][R208.64], P3 ;  /* 0x65900000d08e7fae */ /* 0x000fe800099a1016 */
[----:B------:R-:W-:Y:S01]  /*32420*/  LDGSTS.E [R142+0x65d00], desc[UR22][R140.64], P3 ;  /* 0x65d000008c8e7fae */ /* 0x000fe200099a1016 */
[----:B------:R-:W-:-:S03]  /*32430*/  IMAD.WIDE R240, R144, 0x4, R240 ;  /* 0x0000000490f07825 */ /* 0x000fc600078e02f0 */
[----:B------:R-:W-:Y:S04]  /*32440*/  LDGSTS.E [R142+0x66100], desc[UR22][R226.64], P3 ;  /* 0x66100000e28e7fae */ /* 0x000fe800099a1016 */
[----:B------:R-:W2:Y:S04]  /*32450*/  LDL.LU.64 R208, [R1+0x1438] ;  /* 0x0014380001d07983 */ /* 0x000ea80000300a00 */
[----:B------:R-:W2:Y:S01]  /*32460*/  LDL.LU.64 R140, [R1+0x1430] ;  /* 0x00143000018c7983 */ /* 0x000ea20000300a00 */
        /* <DEDUP_REMOVED lines=9> */
[----:B------:R-:W-:Y:S04]  /*32500*/  LDGSTS.E [R142+0x67d00], desc[UR22][R176.64], P3 ;  /* 0x67d00000b08e7fae */ /* 0x000fe800099a1016 */
[----:B------:R-:W4:Y:S04]  /*32510*/  LDL.LU.64 R226, [R1+0x1428] ;  /* 0x0014280001e27983 */ /* 0x000f280000300a00 */
[----:B------:R-:W4:Y:S04]  /*32520*/  LDL.LU.64 R232, [R1+0x1420] ;  /* 0x0014200001e87983 */ /* 0x000f280000300a00 */
[----:B--2---:R-:W-:Y:S04]  /*32530*/  LDGSTS.E [R141+0x60180], desc[UR22][R104.64], P3 ;  /* 0x60180000688d7fae */ /* 0x004fe800099a1016 */
[----:B---3--:R-:W-:Y:S04]  /*32540*/  LDGSTS.E [R141+0x60580], desc[UR22][R106.64], P3 ;  /* 0x605800006a8d7fae */ /* 0x008fe800099a1016 */
[----:B----4-:R-:W-:Y:S04]  /*32550*/  LDGSTS.E [R141+0x60980], desc[UR22][R118.64], P3 ;  /* 0x60980000768d7fae */ /* 0x010fe800099a1016 */
[----:B------:R-:W-:Y:S04]  /*32560*/  LDGSTS.E [R141+0x60d80], desc[UR22][R120.64], P3 ;  /* 0x60d80000788d7fae */ /* 0x000fe800099a1016 */
[----:B------:R-:W2:Y:S04]  /*32570*/  LDL.64 R106, [R1+0x598] ;  /* 0x00059800016a7983 */ /* 0x000ea80000100a00 */
        /* <DEDUP_REMOVED lines=42> */
[----:B------:R-:W2:Y:S01]  /*32820*/  LDL.64 R70, [R1+0x710] ;  /* 0x0007100001467983 */ /* 0x000ea20000100a00 */
        /* <DEDUP_REMOVED lines=51> */
[----:B------:R-:W-:Y:S01]  /*32b60*/  LDGSTS.E [R140+0x66200], desc[UR22][R56.64], P3 ;  /* 0x66200000388c7fae */ /* 0x000fe200099a1016 */
[----:B------:R-:W-:-:S03]  /*32b70*/  IMAD.WIDE R236, R144, 0x4, R236 ;  /* 0x0000000490ec7825 */ /* 0x000fc600078e02ec */
[----:B------:R-:W-:Y:S04]  /*32b80*/  LDGSTS.E [R140+0x66600], desc[UR22][R114.64], P3 ;  /* 0x66600000728c7fae */ /* 0x000fe800099a1016 */
[----:B------:R-:W3:Y:S04]  /*32b90*/  LDL.LU.64 R138, [R1+0x13c0] ;  /* 0x0013c000018a7983 */ /* 0x000ee80000300a00 */
[----:B------:R-:W2:Y:S04]  /*32ba0*/  LDL.64 R74, [R1+0x8c8] ;  /* 0x0008c800014a7983 */ /* 0x000ea80000100a00 */
[----:B------:R-:W2:Y:S04]  /*32bb0*/  LDL.64 R72, [R1+0x880] ;  /* 0x0008800001487983 */ /* 0x000ea80000100a00 */
[----:B------:R-:W2:Y:S04]  /*32bc0*/  LDL.64 R70, [R1+0x858] ;  /* 0x0008580001467983 */ /* 0x000ea80000100a00 */
        /* <DEDUP_REMOVED lines=20> */
[----:B--2---:R-:W-:Y:S04]  /*32d10*/  LDGSTS.E [R139+0x62e80], desc[UR22][R74.64], P3 ;  /* 0x62e800004a8b7fae */ /* 0x004fe800099a1016 */
[----:B------:R-:W-:Y:S04]  /*32d20*/  LDGSTS.E [R139+0x63280], desc[UR22][R72.64], P3 ;  /* 0x63280000488b7fae */ /* 0x000fe800099a1016 */
[----:B------:R-:W2:Y:S04]  /*32d30*/  LDL.64 R52, [R1+0xb88] ;  /* 0x000b880001347983 */ /* 0x000ea80000100a00 */
[----:B------:R-:W-:Y:S04]  /*32d40*/  LDGSTS.E [R139+0x63680], desc[UR22][R70.64], P3 ;  /* 0x63680000468b7fae */ /* 0x000fe800099a1016 */
[----:B------:R-:W3:Y:S04]  /*32d50*/  LDL.64 R48, [R1+0xb78] ;  /* 0x000b780001307983 */ /* 0x000ee80000100a00 */
        /* <DEDUP_REMOVED lines=22> */
[----:B------:R-:W-:Y:S01]  /*32ec0*/  LDGSTS.E [R139+0x65a80], desc[UR22][R212.64], P3 ;  /* 0x65a80000d48b7fae */ /* 0x000fe200099a1016 */
[----:B------:R-:W-:-:S03]  /*32ed0*/  IMAD.WIDE R162, R144, 0x4, R160 ;  /* 0x0000000490a27825 */ /* 0x000fc600078e02a0 */
[----:B------:R-:W-:Y:S04]  /*32ee0*/  LDGSTS.E [R139+0x65e80], desc[UR22][R60.64], P3 ;  /* 0x65e800003c8b7fae */ /* 0x000fe800099a1016 */
[----:B------:R-:W4:Y:S04]  /*32ef0*/  LDL.LU.64 R214, [R1+0x1388] ;  /* 0x0013880001d67983 */ /* 0x000f280000300a00 */
[----:B------:R-:W4:Y:S01]  /*32f00*/  LDL.LU.64 R212, [R1+0x1380] ;  /* 0x0013800001d47983 */ /* 0x000f220000300a00 */
        /* <DEDUP_REMOVED lines=39> */
[----:B------:R1:W-:Y:S01]  /*33180*/  LDGSTS.E [R138+0x65300], desc[UR22][R2.64], P3 ;  /* 0x65300000028a7fae */ /* 0x0003e200099a1016 */
[----:B------:R-:W-:-:S03]  /*33190*/  IMAD.WIDE R156, R144, 0x4, R156 ;  /* 0x00000004909c7825 */ /* 0x000fc600078e029c */
[----:B------:R1:W-:Y:S04]  /*331a0*/  LDGSTS.E [R138+0x65700], desc[UR22][R134.64], P3 ;  /* 0x65700000868a7fae */ /* 0x0003e800099a1016 */
[----:B------:R-:W2:Y:S01]  /*331b0*/  LDL.LU.64 R250, [R1+0x1330] ;  /* 0x0013300001fa7983 */ /* 0x000ea20000300a00 */
[----:B------:R-:W-:-:S03]  /*331c0*/  IMAD.WIDE R154, R144, 0x4, R154 ;  /* 0x00000004909a7825 */ /* 0x000fc600078e029a */
[----:B------:R1:W-:Y:S01]  /*331d0*/  LDGSTS.E [R138+0x65b00], desc[UR22][R32.64], P3 ;  /* 0x65b00000208a7fae */ /* 0x0003e200099a1016 */
[----:B------:R-:W-:-:S03]  /*331e0*/  IMAD.WIDE R152, R144, 0x4, R152 ;  /* 0x0000000490987825 */ /* 0x000fc600078e0298 */
[----:B------:R1:W-:Y:S04]  /*331f0*/  LDGSTS.E [R138+0x65f00], desc[UR22][R64.64], P3 ;  /* 0x65f00000408a7fae */ /* 0x0003e800099a1016 */
[----:B------:R1:W-:Y:S04]  /*33200*/  LDGSTS.E [R138+0x66300], desc[UR22][R126.64], P3 ;  /* 0x663000007e8a7fae */ /* 0x0003e800099a1016 */
[----:B------:R1:W-:Y:S04]  /*33210*/  LDGSTS.E [R138+0x66700], desc[UR22][R110.64], P3 ;  /* 0x667000006e8a7fae */ /* 0x0003e800099a1016 */
[----:B------:R1:W-:Y:S04]  /*33220*/  LDGSTS.E [R138+0x66b00], desc[UR22][R94.64], P3 ;  /* 0x66b000005e8a7fae */ /* 0x0003e800099a1016 */
[----:B------:R1:W-:Y:S04]  /*33230*/  LDGSTS.E [R138+0x66f00], desc[UR22][R78.64], P3 ;  /* 0x66f000004e8a7fae */ /* 0x0003e800099a1016 */
[----:B------:R1:W-:Y:S04]  /*33240*/  LDGSTS.E [R138+0x67300], desc[UR22][R196.64], P3 ;  /* 0x67300000c48a7fae */ /* 0x0003e800099a1016 */
[----:B------:R1:W-:Y:S04]  /*33250*/  LDGSTS.E [R138+0x67700], desc[UR22][R156.64], P3 ;  /* 0x677000009c8a7fae */ /* 0x0003e800099a1016 */
[----:B------:R1:W-:Y:S04]  /*33260*/  LDGSTS.E [R138+0x67b00], desc[UR22][R154.64], P3 ;  /* 0x67b000009a8a7fae */ /* 0x0003e800099a1016 */
[----:B------:R1:W5:Y:S04]  /*33270*/  LDL.LU R3, [R1+0x1328] ;  /* 0x0013280001037983 */ /* 0x0003680000300800 */
[----:B------:R1:W-:Y:S04]  /*33280*/  LDGSTS.E [R138+0x67f00], desc[UR22][R152.64], P3 ;  /* 0x67f00000988a7fae */ /* 0x0003e800099a1016 */
[----:B------:R-:W3:Y:S04]  /*33290*/  LDL.LU.64 R134, [R1+0x1320] ;  /* 0x0013200001867983 */ /* 0x000ee80000300a00 */
[----:B--2---:R2:W-:Y:S04]  /*332a0*/  LDGSTS.E [R137+0x60380], desc[UR22][R250.64], P3 ;  /* 0x60380000fa897fae */ /* 0x0045e800099a1016 */
[----:B------:R2:W-:Y:S04]  /*332b0*/  LDGSTS.E [R137+0x60780], desc[UR22][R248.64], P3 ;  /* 0x60780000f8897fae */ /* 0x0005e800099a1016 */
[----:B------:R2:W-:Y:S04]  /*332c0*/  LDGSTS.E [R137+0x60b80], desc[UR22][R242.64], P3 ;  /* 0x60b80000f2897fae */ /* 0x0005e800099a1016 */
[----:B------:R2:W5:Y:S04]  /*332d0*/  LDL.LU.64 R250, [R1+0x1318] ;  /* 0x0013180001fa7983 */ /* 0x0005680000300a00 */
[----:B------:R2:W5:Y:S04]  /*332e0*/  LDL.LU.64 R248, [R1+0x1310] ;  /* 0x0013100001f87983 */ /* 0x0005680000300a00 */
[----:B------:R2:W5:Y:S04]  /*332f0*/  LDL.LU.64 R242, [R1+0x1308] ;  /* 0x0013080001f27983 */ /* 0x0005680000300a00 */
[----:B------:R2:W-:Y:S04]  /*33300*/  LDGSTS.E [R137+0x60f80], desc[UR22][R200.64], P3 ;  /* 0x60f80000c8897fae */ /* 0x0005e800099a1016 */
[----:B------:R2:W-:Y:S04]  /*33310*/  LDGSTS.E [R137+0x61380], desc[UR22][R202.64], P3 ;  /* 0x61380000ca897fae */ /* 0x0005e800099a1016 */
[----:B------:R2:W-:Y:S04]  /*33320*/  LDGSTS.E [R137+0x61780], desc[UR22][R204.64], P3 ;  /* 0x61780000cc897fae */ /* 0x0005e800099a1016 */
[----:B------:R2:W5:Y:S04]  /*33330*/  LDL.LU.64 R200, [R1+0x1300] ;  /* 0x0013000001c87983 */ /* 0x0005680000300a00 */
[----:B------:R2:W5:Y:S04]  /*33340*/  LDL.LU.64 R202, [R1+0x12f8] ;  /* 0x0012f80001ca7983 */ /* 0x0005680000300a00 */
[----:B------:R2:W5:Y:S04]  /*33350*/  LDL.LU.64 R204, [R1+0x12f0] ;  /* 0x0012f00001cc7983 */ /* 0x0005680000300a00 */
[----:B------:R2:W-:Y:S04]  /*33360*/  LDGSTS.E [R137+0x61b80], desc[UR22][R206.64], P3 ;  /* 0x61b80000ce897fae */ /* 0x0005e800099a1016 */
[----:B----4-:R2:W-:Y:S04]  /*33370*/  LDGSTS.E [R137+0x61f80], desc[UR22][R208.64], P3 ;  /* 0x61f80000d0897fae */ /* 0x0105e800099a1016 */
[----:B---3--:R2:W-:Y:S04]  /*33380*/  LDGSTS.E [R137+0x62380], desc[UR22][R210.64], P3 ;  /* 0x62380000d2897fae */ /* 0x0085e800099a1016 */
        /* <DEDUP_REMOVED lines=27> */
[----:B------:R2:W-:Y:S01]  /*33540*/  LDGSTS.E [R137+0x65780], desc[UR22][R132.64], P3 ;  /* 0x6578000084897fae */ /* 0x0005e200099a1016 */
[----:B------:R-:W-:-:S03]  /*33550*/  IMAD.WIDE R150, R144, 0x4, R150 ;  /* 0x0000000490967825 */ /* 0x000fc600078e0296 */
[----:B------:R2:W-:Y:S01]  /*33560*/  LDGSTS.E [R137+0x65b80], desc[UR22][R36.64], P3 ;  /* 0x65b8000024897fae */ /* 0x0005e200099a1016 */
[----:B------:R-:W-:-:S03]  /*33570*/  IMAD.WIDE R148, R144, 0x4, R148 ;  /* 0x0000000490947825 */ /* 0x000fc600078e0294 */
[----:B------:R2:W-:Y:S04]  /*33580*/  LDGSTS.E [R137+0x65f80], desc[UR22][R68.64], P3 ;  /* 0x65f8000044897fae */ /* 0x0005e800099a1016 */
[----:B------:R2:W5:Y:S01]  /*33590*/  LDL.LU.64 R132, [R1+0x1270] ;  /* 0x0012700001847983 */ /* 0x0005620000300a00 */
        /* <DEDUP_REMOVED lines=9> */
[----:B------:R-:W0:Y:S01]  /*33630*/  LDGDEPBAR ;  /* 0x00000000000079af */ /* 0x000e220000000000 */
[----:B------:R-:W-:Y:S01]  /*33640*/  VIADD R0, R0, 0xfffffdfe ;  /* 0xfffffdfe00007836 */ /* 0x000fe20000000000 */
[----:B-1----:R-:W-:-:S04]  /*33650*/  IADD3 R2, PT, PT, R145, -0x201, RZ ;  /* 0xfffffdff91027810 */ /* 0x002fc80007ffe0ff */
[----:B------:R-:W-:Y:S02]  /*33660*/  ISETP.GE.U32.AND P3, PT, R0, 0x7ffffd7f, PT ;  /* 0x7ffffd7f0000780c */ /* 0x000fe40003f66070 */
[----:B------:R-:W-:Y:S02]  /*33670*/  SHF.R.S32.HI R0, RZ, 0x1f, R135 ;  /* 0x0000001fff007819 */ /* 0x000fe40000011487 */
[----:B------:R-:W-:Y:S01]  /*33680*/  ISETP.GE.U32.AND P2, PT, R2, 0x7ffffd80, PT ;  /* 0x7ffffd800200780c */ /* 0x000fe20003f46070 */
[C---:B------:R-:W-:Y:S01]  /*33690*/  IMAD.SHL.U32 R2, R135.reuse, 0x4, RZ ;  /* 0x0000000487027824 */ /* 0x040fe200078e00ff */
[----:B------:R-:W-:Y:S01]  /*336a0*/  SHF.L.U64.HI R0, R135, 0x2, R0 ;  /* 0x0000000287007819 */ /* 0x000fe20000010200 */
[----:B------:R-:W-:-:S04]  /*336b0*/  DEPBAR.LE SB0, 0x6 ;  /* 0x000081800000791a */ /* 0x000fc80000000000 */
[----:B------:R-:W-:Y:S06]  /*336c0*/  BAR.SYNC.DEFER_BLOCKING 0x0 ;  /* 0x0000000000007b1d */ /* 0x000fec0000010000 */
[----:B--2---:R-:W-:Y:S05]  /*336d0*/  @!P1 BRA `(.L_x_6) ;  /* 0x0000000000849947 */ /* 0x004fea0003800000 */
[----:B------:R-:W-:Y:S04]  /*336e0*/  LDS.128 R4, [R134+0xa0000] ;  /* 0x0a00000086047984 */ /* 0x000fe80000000c00 */
        /* <DEDUP_REMOVED lines=30> */
[----:B------:R-:W1:Y:S02]  /*338d0*/  LDS.128 R128, [R134+0xa01f0] ;  /* 0x0a01f00086807984 */ /* 0x000e640000000c00 */
[----:B-1----:R1:W-:Y:S02]  /*338e0*/  STTM.x128 tmem[UR11+0x100], R4 ;  /* 0x00010004000079ed */ /* 0x0023e400083c000b */
.L_x_6:
[----:B-1----:R-:W1:Y:S01]  /*338f0*/  LDC R7, c[0x0][0x3a0] ;  /* 0x0000e800ff077b82 */ /* 0x002e620000000800 */
[----:B-----5:R-:W-:Y:S01]  /*33900*/  IADD3 R230, P4, PT, R230, R2, RZ ;  /* 0x00000002e6e67210 */ /* 0x020fe20007f9e0ff */
[----:B------:R-:W2:Y:S01]  /*33910*/  FENCE.VIEW.ASYNC.T ;  /* 0x00000000000073c6 */ /* 0x000ea20000000200 */
[----:B------:R-:W-:Y:S01]  /*33920*/  ISETP.NE.U32.AND P1, PT, RZ, UR5, PT ;  /* 0x00000005ff007c0c */ /* 0x000fe2000bf25070 */
[----:B------:R-:W-:Y:S01]  /*33930*/  UIADD3 UR12, UPT, UPT, UR10, 0x100, URZ ;  /* 0x000001000a0c7890 */ /* 0x000fe2000fffe0ff */
[----:B------:R-:W-:Y:S01]  /*33940*/  IADD3.X R231, PT, PT, R231, R0, RZ, P4, !PT ;  /* 0x00000000e7e77210 */ /* 0x000fe200027fe4ff */
[----:B------:R-:W-:Y:S02]  /*33950*/  VIADD R145, R134, 0x100000 ;  /* 0x0010000086917836 */ /* 0x000fe40000000000 */
[----:B--2---:R-:W-:Y:S01]  /*33960*/  BAR.SYNC.DEFER_BLOCKING 0x0 ;  /* 0x0000000000007b1d */ /* 0x004fe20000010000 */
[----:B------:R-:W-:-:S07]  /*33970*/  IADD3 R224, P5, PT, R224, R2, RZ ;  /* 0x00000002e0e07210 */ /* 0x000fce0007fbe0ff */
[----:B------:R-:W2:Y:S01]  /*33980*/  LDC R4, c[0x0][0x3a0] ;  /* 0x0000e800ff047b82 */ /* 0x000ea20000000800 */
[----:B------:R-:W-:-:S07]  /*33990*/  IMAD.X R225, R225, 0x1, R0, P5 ;  /* 0x00000001e1e17824 */ /* 0x000fce00028e0600 */
[----:B------:R-:W3:Y:S01]  /*339a0*/  LDC R5, c[0x0][0x3a0] ;  /* 0x0000e800ff057b82 */ /* 0x000ee20000000800 */
[----:B-1----:R-:W-:-:S07]  /*339b0*/  VIADD R7, R7, 0x7f ;  /* 0x0000007f07077836 */ /* 0x002fce0000000000 */
[----:B------:R-:W1:Y:S01]  /*339c0*/  LDC R6, c[0x0][0x3a0] ;  /* 0x0000e800ff067b82 */ /* 0x000e620000000800 */
[----:B------:R-:W-:-:S13]  /*339d0*/  ISETP.LT.OR P4, PT, R7, 0x80, P1 ;  /* 0x000000800700780c */ /* 0x000fda0000f81670 */
[----:B--2---:R-:W-:Y:S05]  /*339e0*/  @P4 BRA `(.L_x_7) ;  /* 0x0000000400384947 */ /* 0x004fea0003800000 */
[----:B------:R-:W-:Y:S01]  /*339f0*/  USHF.R.U32.HI UR70, URZ, 0x4, UR9 ;  /* 0x00000004ff467899 */ /* 0x000fe20008011609 */
[----:B------:R-:W-:Y:S01]  /*33a00*/  UMOV UR20, URZ ;  /* 0x000000ff00147c82 */ /* 0x000fe20008000000 */
[----:B------:R-:W-:Y:S02]  /*33a10*/  UIADD3 UR28, UPT, UPT, UR10, 0x108, URZ ;  /* 0x000001080a1c7890 */ /* 0x000fe4000fffe0ff */
[----:B------:R-:W-:Y:S02]  /*33a20*/  USGXT.U32 UR70, UR70, 0xe ;  /* 0x0000000e4646789a */ /* 0x000fe40008000000 */
[----:B------:R-:W-:Y:S02]  /*33a30*/  UIADD3 UR77, UPT, UPT, UR10, 0x110, URZ ;  /* 0x000001100a4d7890 */ /* 0x000fe4000fffe0ff */
[----:B------:R-:W-:Y:S02]  /*33a40*/  UIADD3 UR60, UP1, UPT, UR70, 0x2, URZ ;  /* 0x00000002463c7890 */ /* 0x000fe4000ff3e0ff */
[----:B------:R-:W-:-:S02]  /*33a50*/  UIADD3 UR13, UPT, UPT, UR10, 0x118, URZ ;  /* 0x000001180a0d7890 */ /* 0x000fc4000fffe0ff */
[----:B------:R-:W-:Y:S02]  /*33a60*/  UIADD3.X UR61, UPT, UPT, UR20, 0x40004040, URZ, UP1, !UPT ;  /* 0x40004040143d7890 */ /* 0x000fe40008ffe4ff */
[----:B------:R-:W-:Y:S02]  /*33a70*/  UIADD3 UR6, UPT, UPT, UR10, 0x120, URZ ;  /* 0x000001200a067890 */ /* 0x000fe4000fffe0ff */
[----:B------:R-:W-:Y:S02]  /*33a80*/  UIADD3.64 UR66, UPT, UPT, UR60, 0x2, URZ ;  /* 0x000000023c427897 */ /* 0x000fe4000fffe0ff */
[----:B------:R-:W-:Y:S02]  /*33a90*/  UIADD3.64 UR58, UPT, UPT, UR60, 0x4, URZ ;  /* 0x000000043c3a7897 */ /* 0x000fe4000fffe0ff */
[----:B------:R-:W-:Y:S02]  /*33aa0*/  UIADD3.64 UR56, UPT, UPT, UR60, 0x7fe, URZ ;  /* 0x000007fe3c387897 */ /* 0x000fe4000fffe0ff */
[----:B------:R-:W-:-:S02]  /*33ab0*/  UIADD3 UR5, UPT, UPT, UR10, 0x128, URZ ;  /* 0x000001280a057890 */ /* 0x000fc4000fffe0ff */
[----:B------:R-:W-:Y:S02]  /*33ac0*/  UIADD3.64 UR54, UPT, UPT, UR60, 0x800, URZ ;  /* 0x000008003c367897 */ /* 0x000fe4000fffe0ff */
[----:B------:R-:W-:Y:S02]  /*33ad0*/  UIADD3 UR7, UPT, UPT, UR10, 0x130, URZ ;  /* 0x000001300a077890 */ /* 0x000fe4000fffe0ff */
[----:B------:R-:W-:Y:S01]  /*33ae0*/  UIADD3.64 UR52, UPT, UPT, UR60, 0x802, URZ ;  /* 0x000008023c347897 */ /* 0x000fe2000fffe0ff */
[----:B------:R-:W-:Y:S01]  /*33af0*/  UMOV UR72, 0x0 ;  /* 0x0000000000487882 */ /* 0x000fe20000000000 */
[----:B------:R-:W-:Y:S01]  /*33b00*/  UMOV UR73, 0x8400910 ;  /* 0x0840091000497882 */ /* 0x000fe20000000000 */
[----:B------:R-:W-:Y:S02]  /*33b10*/  UIADD3 UR8, UPT, UPT, UR10, 0x138, URZ ;  /* 0x000001380a087890 */ /* 0x000fe4000fffe0ff */
[----:B------:R-:W-:Y:S01]  /*33b20*/  UIADD3.64 UR50, UPT, UPT, UR60, 0x804, URZ ;  /* 0x000008043c327897 */ /* 0x000fe2000fffe0ff */
[----:B------:R-:W-:Y:S01]  /*33b30*/  UMOV UR71, 0x40004040 ;  /* 0x4000404000477882 */ /* 0x000fe20000000000 */
[----:B------:R-:W-:Y:S01]  /*33b40*/  UMOV UR68, 0x0 ;  /* 0x0000000000447882 */ /* 0x000fe20000000000 */
[----:B------:R-:W-:Y:S01]  /*33b50*/  UMOV UR69, 0x8400910 ;  /* 0x0840091000457882 */ /* 0x000fe20000000000 */
[----:B------:R-:W-:-:S02]  /*33b60*/  UIADD3 UR14, UPT, UPT, UR10, 0x140, URZ ;  /* 0x000001400a0e7890 */ /* 0x000fc4000fffe0ff */
[----:B------:R2:W-:Y:S01]  /*33b70*/  UTCHMMA tmem[UR12], gdesc[UR70], tmem[UR10], tmem[UR72], idesc[UR73], !UPT ;  /* 0x00ff48460c0079ea */ /* 0x0005e2000f80000a */
[----:B------:R-:W-:Y:S02]  /*33b80*/  UIADD3.64 UR48, UPT, UPT, UR60, 0xffe, URZ ;  /* 0x00000ffe3c307897 */ /* 0x000fe4000fffe0ff */
[----:B------:R4:W-:Y:S01]  /*33b90*/  UTCHMMA tmem[UR28], gdesc[UR60], tmem[UR10], tmem[UR68], idesc[UR69], UPT ;  /* 0x00ff443c1c0079ea */ /* 0x0009e2000b80000a */
[----:B------:R-:W-:Y:S01]  /*33ba0*/  UMOV UR64, 0x0 ;  /* 0x0000000000407882 */ /* 0x000fe20000000000 */
[----:B------:R-:W-:Y:S01]  /*33bb0*/  UMOV UR65, 0x8400910 ;  /* 0x0840091000417882 */ /* 0x000fe20000000000 */
[----:B------:R-:W-:Y:S02]  /*33bc0*/  UIADD3 UR15, UPT, UPT, UR10, 0x148, URZ ;  /* 0x000001480a0f7890 */ /* 0x000fe4000fffe0ff */
[----:B------:R3:W-:Y:S01]  /*33bd0*/  UTCHMMA tmem[UR77], gdesc[UR66], tmem[UR10], tmem[UR64], idesc[UR65], UPT ;  /* 0x00ff40424d0079ea */ /* 0x0007e2000b80000a */
[----:B------:R-:W-:Y:S02]  /*33be0*/  UIADD3.64 UR44, UPT, UPT, UR60, 0x1000, URZ ;  /* 0x000010003c2c7897 */ /* 0x000fe4000fffe0ff */
[----:B------:R-:W-:-:S02]  /*33bf0*/  UIADD3 UR16, UPT, UPT, UR10, 0x150, URZ ;  /* 0x000001500a107890 */ /* 0x000fc4000fffe0ff */
[----:B------:R-:W-:Y:S01]  /*33c00*/  UIADD3.64 UR40, UPT, UPT, UR60, 0x1002, URZ ;  /* 0x000010023c287897 */ /* 0x000fe2000fffe0ff */
[----:B--2---:R-:W-:Y:S01]  /*33c10*/  UMOV UR70, 0x0 ;  /* 0x0000000000467882 */ /* 0x004fe20000000000 */
[----:B------:R-:W-:Y:S01]  /*33c20*/  UMOV UR71, 0x8400910 ;  /* 0x0840091000477882 */ /* 0x000fe20000000000 */
[----:B------:R-:W-:Y:S02]  /*33c30*/  UIADD3 UR17, UPT, UPT, UR10, 0x158, URZ ;  /* 0x000001580a117890 */ /* 0x000fe4000fffe0ff */
[----:B------:R3:W-:Y:S01]  /*33c40*/  UTCHMMA tmem[UR13], gdesc[UR58], tmem[UR10], tmem[UR70], idesc[UR71], UPT ;  /* 0x00ff463a0d0079ea */ /* 0x0007e2000b80000a */
[----:B------:R-:W-:Y:S01]  /*33c50*/  UMOV UR24, UR4 ;  /* 0x0000000400187c82 */ /* 0x000fe20008000000 */
[----:B------:R-:W-:Y:S01]  /*33c60*/  UMOV UR25, URZ ;  /* 0x000000ff00197c82 */ /* 0x000fe20008000000 */
[----:B------:R-:W-:Y:S01]  /*33c70*/  UIADD3.64 UR36, UPT, UPT, UR60, 0x1004, URZ ;  /* 0x000010043c247897 */ /* 0x000fe2000fffe0ff */
[----:B------:R3:W-:Y:S01]  /*33c80*/  UTCHMMA tmem[UR6], gdesc[UR56], tmem[UR10], tmem[UR72], idesc[UR73], UPT ;  /* 0x00ff4838060079ea */ /* 0x0007e2000b80000a */
[----:B------:R-:W-:-:S02]  /*33c90*/  UIADD3 UR18, UPT, UPT, UR10, 0x160, URZ ;  /* 0x000001600a127890 */ /* 0x000fc4000fffe0ff */
[----:B------:R3:W-:Y:S01]  /*33ca0*/  UTCHMMA tmem[UR5], gdesc[UR54], tmem[UR10], tmem[UR64], idesc[UR65], UPT ;  /* 0x00ff4036050079ea */ /* 0x0007e2000b80000a */
[----:B------:R-:W-:Y:S01]  /*33cb0*/  UIADD3.64 UR32, UPT, UPT, UR60, 0x17fe, URZ ;  /* 0x000017fe3c207897 */ /* 0x000fe2000fffe0ff */
[----:B------:R3:W-:Y:S01]  /*33cc0*/  UTCHMMA tmem[UR7], gdesc[UR52], tmem[UR10], tmem[UR68], idesc[UR69], UPT ;  /* 0x00ff4434070079ea */ /* 0x0007e2000b80000a */
[----:B------:R-:W-:Y:S02]  /*33cd0*/  UIADD3 UR19, UPT, UPT, UR10, 0x168, URZ ;  /* 0x000001680a137890 */ /* 0x000fe4000fffe0ff */
[----:B------:R3:W-:Y:S01]  /*33ce0*/  UTCHMMA tmem[UR8], gdesc[UR50], tmem[UR10], tmem[UR70], idesc[UR71], UPT ;  /* 0x00ff4632080079ea */ /* 0x0007e2000b80000a */
[----:B------:R-:W-:Y:S01]  /*33cf0*/  UMOV UR76, UR24 ;  /* 0x00000018004c7c82 */ /* 0x000fe20008000000 */
[----:B----4-:R-:W-:Y:S01]  /*33d00*/  UIADD3.64 UR28, UPT, UPT, UR60, 0x1800, URZ ;  /* 0x000018003c1c7897 */ /* 0x010fe2000fffe0ff */
[----:B------:R3:W-:Y:S01]  /*33d10*/  UTCHMMA tmem[UR14], gdesc[UR48], tmem[UR10], tmem[UR72], idesc[UR73], UPT ;  /* 0x00ff48300e0079ea */ /* 0x0007e2000b80000a */
[----:B------:R-:W-:Y:S02]  /*33d20*/  UIADD3 UR74, UPT, UPT, UR10, 0x170, URZ ;  /* 0x000001700a4a7890 */ /* 0x000fe4000fffe0ff */
[----:B------:R-:W-:-:S02]  /*33d30*/  UIADD3.64 UR24, UPT, UPT, UR60, 0x1802, URZ ;  /* 0x000018023c187897 */ /* 0x000fc4000fffe0ff */
[----:B------:R-:W-:Y:S02]  /*33d40*/  UIADD3 UR75, UPT, UPT, UR10, 0x178, URZ ;  /* 0x000001780a4b7890 */ /* 0x000fe4000fffe0ff */
[----:B------:R-:W-:Y:S01]  /*33d50*/  UIADD3.64 UR62, UPT, UPT, UR60, 0x1804, URZ ;  /* 0x000018043c3e7897 */ /* 0x000fe2000fffe0ff */
[----:B------:R-:W-:Y:S01]  /*33d60*/  UMOV UR46, 0x0 ;  /* 0x00000000002e7882 */ /* 0x000fe20000000000 */
[----:B------:R-:W-:Y:S01]  /*33d70*/  UMOV UR47, 0x8400910 ;  /* 0x08400910002f7882 */ /* 0x000fe20000000000 */
[----:B------:R-:W-:Y:S01]  /*33d80*/  UMOV UR42, 0x0 ;  /* 0x00000000002a7882 */ /* 0x000fe20000000000 */
[----:B------:R-:W-:Y:S01]  /*33d90*/  UMOV UR43, 0x8400910 ;  /* 0x08400910002b7882 */ /* 0x000fe20000000000 */
[----:B------:R-:W-:Y:S01]  /*33da0*/  UMOV UR38, 0x0 ;  /* 0x0000000000267882 */ /* 0x000fe20000000000 */
[----:B------:R-:W-:Y:S01]  /*33db0*/  UMOV UR39, 0x8400910 ;  /* 0x0840091000277882 */ /* 0x000fe20000000000 */
[----:B------:R3:W-:Y:S01]  /*33dc0*/  UTCHMMA tmem[UR15], gdesc[UR44], tmem[UR10], tmem[UR46], idesc[UR47], UPT ;  /* 0x00ff2e2c0f0079ea */ /* 0x0007e2000b80000a */
        /* <DEDUP_REMOVED lines=12> */
[----:B------:R3:W-:Y:S01]  /*33e90*/  UTCHMMA tmem[UR74], gdesc[UR24], tmem[UR10], tmem[UR26], idesc[UR27], UPT ;  /* 0x00ff1a184a0079ea */ /* 0x0007e2000b80000a */
[----:B------:R3:W-:Y:S01]  /*33ea0*/  UTCHMMA tmem[UR75], gdesc[UR62], tmem[UR10], tmem[UR20], idesc[UR21], UPT ;  /* 0x00ff143e4b0079ea */ /* 0x0007e2000b80000a */
[----:B------:R3:W-:Y:S01]  /*33eb0*/  UTCBAR [UR76], URZ ;  /* 0x000000ff4c0073e9 */ /* 0x0007e200080000ff */
[----:B------:R-:W-:Y:S01]  /*33ec0*/  NOP ;  /* 0x0000000000007918 */ /* 0x000fe20000000000 */
.L_x_7:
[----:B------:R-:W2:Y:S01]  /*33ed0*/  LDL.LU.64 R12, [R1] ;  /* 0x00000000010c7983 */ /* 0x000ea20000300a00 */
[----:B------:R-:W-:Y:S01]  /*33ee0*/  BAR.SYNC.DEFER_BLOCKING 0x0 ;  /* 0x0000000000007b1d */ /* 0x000fe20000010000 */
[----:B------:R-:W-:Y:S01]  /*33ef0*/  IADD3 R130, P5, PT, R234, R2, RZ ;  /* 0x00000002ea827210 */ /* 0x000fe20007fbe0ff */
[----:B------:R-:W-:Y:S01]  /*33f00*/  VIADD R4, R4, 0xfffffdfd ;  /* 0xfffffdfd04047836 */ /* 0x000fe20000000000 */
[----:B---3--:R-:W-:-:S05]  /*33f10*/  IADD3 R5, PT, PT, R5, -0x204, RZ ;  /* 0xfffffdfc05057810 */ /* 0x008fca0007ffe0ff */
[----:B------:R-:W3:Y:S01]  /*33f20*/  LDC R94, c[0x0][0x3a0] ;  /* 0x0000e800ff5e7b82 */ /* 0x000ee20000000800 */
[----:B------:R-:W4:Y:S04]  /*33f30*/  LDL.LU.64 R10, [R1+0x8] ;  /* 0x00000800010a7983 */ /* 0x000f280000300a00 */
[----:B------:R-:W5:Y:S04]  /*33f40*/  LDL.LU.64 R18, [R1+0x10] ;  /* 0x0000100001127983 */ /* 0x000f680000300a00 */
[----:B------:R-:W2:Y:S04]  /*33f50*/  LDL.LU.64 R16, [R1+0x18] ;  /* 0x0000180001107983 */ /* 0x000ea80000300a00 */
[----:B------:R-:W2:Y:S01]  /*33f60*/  LDL.LU.64 R8, [R1+0x20] ;  /* 0x0000200001087983 */ /* 0x000ea20000300a00 */
[----:B------:R-:W-:Y:S01]  /*33f70*/  IMAD.X R131, R235, 0x1, R0, P5 ;  /* 0x00000001eb837824 */ /* 0x000fe200028e0600 */
[----:B------:R-:W-:-:S02]  /*33f80*/  IADD3 R128, P5, PT, R232, R2, RZ ;  /* 0x00000002e8807210 */ /* 0x000fc40007fbe0ff */
[----:B------:R-:W2:Y:S01]  /*33f90*/  LDL.LU.64 R14, [R1+0x28] ;  /* 0x00002800010e7983 */ /* 0x000ea20000300a00 */
[----:B------:R-:W-:Y:S01]  /*33fa0*/  ISETP.GE.U32.AND P4, PT, R4, 0x7ffffd7e, PT ;  /* 0x7ffffd7e0400780c */ /* 0x000fe20003f86070 */
[----:B-1----:R-:W-:Y:S02]  /*33fb0*/  VIADD R4, R6, 0xfffffdfb ;  /* 0xfffffdfb06047836 */ /* 0x002fe40000000000 */
[----:B------:R-:W-:Y:S01]  /*33fc0*/  IMAD.X R129, R233, 0x1, R0, P5 ;  /* 0x00000001e9817824 */ /* 0x000fe200028e0600 */
[----:B------:R-:W-:Y:S01]  /*33fd0*/  IADD3 R126, P5, PT, R228, R2, RZ ;  /* 0x00000002e47e7210 */ /* 0x000fe20007fbe0ff */
[----:B------:R-:W-:Y:S01]  /*33fe0*/  @!PT LDS RZ, [RZ] ;  /* 0x00000000fffff984 */ /* 0x000fe20000000800 */
[----:B------:R-:W-:Y:S01]  /*33ff0*/  @!PT LDS RZ, [RZ] ;  /* 0x00000000fffff984 */ /* 0x000fe20000000800 */
[----:B------:R-:W-:Y:S01]  /*34000*/  @!PT LDS RZ, [RZ] ;  /* 0x00000000fffff984 */ /* 0x000fe20000000800 */
[----:B------:R-:W-:Y:S01]  /*34010*/  LDGSTS.E [R145+-0x60000], desc[UR22][R230.64], !P2 ;  /* 0xa0000000e6917fae */ /* 0x000fe2000d1a1016 */
[----:B------:R-:W-:Y:S01]  /*34020*/  ISETP.GE.U32.AND P2, PT, R4, 0x7ffffd7c, PT ;  /* 0x7ffffd7c0400780c */ /* 0x000fe20003f46070 */
[----:B------:R-:W1:Y:S01]  /*34030*/  LDC R6, c[0x0][0x3a0] ;  /* 0x0000e800ff067b82 */ /* 0x000e620000000800 */
[----:B------:R-:W-:Y:S01]  /*34040*/  IADD3.X R127, PT, PT, R229, R0, RZ, P5, !PT ;  /* 0x00000000e57f7210 */ /* 0x000fe20002ffe4ff */
[----:B------:R-:W-:Y:S01]  /*34050*/  LDGSTS.E [R145+-0x5fffc], desc[UR22][R224.64], !P3 ;  /* 0xa0004000e0917fae */ /* 0x000fe2000d9a1016 */
[----:B------:R-:W-:-:S02]  /*34060*/  IADD3 R124, P5, PT, R226, R2, RZ ;  /* 0x00000002e27c7210 */ /* 0x000fc40007fbe0ff */
[----:B------:R-:W-:Y:S01]  /*34070*/  ISETP.GE.U32.AND P3, PT, R5, 0x7ffffd7d, PT ;  /* 0x7ffffd7d0500780c */ /* 0x000fe20003f66070 */
[----:B------:R-:W-:Y:S01]  /*34080*/  LDGSTS.E [R145+-0x5fff8], desc[UR22][R130.64], !P4 ;  /* 0xa000800082917fae */ /* 0x000fe2000e1a1016 */
[----:B------:R-:W-:Y:S01]  /*34090*/  IADD3.X R125, PT, PT, R227, R0, RZ, P5, !PT ;  /* 0x00000000e37d7210 */ /* 0x000fe20002ffe4ff */
[----:B------:R-:W1:Y:S01]  /*340a0*/  LDC R4, c[0x0][0x3a0] ;  /* 0x0000e800ff047b82 */ /* 0x000e620000000800 */
[----:B------:R-:W-:-:S05]  /*340b0*/  IADD3 R122, P5, PT, R222, R2, RZ ;  /* 0x00000002de7a7210 */ /* 0x000fca0007fbe0ff */
[--C-:B------:R-:W-:Y:S01]  /*340c0*/  IMAD.X R123, R223, 0x1, R0.reuse, P5 ;  /* 0x00000001df7b7824 */ /* 0x100fe200028e0600 */
[-C--:B------:R-:W-:Y:S01]  /*340d0*/  IADD3 R120, P5, PT, R220, R2.reuse, RZ ;  /* 0x00000002dc787210 */ /* 0x080fe20007fbe0ff */
[----:B------:R-:W3:Y:S02]  /*340e0*/  LDC R5, c[0x0][0x3a0] ;  /* 0x0000e800ff057b82 */ /* 0x000ee40000000800 */
[----:B------:R-:W-:Y:S02]  /*340f0*/  LDGSTS.E [R145+-0x5fff4], desc[UR22][R128.64], !P3 ;  /* 0xa000c00080917fae */ /* 0x000fe4000d9a1016 */
[--C-:B------:R-:W-:Y:S01]  /*34100*/  IMAD.X R121, R221, 0x1, R0.reuse, P5 ;  /* 0x00000001dd797824 */ /* 0x100fe200028e0600 */
[-C--:B------:R-:W-:Y:S01]  /*34110*/  IADD3 R118, P5, PT, R218, R2.reuse, RZ ;  /* 0x00000002da767210 */ /* 0x080fe20007fbe0ff */
[----:B------:R-:W-:Y:S04]  /*34120*/  LDGSTS.E [R145+-0x5fff0], desc[UR22][R126.64], !P2 ;  /* 0xa00100007e917fae */ /* 0x000fe8000d1a1016 */
[----:B------:R-:W-:Y:S01]  /*34130*/  IMAD.X R119, R219, 0x1, R0, P5 ;  /* 0x00000001db777824 */ /* 0x000fe200028e0600 */
[----:B------:R-:W-:-:S05]  /*34140*/  IADD3 R116, P5, PT, R216, R2, RZ ;  /* 0x00000002d8747210 */ /* 0x000fca0007fbe0ff */
[----:B------:R-:W-:Y:S01]  /*34150*/  IMAD.X R117, R217, 0x1, R0, P5 ;  /* 0x00000001d9757824 */ /* 0x000fe200028e0600 */
[----:B------:R-:W-:Y:S01]  /*34160*/  IADD3 R114, P5, PT, R214, R2, RZ ;  /* 0x00000002d6727210 */ /* 0x000fe20007fbe0ff */
[----:B-1----:R-:W-:-:S03]  /*34170*/  VIADD R4, R4, 0xfffffdfa ;  /* 0xfffffdfa04047836 */ /* 0x002fc60000000000 */
[----:B------:R-:W-:Y:S02]  /*34180*/  IADD3.X R115, PT, PT, R215, R0, RZ, P5, !PT ;  /* 0x00000000d7737210 */ /* 0x000fe40002ffe4ff */
[----:B------:R-:W-:Y:S01]  /*34190*/  IADD3 R112, P5, PT, R212, R2, RZ ;  /* 0x00000002d4707210 */ /* 0x000fe20007fbe0ff */
[----:B---3--:R-:W-:Y:S01]  /*341a0*/  VIADD R5, R5, 0xfffffdf9 ;  /* 0xfffffdf905057836 */ /* 0x008fe20000000000 */
[----:B------:R-:W-:Y:S01]  /*341b0*/  ISETP.GE.U32.AND P4, PT, R4, 0x7ffffd7b, PT ;  /* 0x7ffffd7b0400780c */ /* 0x000fe20003f86070 */
[----:B------:R-:W-:Y:S01]  /*341c0*/  VIADD R4, R6, 0xfffffdf8 ;  /* 0xfffffdf806047836 */ /* 0x000fe20000000000 */
[----:B------:R-:W-:Y:S01]  /*341d0*/  IADD3.X R113, PT, PT, R213, R0, RZ, P5, !PT ;  /* 0x00000000d5717210 */ /* 0x000fe20002ffe4ff */
[----:B------:R-:W1:Y:S01]  /*341e0*/  LDC R6, c[0x0][0x3a0] ;  /* 0x0000e800ff067b82 */ /* 0x000e620000000800 */
[----:B------:R-:W-:Y:S02]  /*341f0*/  IADD3 R110, P5, PT, R210, R2, RZ ;  /* 0x00000002d26e7210 */ /* 0x000fe40007fbe0ff */
[----:B------:R-:W-:-:S02]  /*34200*/  ISETP.GE.U32.AND P2, PT, R4, 0x7ffffd79, PT ;  /* 0x7ffffd790400780c */ /* 0x000fc40003f46070 */
[----:B------:R-:W-:Y:S01]  /*34210*/  ISETP.GE.U32.AND P3, PT, R5, 0x7ffffd7a, PT ;  /* 0x7ffffd7a0500780c */ /* 0x000fe20003f66070 */
[--C-:B------:R-:W-:Y:S01]  /*34220*/  IMAD.X R111, R211, 0x1, R0.reuse, P5 ;  /* 0x00000001d36f7824 */ /* 0x100fe200028e0600 */
[-C--:B------:R-:W-:Y:S01]  /*34230*/  IADD3 R108, P5, PT, R208, R2.reuse, RZ ;  /* 0x00000002d06c7210 */ /* 0x080fe20007fbe0ff */
[----:B------:R-:W3:Y:S02]  /*34240*/  LDC R4, c[0x0][0x3a0] ;  /* 0x0000e800ff047b82 */ /* 0x000ee40000000800 */
[----:B------:R-:W-:Y:S02]  /*34250*/  LDGSTS.E [R145+-0x5ffec], desc[UR22][R124.64], !P4 ;  /* 0xa00140007c917fae */ /* 0x000fe4000e1a1016 */
[----:B------:R-:W-:Y:S01]  /*34260*/  IMAD.X R109, R209, 0x1, R0, P5 ;  /* 0x00000001d16d7824 */ /* 0x000fe200028e0600 */
[----:B------:R-:W-:-:S03]  /*34270*/  IADD3 R106, P5, PT, R206, R2, RZ ;  /* 0x00000002ce6a7210 */ /* 0x000fc60007fbe0ff */
[----:B------:R-:W1:Y:S02]  /*34280*/  LDC R5, c[0x0][0x3a0] ;  /* 0x0000e800ff057b82 */ /* 0x000e640000000800 */
[--C-:B------:R-:W-:Y:S01]  /*34290*/  IMAD.X R107, R207, 0x1, R0.reuse, P5 ;  /* 0x00000001cf6b7824 */ /* 0x100fe200028e0600 */
[-C--:B------:R-:W-:Y:S01]  /*342a0*/  IADD3 R104, P5, PT, R204, R2.reuse, RZ ;  /* 0x00000002cc687210 */ /* 0x080fe20007fbe0ff */
[----:B------:R-:W-:Y:S04]  /*342b0*/  LDGSTS.E [R145+-0x5ffe8], desc[UR22][R122.64], !P3 ;  /* 0xa00180007a917fae */ /* 0x000fe8000d9a1016 */
[----:B------:R-:W-:Y:S01]  /*342c0*/  IMAD.X R105, R205, 0x1, R0, P5 ;  /* 0x00000001cd697824 */ /* 0x000fe200028e0600 */
[----:B------:R-:W-:Y:S01]  /*342d0*/  IADD3 R100, P5, PT, R202, R2, RZ ;  /* 0x00000002ca647210 */ /* 0x000fe20007fbe0ff */
[----:B------:R-:W-:Y:S03]  /*342e0*/  LDGSTS.E [R145+-0x5ffe4], desc[UR22][R120.64], !P2 ;  /* 0xa001c00078917fae */ /* 0x000fe6000d1a1016 */
[----:B------:R-:W-:-:S02]  /*342f0*/  IADD3.X R101, PT, PT, R203, R0, RZ, P5, !PT ;  /* 0x00000000cb657210 */ /* 0x000fc40002ffe4ff */
[----:B------:R-:W-:Y:S01]  /*34300*/  IADD3 R96, P5, PT, R200, R2, RZ ;  /* 0x00000002c8607210 */ /* 0x000fe20007fbe0ff */
[----:B---3--:R-:W-:Y:S01]  /*34310*/  VIADD R4, R4, 0xfffffdf7 ;  /* 0xfffffdf704047836 */ /* 0x008fe20000000000 */
[----:B------:R-:W3:Y:S02]  /*34320*/  LDC R200, c[0x0][0x3a0] ;  /* 0x0000e800ffc87b82 */ /* 0x000ee40000000800 */
[----:B------:R-:W-:Y:S02]  /*34330*/  IADD3.X R97, PT, PT, R201, R0, RZ, P5, !PT ;  /* 0x00000000c9617210 */ /* 0x000fe40002ffe4ff */
[-C--:B------:R-:W-:Y:S02]  /*34340*/  IADD3 R92, P5, PT, R242, R2.reuse, RZ ;  /* 0x00000002f25c7210 */ /* 0x080fe40007fbe0ff */
[----:B------:R-:W-:Y:S01]  /*34350*/  ISETP.GE.U32.AND P4, PT, R4, 0x7ffffd78, PT ;  /* 0x7ffffd780400780c */ /* 0x000fe20003f86070 */
[----:B-1----:R-:W-:Y:S01]  /*34360*/  VIADD R4, R6, 0xfffffdf5 ;  /* 0xfffffdf506047836 */ /* 0x002fe20000000000 */
[----:B------:R-:W-:Y:S01]  /*34370*/  IADD3 R5, PT, PT, R5, -0x20a, RZ ;  /* 0xfffffdf605057810 */ /* 0x000fe20007ffe0ff */
[----:B------:R-:W-:Y:S01]  /*34380*/  IMAD.X R93, R243, 0x1, R0, P5 ;  /* 0x00000001f35d7824 */ /* 0x000fe200028e0600 */
[----:B------:R-:W-:Y:S01]  /*34390*/  IADD3 R90, P5, PT, R248, R2, RZ ;  /* 0x00000002f85a7210 */ /* 0x000fe20007fbe0ff */
[----:B------:R-:W1:Y:S01]  /*343a0*/  LDC R6, c[0x0][0x3a0] ;  /* 0x0000e800ff067b82 */ /* 0x000e620000000800 */
[----:B------:R-:W-:-:S02]  /*343b0*/  ISETP.GE.U32.AND P2, PT, R4, 0x7ffffd76, PT ;  /* 0x7ffffd760400780c */ /* 0x000fc40003f46070 */
[----:B------:R-:W-:Y:S01]  /*343c0*/  ISETP.GE.U32.AND P3, PT, R5, 0x7ffffd77, PT ;  /* 0x7ffffd770500780c */ /* 0x000fe20003f66070 */
[----:B------:R-:W-:Y:S01]  /*343d0*/  IMAD.X R91, R249, 0x1, R0, P5 ;  /* 0x00000001f95b7824 */ /* 0x000fe200028e0600 */
[----:B------:R-:W-:-:S03]  /*343e0*/  IADD3 R88, P5, PT, R250, R2, RZ ;  /* 0x00000002fa587210 */ /* 0x000fc60007fbe0ff */
[----:B------:R-:W1:Y:S01]  /*343f0*/  LDC R4, c[0x0][0x3a0] ;  /* 0x0000e800ff047b82 */ /* 0x000e620000000800 */
[----:B------:R-:W-:Y:S01]  /*34400*/  LDGSTS.E [R145+-0x5ffe0], desc[UR22][R118.64], !P4 ;  /* 0xa002000076917fae */ /* 0x000fe2000e1a1016 */
[----:B------:R-:W-:-:S06]  /*34410*/  IMAD.X R89, R251, 0x1, R0, P5 ;  /* 0x00000001fb597824 */ /* 0x000fcc00028e0600 */
[----:B------:R-:W3:Y:S01]  /*34420*/  LDC R5, c[0x0][0x3a0] ;  /* 0x0000e800ff057b82 */ /* 0x000ee20000000800 */
[----:B------:R-:W-:Y:S04]  /*34430*/  LDGSTS.E [R145+-0x5ffdc], desc[UR22][R116.64], !P3 ;  /* 0xa002400074917fae */ /* 0x000fe8000d9a1016 */
[----:B------:R-:W-:Y:S03]  /*34440*/  LDGSTS.E [R145+-0x5ffd8], desc[UR22][R114.64], !P2 ;  /* 0xa002800072917fae */ /* 0x000fe6000d1a1016 */
[----:B------:R-:W2:Y:S01]  /*34450*/  LDC R251, c[0x0][0x3a0] ;  /* 0x0000e800fffb7b82 */ /* 0x000ea20000000800 */
[----:B-1----:R-:W-:-:S05]  /*34460*/  VIADD R4, R4, 0xfffffdf4 ;  /* 0xfffffdf404047836 */ /* 0x002fca0000000000 */
[----:B------:R-:W-:Y:S01]  /*34470*/  ISETP.GE.U32.AND P4, PT, R4, 0x7ffffd75, PT ;  /* 0x7ffffd750400780c */ /* 0x000fe20003f86070 */
[----:B------:R-:W-:Y:S02]  /*34480*/  VIADD R4, R6, 0xfffffdf2 ;  /* 0xfffffdf206047836 */ /* 0x000fe40000000000 */
[----:B------:R-:W1:Y:S01]  /*34490*/  LDC R6, c[0x0][0x3a0] ;  /* 0x0000e800ff067b82 */ /* 0x000e620000000800 */
[----:B---3--:R-:W-:Y:S02]  /*344a0*/  VIADD R5, R5, 0xfffffdf3 ;  /* 0xfffffdf305057836 */ /* 0x008fe40000000000 */
[----:B------:R-:W-:-:S03]  /*344b0*/  ISETP.GE.U32.AND P2, PT, R4, 0x7ffffd73, PT ;  /* 0x7ffffd730400780c */ /* 0x000fc60003f46070 */
[----:B------:R-:W-:Y:S02]  /*344c0*/  ISETP.GE.U32.AND P3, PT, R5, 0x7ffffd74, PT ;  /* 0x7ffffd740500780c */ /* 0x000fe40003f66070 */
[----:B------:R-:W3:Y:S02]  /*344d0*/  LDC R4, c[0x0][0x3a0] ;  /* 0x0000e800ff047b82 */ /* 0x000ee40000000800 */
[----:B------:R-:W-:Y:S06]  /*344e0*/  LDGSTS.E [R145+-0x5ffd4], desc[UR22][R112.64], !P4 ;  /* 0xa002c00070917fae */ /* 0x000fec000e1a1016 */
[----:B------:R-:W1:Y:S03]  /*344f0*/  LDC R5, c[0x0][0x3a0] ;  /* 0x0000e800ff057b82 */ /* 0x000e660000000800 */
[----:B------:R-:W-:Y:S04]  /*34500*/  LDGSTS.E [R145+-0x5ffd0], desc[UR22][R110.64], !P3 ;  /* 0xa00300006e917fae */ /* 0x000fe8000d9a1016 */
[----:B------:R-:W-:Y:S01]  /*34510*/  LDGSTS.E [R145+-0x5ffcc], desc[UR22][R108.64], !P2 ;  /* 0xa00340006c917fae */ /* 0x000fe2000d1a1016 */
[----:B---3--:R-:W-:-:S05]  /*34520*/  VIADD R4, R4, 0xfffffdf1 ;  /* 0xfffffdf104047836 */ /* 0x008fca0000000000 */
[----:B------:R-:W-:Y:S01]  /*34530*/  ISETP.GE.U32.AND P4, PT, R4, 0x7ffffd72, PT ;  /* 0x7ffffd720400780c */ /* 0x000fe20003f86070 */
[----:B-1----:R-:W-:Y:S02]  /*34540*/  VIADD R4, R6, 0xfffffdef ;  /* 0xfffffdef06047836 */ /* 0x002fe40000000000 */
[----:B------:R-:W1:Y:S01]  /*34550*/  LDC R6, c[0x0][0x3a0] ;  /* 0x0000e800ff067b82 */ /* 0x000e620000000800 */
[----:B------:R-:W-:Y:S02]  /*34560*/  IADD3 R5, PT, PT, R5, -0x210, RZ ;  /* 0xfffffdf005057810 */ /* 0x000fe40007ffe0ff */
[----:B------:R-:W-:Y:S02]  /*34570*/  ISETP.GE.U32.AND P2, PT, R4, 0x7ffffd70, PT ;  /* 0x7ffffd700400780c */ /* 0x000fe40003f46070 */
[----:B------:R-:W-:-:S03]  /*34580*/  ISETP.GE.U32.AND P3, PT, R5, 0x7ffffd71, PT ;  /* 0x7ffffd710500780c */ /* 0x000fc60003f66070 */
[----:B------:R-:W3:Y:S02]  /*34590*/  LDC R4, c[0x0][0x3a0] ;  /* 0x0000e800ff047b82 */ /* 0x000ee40000000800 */
[----:B------:R-:W-:Y:S06]  /*345a0*/  LDGSTS.E [R145+-0x5ffc8], desc[UR22][R106.64], !P4 ;  /* 0xa00380006a917fae */ /* 0x000fec000e1a1016 */
[----:B------:R-:W2:Y:S02]  /*345b0*/  LDC R5, c[0x0][0x3a0] ;  /* 0x0000e800ff057b82 */ /* 0x000ea40000000800 */
[----:B------:R-:W-:Y:S04]  /*345c0*/  LDGSTS.E [R145+-0x5ffc4], desc[UR22][R104.64], !P3 ;  /* 0xa003c00068917fae */ /* 0x000fe8000d9a1016 */
[----:B------:R-:W-:Y:S01]  /*345d0*/  LDGSTS.E [R145+-0x5ffc0], desc[UR22][R100.64], !P2 ;  /* 0xa004000064917fae */ /* 0x000fe2000d1a1016 */
[----:B---3--:R-:W-:-:S05]  /*345e0*/  VIADD R4, R4, 0xfffffdee ;  /* 0xfffffdee04047836 */ /* 0x008fca0000000000 */
[----:B------:R-:W-:Y:S01]  /*345f0*/  ISETP.GE.U32.AND P4, PT, R4, 0x7ffffd6f, PT ;  /* 0x7ffffd6f0400780c */ /* 0x000fe20003f86070 */
[----:B-1----:R-:W-:Y:S02]  /*34600*/  VIADD R4, R6, 0xfffffdec ;  /* 0xfffffdec06047836 */ /* 0x002fe40000000000 */
[----:B------:R-:W1:Y:S01]  /*34610*/  LDC R6, c[0x0][0x3a0] ;  /* 0x0000e800ff067b82 */ /* 0x000e620000000800 */
[----:B--2---:R-:W-:Y:S02]  /*34620*/  VIADD R5, R5, 0xfffffded ;  /* 0xfffffded05057836 */ /* 0x004fe40000000000 */
[----:B------:R-:W-:-:S03]  /*34630*/  ISETP.GE.U32.AND P2, PT, R4, 0x7ffffd6d, PT ;  /* 0x7ffffd6d0400780c */ /* 0x000fc60003f46070 */
[----:B------:R-:W-:Y:S02]  /*34640*/  ISETP.GE.U32.AND P3, PT, R5, 0x7ffffd6e, PT ;  /* 0x7ffffd6e0500780c */ /* 0x000fe40003f66070 */
[----:B------:R-:W2:Y:S02]  /*34650*/  LDC R4, c[0x0][0x3a0] ;  /* 0x0000e800ff047b82 */ /* 0x000ea40000000800 */
[----:B------:R-:W-:Y:S06]  /*34660*/  LDGSTS.E [R145+-0x5ffbc], desc[UR22][R96.64], !P4 ;  /* 0xa004400060917fae */ /* 0x000fec000e1a1016 */
[----:B------:R-:W3:Y:S03]  /*34670*/  LDC R5, c[0x0][0x3a0] ;  /* 0x0000e800ff057b82 */ /* 0x000ee60000000800 */
[----:B------:R-:W-:Y:S04]  /*34680*/  LDGSTS.E [R145+-0x5ffb8], desc[UR22][R92.64], !P3 ;  /* 0xa00480005c917fae */ /* 0x000fe8000d9a1016 */
[----:B------:R-:W-:Y:S01]  /*34690*/  LDGSTS.E [R145+-0x5ffb4], desc[UR22][R90.64], !P2 ;  /* 0xa004c0005a917fae */ /* 0x000fe2000d1a1016 */
[----:B--2---:R-:W-:-:S05]  /*346a0*/  VIADD R4, R4, 0xfffffdeb ;  /* 0xfffffdeb04047836 */ /* 0x004fca0000000000 */
[----:B------:R-:W-:Y:S01]  /*346b0*/  ISETP.GE.U32.AND P4, PT, R4, 0x7ffffd6c, PT ;  /* 0x7ffffd6c0400780c */ /* 0x000fe20003f86070 */
[----:B-1----:R-:W-:Y:S02]  /*346c0*/  VIADD R4, R6, 0xfffffde9 ;  /* 0xfffffde906047836 */ /* 0x002fe40000000000 */
[----:B------:R-:W1:Y:S01]  /*346d0*/  LDC R6, c[0x0][0x3a0] ;  /* 0x0000e800ff067b82 */ /* 0x000e620000000800 */
[----:B---3--:R-:W-:Y:S02]  /*346e0*/  IADD3 R5, PT, PT, R5, -0x216, RZ ;  /* 0xfffffdea05057810 */ /* 0x008fe40007ffe0ff */
[----:B------:R-:W-:Y:S02]  /*346f0*/  ISETP.GE.U32.AND P2, PT, R4, 0x7ffffd6a, PT ;  /* 0x7ffffd6a0400780c */ /* 0x000fe40003f46070 */
[----:B------:R-:W-:-:S03]  /*34700*/  ISETP.GE.U32.AND P3, PT, R5, 0x7ffffd6b, PT ;  /* 0x7ffffd6b0500780c */ /* 0x000fc60003f66070 */
[----:B------:R-:W2:Y:S02]  /*34710*/  LDC R4, c[0x0][0x3a0] ;  /* 0x0000e800ff047b82 */ /* 0x000ea40000000800 */
[----:B------:R-:W-:Y:S01]  /*34720*/  LDGSTS.E [R145+-0x5ffb0], desc[UR22][R88.64], !P4 ;  /* 0xa005000058917fae */ /* 0x000fe2000e1a1016 */
[----:B------:R-:W-:-:S05]  /*34730*/  IADD3 R86, P5, PT, R12, R2, RZ ;  /* 0x000000020c567210 */ /* 0x000fca0007fbe0ff */
[----:B------:R-:W3:Y:S01]  /*34740*/  LDC R5, c[0x0][0x3a0] ;  /* 0x0000e800ff057b82 */ /* 0x000ee20000000800 */
[----:B------:R-:W-:Y:S02]  /*34750*/  IMAD.X R87, R13, 0x1, R0, P5 ;  /* 0x000000010d577824 */ /* 0x000fe400028e0600 */
[----:B------:R-:W3:Y:S04]  /*34760*/  LDL.LU.64 R12, [R1+0x30] ;  /* 0x00003000010c7983 */ /* 0x000ee80000300a00 */
[----:B------:R-:W-:Y:S01]  /*34770*/  LDGSTS.E [R145+-0x5ffac], desc[UR22][R86.64], !P3 ;  /* 0xa005400056917fae */ /* 0x000fe2000d9a1016 */
[----:B----4-:R-:W-:-:S04]  /*34780*/  IADD3 R84, P5, PT, R10, R2, RZ ;  /* 0x000000020a547210 */ /* 0x010fc80007fbe0ff */
[----:B------:R-:W-:Y:S02]  /*34790*/  IADD3.X R85, PT, PT, R11, R0, RZ, P5, !PT ;  /* 0x000000000b557210 */ /* 0x000fe40002ffe4ff */
[----:B-----5:R-:W-:Y:S01]  /*347a0*/  IADD3 R82, P5, PT, R18, R2, RZ ;  /* 0x0000000212527210 */ /* 0x020fe20007fbe0ff */
[----:B------:R-:W4:Y:S03]  /*347b0*/  LDL.LU.64 R10, [R1+0x38] ;  /* 0x00003800010a7983 */ /* 0x000f260000300a00 */
[----:B------:R-:W-:Y:S01]  /*347c0*/  IADD3.X R83, PT, PT, R19, R0, RZ, P5, !PT ;  /* 0x0000000013537210 */ /* 0x000fe20002ffe4ff */
[----:B--2---:R-:W-:Y:S01]  /*347d0*/  VIADD R4, R4, 0xfffffde8 ;  /* 0xfffffde804047836 */ /* 0x004fe20000000000 */
[-C--:B------:R-:W-:Y:S01]  /*347e0*/  IADD3 R80, P5, PT, R16, R2.reuse, RZ ;  /* 0x0000000210507210 */ /* 0x080fe20007fbe0ff */
[----:B------:R-:W2:Y:S04]  /*347f0*/  LDL.LU.64 R18, [R1+0x40] ;  /* 0x0000400001127983 */ /* 0x000ea80000300a00 */
[--C-:B------:R-:W-:Y:S01]  /*34800*/  IMAD.X R81, R17, 0x1, R0.reuse, P5 ;  /* 0x0000000111517824 */ /* 0x100fe200028e0600 */
[-C--:B------:R-:W-:Y:S01]  /*34810*/  IADD3 R78, P5, PT, R8, R2.reuse, RZ ;  /* 0x00000002084e7210 */ /* 0x080fe20007fbe0ff */
[----:B------:R-:W5:Y:S04]  /*34820*/  LDL.LU.64 R16, [R1+0x48] ;  /* 0x0000480001107983 */ /* 0x000f680000300a00 */
[----:B------:R-:W-:Y:S01]  /*34830*/  IMAD.X R79, R9, 0x1, R0, P5 ;  /* 0x00000001094f7824 */ /* 0x000fe200028e0600 */
[----:B------:R-:W-:Y:S04]  /*34840*/  LDGSTS.E [R145+-0x5ffa8], desc[UR22][R84.64], !P2 ;  /* 0xa005800054917fae */ /* 0x000fe8000d1a1016 */
[----:B------:R-:W5:Y:S01]  /*34850*/  LDL.LU.64 R8, [R1+0x50] ;  /* 0x0000500001087983 */ /* 0x000f620000300a00 */
[----:B------:R-:W-:-:S05]  /*34860*/  IADD3 R76, P5, PT, R14, R2, RZ ;  /* 0x000000020e4c7210 */ /* 0x000fca0007fbe0ff */
[----:B------:R-:W-:Y:S02]  /*34870*/  IMAD.X R77, R15, 0x1, R0, P5 ;  /* 0x000000010f4d7824 */ /* 0x000fe400028e0600 */
[----:B------:R-:W5:Y:S01]  /*34880*/  LDL.LU.64 R14, [R1+0x58] ;  /* 0x00005800010e7983 */ /* 0x000f620000300a00 */
[----:B---3--:R-:W-:-:S05]  /*34890*/  IADD3 R74, P5, PT, R12, R2, RZ ;  /* 0x000000020c4a7210 */ /* 0x008fca0007fbe0ff */
[----:B------:R-:W-:Y:S02]  /*348a0*/  IMAD.X R75, R13, 0x1, R0, P5 ;  /* 0x000000010d4b7824 */ /* 0x000fe400028e0600 */
[----:B------:R-:W3:Y:S01]  /*348b0*/  LDL.LU.64 R12, [R1+0x60] ;  /* 0x00006000010c7983 */ /* 0x000ee20000300a00 */
[----:B----4-:R-:W-:-:S04]  /*348c0*/  IADD3 R72, P5, PT, R10, R2, RZ ;  /* 0x000000020a487210 */ /* 0x010fc80007fbe0ff */
[----:B------:R-:W-:Y:S02]  /*348d0*/  IADD3.X R73, PT, PT, R11, R0, RZ, P5, !PT ;  /* 0x000000000b497210 */ /* 0x000fe40002ffe4ff */
[----:B--2---:R-:W-:Y:S01]  /*348e0*/  IADD3 R70, P5, PT, R18, R2, RZ ;  /* 0x0000000212467210 */ /* 0x004fe20007fbe0ff */
[----:B------:R-:W2:Y:S03]  /*348f0*/  LDL.LU.64 R10, [R1+0x68] ;  /* 0x00006800010a7983 */ /* 0x000ea60000300a00 */
[----:B------:R-:W-:Y:S02]  /*34900*/  IADD3.X R71, PT, PT, R19, R0, RZ, P5, !PT ;  /* 0x0000000013477210 */ /* 0x000fe40002ffe4ff */
[----:B-----5:R-:W-:Y:S01]  /*34910*/  IADD3 R68, P5, PT, R16, R2, RZ ;  /* 0x0000000210447210 */ /* 0x020fe20007fbe0ff */
[----:B------:R-:W4:Y:S04]  /*34920*/  LDL.LU.64 R18, [R1+0x70] ;  /* 0x0000700001127983 */ /* 0x000f280000300a00 */
[----:B------:R-:W-:-:S02]  /*34930*/  IMAD.X R69, R17, 0x1, R0, P5 ;  /* 0x0000000111457824 */ /* 0x000fc400028e0600 */
[----:B------:R-:W5:Y:S01]  /*34940*/  LDL.LU.64 R16, [R1+0x78] ;  /* 0x0000780001107983 */ /* 0x000f620000300a00 */
[----:B------:R-:W-:-:S05]  /*34950*/  IADD3 R66, P5, PT, R8, R2, RZ ;  /* 0x0000000208427210 */ /* 0x000fca0007fbe0ff */
[----:B------:R-:W-:Y:S02]  /*34960*/  IMAD.X R67, R9, 0x1, R0, P5 ;  /* 0x0000000109437824 */ /* 0x000fe400028e0600 */
[----:B------:R-:W5:Y:S01]  /*34970*/  LDL.LU.64 R8, [R1+0x80] ;  /* 0x0000800001087983 */ /* 0x000f620000300a00 */
[----:B------:R-:W-:-:S05]  /*34980*/  IADD3 R64, P5, PT, R14, R2, RZ ;  /* 0x000000020e407210 */ /* 0x000fca0007fbe0ff */
[----:B------:R-:W-:Y:S02]  /*34990*/  IMAD.X R65, R15, 0x1, R0, P5 ;  /* 0x000000010f417824 */ /* 0x000fe400028e0600 */
[----:B------:R-:W5:Y:S01]  /*349a0*/  LDL.LU.64 R14, [R1+0x88] ;  /* 0x00008800010e7983 */ /* 0x000f620000300a00 */
[----:B---3--:R-:W-:-:S05]  /*349b0*/  IADD3 R62, P5, PT, R12, R2, RZ ;  /* 0x000000020c3e7210 */ /* 0x008fca0007fbe0ff */
[----:B------:R-:W-:Y:S02]  /*349c0*/  IMAD.X R63, R13, 0x1, R0, P5 ;  /* 0x000000010d3f7824 */ /* 0x000fe400028e0600 */
[----:B------:R-:W3:Y:S01]  /*349d0*/  LDL.LU.64 R12, [R1+0x90] ;  /* 0x00009000010c7983 */ /* 0x000ee20000300a00 */
[----:B--2---:R-:W-:-:S04]  /*349e0*/  IADD3 R60, P5, PT, R10, R2, RZ ;  /* 0x000000020a3c7210 */ /* 0x004fc80007fbe0ff */
[----:B------:R-:W-:Y:S02]  /*349f0*/  IADD3.X R61, PT, PT, R11, R0, RZ, P5, !PT ;  /* 0x000000000b3d7210 */ /* 0x000fe40002ffe4ff */
[----:B----4-:R-:W-:Y:S01]  /*34a00*/  IADD3 R58, P5, PT, R18, R2, RZ ;  /* 0x00000002123a7210 */ /* 0x010fe20007fbe0ff */
        /* <DEDUP_REMOVED lines=48> */
[----:B------:R-:W-:Y:S01]  /*34d10*/  ISETP.GE.U32.AND P4, PT, R4, 0x7ffffd69, PT ;  /* 0x7ffffd690400780c */ /* 0x000fe20003f86070 */
[----:B-1----:R-:W-:Y:S02]  /*34d20*/  VIADD R4, R6, 0xfffffde6 ;  /* 0xfffffde606047836 */ /* 0x002fe40000000000 */
[----:B------:R-:W1:Y:S03]  /*34d30*/  LDC R6, c[0x0][0x3a0] ;  /* 0x0000e800ff067b82 */ /* 0x000e660000000800 */
[----:B------:R-:W-:-:S05]  /*34d40*/  ISETP.GE.U32.AND P2, PT, R4, 0x7ffffd67, PT ;  /* 0x7ffffd670400780c */ /* 0x000fca0003f46070 */
[----:B------:R-:W1:Y:S01]  /*34d50*/  LDC R4, c[0x0][0x3a0] ;  /* 0x0000e800ff047b82 */ /* 0x000e620000000800 */
[----:B------:R-:W-:Y:S01]  /*34d60*/  VIADD R5, R5, 0xfffffde7 ;  /* 0xfffffde705057836 */ /* 0x000fe20000000000 */
[----:B------:R-:W-:Y:S04]  /*34d70*/  LDGSTS.E [R145+-0x5ffa4], desc[UR22][R82.64], !P4 ;  /* 0xa005c00052917fae */ /* 0x000fe8000e1a1016 */
[----:B------:R-:W-:Y:S02]  /*34d80*/  ISETP.GE.U32.AND P3, PT, R5, 0x7ffffd68, PT ;  /* 0x7ffffd680500780c */ /* 0x000fe40003f66070 */
[----:B------:R-:W1:Y:S11]  /*34d90*/  LDC R5, c[0x0][0x3a0] ;  /* 0x0000e800ff057b82 */ /* 0x000e760000000800 */
[----:B------:R-:W-:Y:S04]  /*34da0*/  LDGSTS.E [R145+-0x5ffa0], desc[UR22][R80.64], !P3 ;  /* 0xa006000050917fae */ /* 0x000fe8000d9a1016 */
[----:B------:R-:W-:Y:S01]  /*34db0*/  LDGSTS.E [R145+-0x5ff9c], desc[UR22][R78.64], !P2 ;  /* 0xa00640004e917fae */ /* 0x000fe2000d1a1016 */
[----:B-1----:R-:W-:-:S05]  /*34dc0*/  VIADD R4, R4, 0xfffffde5 ;  /* 0xfffffde504047836 */ /* 0x002fca0000000000 */
[----:B------:R-:W-:Y:S01]  /*34dd0*/  ISETP.GE.U32.AND P4, PT, R4, 0x7ffffd66, PT ;  /* 0x7ffffd660400780c */ /* 0x000fe20003f86070 */
[----:B------:R-:W-:Y:S02]  /*34de0*/  VIADD R4, R6, 0xfffffde3 ;  /* 0xfffffde306047836 */ /* 0x000fe40000000000 */
[----:B------:R-:W1:Y:S03]  /*34df0*/  LDC R6, c[0x0][0x3a0] ;  /* 0x0000e800ff067b82 */ /* 0x000e660000000800 */
[----:B------:R-:W-:-:S05]  /*34e00*/  ISETP.GE.U32.AND P2, PT, R4, 0x7ffffd64, PT ;  /* 0x7ffffd640400780c */ /* 0x000fca0003f46070 */
[----:B------:R-:W1:Y:S01]  /*34e10*/  LDC R4, c[0x0][0x3a0] ;  /* 0x0000e800ff047b82 */ /* 0x000e620000000800 */
[----:B------:R-:W-:Y:S01]  /*34e20*/  IADD3 R5, PT, PT, R5, -0x21c, RZ ;  /* 0xfffffde405057810 */ /* 0x000fe20007ffe0ff */
[----:B------:R-:W-:Y:S03]  /*34e30*/  LDGSTS.E [R145+-0x5ff98], desc[UR22][R76.64], !P4 ;  /* 0xa00680004c917fae */ /* 0x000fe6000e1a1016 */
[----:B------:R-:W-:-:S03]  /*34e40*/  ISETP.GE.U32.AND P3, PT, R5, 0x7ffffd65, PT ;  /* 0x7ffffd650500780c */ /* 0x000fc60003f66070 */
[----:B------:R-:W3:Y:S10]  /*34e50*/  LDC R5, c[0x0][0x3a0] ;  /* 0x0000e800ff057b82 */ /* 0x000ef40000000800 */
[----:B------:R-:W-:Y:S04]  /*34e60*/  LDGSTS.E [R145+-0x5ff94], desc[UR22][R74.64], !P3 ;  /* 0xa006c0004a917fae */ /* 0x000fe8000d9a1016 */
[----:B------:R-:W-:Y:S01]  /*34e70*/  LDGSTS.E [R145+-0x5ff90], desc[UR22][R72.64], !P2 ;  /* 0xa007000048917fae */ /* 0x000fe2000d1a1016 */
[----:B-1----:R-:W-:-:S05]  /*34e80*/  VIADD R4, R4, 0xfffffde2 ;  /* 0xfffffde204047836 */ /* 0x002fca0000000000 */
[----:B------:R-:W-:Y:S01]  /*34e90*/  ISETP.GE.U32.AND P4, PT, R4, 0x7ffffd63, PT ;  /* 0x7ffffd630400780c */ /* 0x000fe20003f86070 */
[----:B------:R-:W-:Y:S02]  /*34ea0*/  VIADD R4, R6, 0xfffffde0 ;  /* 0xfffffde006047836 */ /* 0x000fe40000000000 */
[----:B------:R-:W1:Y:S01]  /*34eb0*/  LDC R6, c[0x0][0x3a0] ;  /* 0x0000e800ff067b82 */ /* 0x000e620000000800 */
[----:B---3--:R-:W-:Y:S01]  /*34ec0*/  IADD3 R26, P5, PT, R12, R2, RZ ;  /* 0x000000020c1a7210 */ /* 0x008fe20007fbe0ff */
[----:B------:R-:W-:-:S08]  /*34ed0*/  VIADD R5, R5, 0xfffffde1 ;  /* 0xfffffde105057836 */ /* 0x000fd00000000000 */
[----:B------:R-:W-:Y:S01]  /*34ee0*/  LDGSTS.E [R145+-0x5ff8c], desc[UR22][R70.64], !P4 ;  /* 0xa007400046917fae */ /* 0x000fe2000e1a1016 */
[----:B------:R-:W-:-:S03]  /*34ef0*/  IMAD.X R27, R13, 0x1, R0, P5 ;  /* 0x000000010d1b7824 */ /* 0x000fc600028e0600 */
[----:B------:R-:W3:Y:S01]  /*34f00*/  LDL.LU.64 R12, [R1+0x138] ;  /* 0x00013800010c7983 */ /* 0x000ee20000300a00 */
[----:B--2---:R-:W-:-:S04]  /*34f10*/  IADD3 R24, P5, PT, R10, R2, RZ ;  /* 0x000000020a187210 */ /* 0x004fc80007fbe0ff */
[----:B------:R-:W-:Y:S02]  /*34f20*/  IADD3.X R25, PT, PT, R11, R0, RZ, P5, !PT ;  /* 0x000000000b197210 */ /* 0x000fe40002ffe4ff */
[----:B----4-:R-:W-:Y:S01]  /*34f30*/  IADD3 R22, P5, PT, R18, R2, RZ ;  /* 0x0000000212167210 */ /* 0x010fe20007fbe0ff */
[----:B------:R-:W2:Y:S03]  /*34f40*/  LDL.LU.64 R10, [R1+0x140] ;  /* 0x00014000010a7983 */ /* 0x000ea60000300a00 */
[----:B------:R-:W-:Y:S02]  /*34f50*/  IADD3.X R23, PT, PT, R19, R0, RZ, P5, !PT ;  /* 0x0000000013177210 */ /* 0x000fe40002ffe4ff */
[----:B-----5:R-:W-:-:S05]  /*34f60*/  IADD3 R20, P5, PT, R16, R2, RZ ;  /* 0x0000000210147210 */ /* 0x020fca0007fbe0ff */
[----:B------:R-:W-:Y:S01]  /*34f70*/  IMAD.X R21, R17, 0x1, R0, P5 ;  /* 0x0000000111157824 */ /* 0x000fe200028e0600 */
[----:B------:R-:W-:-:S05]  /*34f80*/  IADD3 R18, P5, PT, R8, R2, RZ ;  /* 0x0000000208127210 */ /* 0x000fca0007fbe0ff */
[----:B------:R-:W-:Y:S02]  /*34f90*/  IMAD.X R19, R9, 0x1, R0, P5 ;  /* 0x0000000109137824 */ /* 0x000fe400028e0600 */
[----:B------:R-:W4:Y:S04]  /*34fa0*/  LDL.LU.64 R8, [R1+0x148] ;  /* 0x0001480001087983 */ /* 0x000f280000300a00 */
[----:B------:R-:W5:Y:S01]  /*34fb0*/  LDL.LU.64 R234, [R1+0x150] ;  /* 0x0001500001ea7983 */ /* 0x000f620000300a00 */
[----:B------:R-:W-:Y:S02]  /*34fc0*/  ISETP.GE.U32.AND P2, PT, R4, 0x7ffffd61, PT ;  /* 0x7ffffd610400780c */ /* 0x000fe40003f46070 */
[----:B------:R-:W1:Y:S01]  /*34fd0*/  LDC R4, c[0x0][0x3a0] ;  /* 0x0000e800ff047b82 */ /* 0x000e620000000800 */
[----:B------:R-:W-:Y:S01]  /*34fe0*/  ISETP.GE.U32.AND P3, PT, R5, 0x7ffffd62, PT ;  /* 0x7ffffd620500780c */ /* 0x000fe20003f66070 */
[----:B------:R-:W2:Y:S04]  /*34ff0*/  LDL.LU.64 R102, [R1+0x158] ;  /* 0x0001580001667983 */ /* 0x000ea80000300a00 */
[----:B------:R-:W2:Y:S02]  /*35000*/  LDL.LU.64 R134, [R1+0x160] ;  /* 0x0001600001867983 */ /* 0x000ea40000300a00 */
[----:B------:R-:W1:Y:S02]  /*35010*/  LDC R5, c[0x0][0x3a0] ;  /* 0x0000e800ff057b82 */ /* 0x000e640000000800 */
[----:B------:R-:W2:Y:S04]  /*35020*/  LDL.LU.64 R98, [R1+0x168] ;  /* 0x0001680001627983 */ /* 0x000ea80000300a00 */
[----:B------:R-:W-:Y:S04]  /*35030*/  LDGSTS.E [R145+-0x5ff88], desc[UR22][R68.64], !P3 ;  /* 0xa007800044917fae */ /* 0x000fe8000d9a1016 */
[----:B------:R-:W-:Y:S04]  /*35040*/  LDGSTS.E [R145+-0x5ff84], desc[UR22][R66.64], !P2 ;  /* 0xa007c00042917fae */ /* 0x000fe8000d1a1016 */
[----:B------:R-:W2:Y:S01]  /*35050*/  LDL.LU.64 R226, [R1+0x178] ;  /* 0x0001780001e27983 */ /* 0x000ea20000300a00 */
[----:B-1----:R-:W-:Y:S01]  /*35060*/  VIADD R4, R4, 0xfffffddf ;  /* 0xfffffddf04047836 */ /* 0x002fe20000000000 */
[----:B------:R-:W-:-:S02]  /*35070*/  IADD3 R16, P5, PT, R14, R2, RZ ;  /* 0x000000020e107210 */ /* 0x000fc40007fbe0ff */
[----:B------:R-:W5:Y:S02]  /*35080*/  LDL.LU.64 R228, [R1+0x180] ;  /* 0x0001800001e47983 */ /* 0x000f640000300a00 */
[----:B------:R-:W-:Y:S01]  /*35090*/  ISETP.GE.U32.AND P4, PT, R4, 0x7ffffd60, PT ;  /* 0x7ffffd600400780c */ /* 0x000fe20003f86070 */
[----:B------:R-:W-:Y:S01]  /*350a0*/  VIADD R4, R6, 0xfffffddd ;  /* 0xfffffddd06047836 */ /* 0x000fe20000000000 */
[----:B------:R-:W5:Y:S01]  /*350b0*/  LDL.LU.64 R232, [R1+0x188] ;  /* 0x0001880001e87983 */ /* 0x000f620000300a00 */
[----:B------:R-:W1:Y:S03]  /*350c0*/  LDC R6, c[0x0][0x3a0] ;  /* 0x0000e800ff067b82 */ /* 0x000e660000000800 */
[----:B------:R-:W-:-:S05]  /*350d0*/  ISETP.GE.U32.AND P2, PT, R4, 0x7ffffd5e, PT ;  /* 0x7ffffd5e0400780c */ /* 0x000fca0003f46070 */
[----:B------:R-:W1:Y:S01]  /*350e0*/  LDC R4, c[0x0][0x3a0] ;  /* 0x0000e800ff047b82 */ /* 0x000e620000000800 */
[----:B------:R-:W-:Y:S01]  /*350f0*/  IADD3 R5, PT, PT, R5, -0x222, RZ ;  /* 0xfffffdde05057810 */ /* 0x000fe20007ffe0ff */
[----:B------:R-:W-:Y:S03]  /*35100*/  LDGSTS.E [R145+-0x5ff80], desc[UR22][R64.64], !P4 ;  /* 0xa008000040917fae */ /* 0x000fe6000e1a1016 */
[----:B------:R-:W-:-:S03]  /*35110*/  ISETP.GE.U32.AND P3, PT, R5, 0x7ffffd5f, PT ;  /* 0x7ffffd5f0500780c */ /* 0x000fc60003f66070 */
[----:B------:R-:W1:Y:S10]  /*35120*/  LDC R5, c[0x0][0x3a0] ;  /* 0x0000e800ff057b82 */ /* 0x000e740000000800 */
        /* <DEDUP_REMOVED lines=23> */
[----:B------:R-:W3:Y:S01]  /*352a0*/  LDC R5, c[0x0][0x3a0] ;  /* 0x0000e800ff057b82 */ /* 0x000ee20000000800 */
[----:B------:R-:W-:-:S09]  /*352b0*/  IMAD.X R17, R15, 0x1, R0, P5 ;  /* 0x000000010f117824 */ /* 0x000fd200028e0600 */
        /* <DEDUP_REMOVED lines=8> */
[----:B---3--:R-:W-:Y:S01]  /*35340*/  VIADD R5, R5, 0xfffffdd5 ;  /* 0xfffffdd505057836 */ /* 0x008fe20000000000 */
[----:B------:R-:W-:Y:S04]  /*35350*/  LDGSTS.E [R145+-0x5ff5c], desc[UR22][R46.64], !P4 ;  /* 0xa00a40002e917fae */ /* 0x000fe8000e1a1016 */
[----:B------:R-:W-:Y:S02]  /*35360*/  ISETP.GE.U32.AND P3, PT, R5, 0x7ffffd56, PT ;  /* 0x7ffffd560500780c */ /* 0x000fe40003f66070 */
[----:B------:R-:W3:Y:S11]  /*35370*/  LDC R5, c[0x0][0x3a0] ;  /* 0x0000e800ff057b82 */ /* 0x000ef60000000800 */
        /* <DEDUP_REMOVED lines=8> */
[----:B---3--:R-:W-:Y:S01]  /*35400*/  IADD3 R5, PT, PT, R5, -0x22e, RZ ;  /* 0xfffffdd205057810 */ /* 0x008fe20007ffe0ff */
[----:B------:R-:W-:Y:S01]  /*35410*/  LDGSTS.E [R145+-0x5ff50], desc[UR22][R40.64], !P4 ;  /* 0xa00b000028917fae */ /* 0x000fe2000e1a1016 */
[----:B------:R-:W-:-:S05]  /*35420*/  IADD3 R14, P5, PT, R12, R2, RZ ;  /* 0x000000020c0e7210 */ /* 0x000fca0007fbe0ff */
[----:B------:R-:W-:Y:S01]  /*35430*/  IMAD.X R15, R13, 0x1, R0, P5 ;  /* 0x000000010d0f7824 */ /* 0x000fe200028e0600 */
[----:B--2---:R-:W-:-:S04]  /*35440*/  IADD3 R12, P5, PT, R10, R2, RZ ;  /* 0x000000020a0c7210 */ /* 0x004fc80007fbe0ff */
[----:B------:R-:W-:Y:S02]  /*35450*/  IADD3.X R13, PT, PT, R11, R0, RZ, P5, !PT ;  /* 0x000000000b0d7210 */ /* 0x000fe40002ffe4ff */
[----:B----4-:R-:W-:-:S04]  /*35460*/  IADD3 R10, P5, PT, R8, R2, RZ ;  /* 0x00000002080a7210 */ /* 0x010fc80007fbe0ff */
[----:B------:R-:W-:Y:S02]  /*35470*/  IADD3.X R11, PT, PT, R9, R0, RZ, P5, !PT ;  /* 0x00000000090b7210 */ /* 0x000fe40002ffe4ff */
[----:B-----5:R-:W-:-:S05]  /*35480*/  IADD3 R8, P5, PT, R234, R2, RZ ;  /* 0x00000002ea087210 */ /* 0x020fca0007fbe0ff */
[----:B------:R-:W-:Y:S02]  /*35490*/  IMAD.X R9, R235, 0x1, R0, P5 ;  /* 0x00000001eb097824 */ /* 0x000fe400028e0600 */
[----:B------:R-:W2:Y:S01]  /*354a0*/  LDL.LU.64 R234, [R1+0x198] ;  /* 0x0001980001ea7983 */ /* 0x000ea20000300a00 */
[----:B------:R-:W-:Y:S01]  /*354b0*/  ISETP.GE.U32.AND P3, PT, R5, 0x7ffffd53, PT ;  /* 0x7ffffd530500780c */ /* 0x000fe20003f66070 */
[----:B-1----:R-:W-:Y:S01]  /*354c0*/  VIADD R4, R4, 0xfffffdd0 ;  /* 0xfffffdd004047836 */ /* 0x002fe20000000000 */
[----:B------:R-:W1:Y:S01]  /*354d0*/  LDC R5, c[0x0][0x3a0] ;  /* 0x0000e800ff057b82 */ /* 0x000e620000000800 */
[----:B------:R-:W3:Y:S03]  /*354e0*/  LDL.LU.64 R220, [R1+0x1a0] ;  /* 0x0001a00001dc7983 */ /* 0x000ee60000300a00 */
[----:B------:R-:W-:Y:S01]  /*354f0*/  ISETP.GE.U32.AND P4, PT, R4, 0x7ffffd51, PT ;  /* 0x7ffffd510400780c */ /* 0x000fe20003f86070 */
[----:B------:R-:W-:Y:S01]  /*35500*/  VIADD R4, R6, 0xfffffdce ;  /* 0xfffffdce06047836 */ /* 0x000fe20000000000 */
[----:B------:R-:W4:Y:S02]  /*35510*/  LDL.LU.64 R222, [R1+0x1a8] ;  /* 0x0001a80001de7983 */ /* 0x000f240000300a00 */
[----:B------:R-:W5:Y:S03]  /*35520*/  LDC R6, c[0x0][0x3a0] ;  /* 0x0000e800ff067b82 */ /* 0x000f660000000800 */
[----:B------:R-:W-:Y:S04]  /*35530*/  LDGSTS.E [R145+-0x5ff4c], desc[UR22][R38.64], !P3 ;  /* 0xa00b400026917fae */ /* 0x000fe8000d9a1016 */
[----:B------:R-:W-:Y:S01]  /*35540*/  LDGSTS.E [R145+-0x5ff48], desc[UR22][R36.64], !P2 ;  /* 0xa00b800024917fae */ /* 0x000fe2000d1a1016 */
[----:B------:R-:W-:-:S02]  /*35550*/  ISETP.GE.U32.AND P2, PT, R4, 0x7ffffd4f, PT ;  /* 0x7ffffd4f0400780c */ /* 0x000fc40003f46070 */
[----:B------:R-:W5:Y:S01]  /*35560*/  LDC R4, c[0x0][0x3a0] ;  /* 0x0000e800ff047b82 */ /* 0x000f620000000800 */
[----:B------:R-:W-:Y:S01]  /*35570*/  LDGSTS.E [R145+-0x5ff44], desc[UR22][R34.64], !P4 ;  /* 0xa00bc00022917fae */ /* 0x000fe2000e1a1016 */
[----:B-1----:R-:W-:-:S05]  /*35580*/  VIADD R5, R5, 0xfffffdcf ;  /* 0xfffffdcf05057836 */ /* 0x002fca0000000000 */
[----:B------:R-:W-:Y:S02]  /*35590*/  ISETP.GE.U32.AND P3, PT, R5, 0x7ffffd50, PT ;  /* 0x7ffffd500500780c */ /* 0x000fe40003f66070 */
[----:B------:R-:W1:Y:S01]  /*355a0*/  LDC R5, c[0x0][0x3a0] ;  /* 0x0000e800ff057b82 */ /* 0x000e620000000800 */
[----:B-----5:R-:W-:-:S10]  /*355b0*/  VIADD R4, R4, 0xfffffdcd ;  /* 0xfffffdcd04047836 */ /* 0x020fd40000000000 */
[----:B------:R-:W-:Y:S01]  /*355c0*/  LDGSTS.E [R145+-0x5ff40], desc[UR22][R32.64], !P3 ;  /* 0xa00c000020917fae */ /* 0x000fe2000d9a1016 */
[----:B------:R-:W-:Y:S01]  /*355d0*/  ISETP.GE.U32.AND P4, PT, R4, 0x7ffffd4e, PT ;  /* 0x7ffffd4e0400780c */ /* 0x000fe20003f86070 */
[----:B------:R-:W-:Y:S02]  /*355e0*/  VIADD R4, R6, 0xfffffdcb ;  /* 0xfffffdcb06047836 */ /* 0x000fe40000000000 */
[----:B------:R-:W-:Y:S01]  /*355f0*/  LDGSTS.E [R145+-0x5ff3c], desc[UR22][R30.64], !P2 ;  /* 0xa00c40001e917fae */ /* 0x000fe2000d1a1016 */
[----:B------:R-:W5:Y:S02]  /*35600*/  LDC R6, c[0x0][0x3a0] ;  /* 0x0000e800ff067b82 */ /* 0x000f640000000800 */
[----:B------:R-:W-:-:S06]  /*35610*/  ISETP.GE.U32.AND P2, PT, R4, 0x7ffffd4c, PT ;  /* 0x7ffffd4c0400780c */ /* 0x000fcc0003f46070 */
[----:B------:R-:W5:Y:S01]  /*35620*/  LDC R4, c[0x0][0x3a0] ;  /* 0x0000e800ff047b82 */ /* 0x000f620000000800 */
[----:B-1----:R-:W-:Y:S01]  /*35630*/  IADD3 R5, PT, PT, R5, -0x234, RZ ;  /* 0xfffffdcc05057810 */ /* 0x002fe20007ffe0ff */
[----:B------:R-:W-:Y:S03]  /*35640*/  LDGSTS.E [R145+-0x5ff38], desc[UR22][R28.64], !P4 ;  /* 0xa00c80001c917fae */ /* 0x000fe6000e1a1016 */
[----:B------:R-:W-:-:S03]  /*35650*/  ISETP.GE.U32.AND P3, PT, R5, 0x7ffffd4d, PT ;  /* 0x7ffffd4d0500780c */ /* 0x000fc60003f66070 */
[----:B------:R-:W1:Y:S10]  /*35660*/  LDC R5, c[0x0][0x3a0] ;  /* 0x0000e800ff057b82 */ /* 0x000e740000000800 */
[----:B------:R-:W-:Y:S04]  /*35670*/  LDGSTS.E [R145+-0x5ff34], desc[UR22][R26.64], !P3 ;  /* 0xa00cc0001a917fae */ /* 0x000fe8000d9a1016 */
[----:B------:R-:W-:Y:S01]  /*35680*/  LDGSTS.E [R145+-0x5ff30], desc[UR22][R24.64], !P2 ;  /* 0xa00d000018917fae */ /* 0x000fe2000d1a1016 */
[----:B-----5:R-:W-:-:S05]  /*35690*/  VIADD R4, R4, 0xfffffdca ;  /* 0xfffffdca04047836 */ /* 0x020fca0000000000 */
[----:B------:R-:W-:Y:S01]  /*356a0*/  ISETP.GE.U32.AND P4, PT, R4, 0x7ffffd4b, PT ;  /* 0x7ffffd4b0400780c */ /* 0x000fe20003f86070 */
[----:B------:R-:W-:Y:S02]  /*356b0*/  VIADD R4, R6, 0xfffffdc8 ;  /* 0xfffffdc806047836 */ /* 0x000fe40000000000 */
[----:B------:R-:W5:Y:S03]  /*356c0*/  LDC R6, c[0x0][0x3a0] ;  /* 0x0000e800ff067b82 */ /* 0x000f660000000800 */
[----:B------:R-:W-:-:S05]  /*356d0*/  ISETP.GE.U32.AND P2, PT, R4, 0x7ffffd49, PT ;  /* 0x7ffffd490400780c */ /* 0x000fca0003f46070 */
[----:B------:R-:W5:Y:S01]  /*356e0*/  LDC R4, c[0x0][0x3a0] ;  /* 0x0000e800ff047b82 */ /* 0x000f620000000800 */
[----:B-1----:R-:W-:Y:S01]  /*356f0*/  VIADD R5, R5, 0xfffffdc9 ;  /* 0xfffffdc905057836 */ /* 0x002fe20000000000 */
[----:B------:R-:W-:Y:S04]  /*35700*/  LDGSTS.E [R145+-0x5ff2c], desc[UR22][R22.64], !P4 ;  /* 0xa00d400016917fae */ /* 0x000fe8000e1a1016 */
[----:B------:R-:W-:Y:S02]  /*35710*/  ISETP.GE.U32.AND P3, PT, R5, 0x7ffffd4a, PT ;  /* 0x7ffffd4a0500780c */ /* 0x000fe40003f66070 */
[----:B------:R-:W1:Y:S11]  /*35720*/  LDC R5, c[0x0][0x3a0] ;  /* 0x0000e800ff057b82 */ /* 0x000e760000000800 */
        /* <DEDUP_REMOVED lines=16> */
[----:B------:R-:W-:-:S05]  /*35830*/  VIADD R4, R6, 0xfffffdc2 ;  /* 0xfffffdc206047836 */ /* 0x000fca0000000000 */
[----:B------:R-:W-:Y:S02]  /*35840*/  ISETP.GE.U32.AND P2, PT, R4, 0x7ffffd43, PT ;  /* 0x7ffffd430400780c */ /* 0x000fe40003f46070 */
[----:B------:R-:W5:Y:S01]  /*35850*/  LDC R4, c[0x0][0x3a0] ;  /* 0x0000e800ff047b82 */ /* 0x000f620000000800 */
[----:B-1----:R-:W-:-:S04]  /*35860*/  VIADD R5, R5, 0xfffffdc3 ;  /* 0xfffffdc305057836 */ /* 0x002fc80000000000 */
[----:B------:R-:W-:Y:S01]  /*35870*/  LDGSTS.E [R145+-0x5ff14], desc[UR22][R10.64], !P4 ;  /* 0xa00ec0000a917fae */ /* 0x000fe2000e1a1016 */
[----:B------:R-:W-:Y:S02]  /*35880*/  ISETP.GE.U32.AND P3, PT, R5, 0x7ffffd44, PT ;  /* 0x7ffffd440500780c */ /* 0x000fe40003f66070 */
[----:B------:R-:W1:Y:S01]  /*35890*/  LDC R5, c[0x0][0x3a0] ;  /* 0x0000e800ff057b82 */ /* 0x000e620000000800 */
[----:B------:R-:W-:-:S05]  /*358a0*/  IADD3 R6, P5, PT, R102, R2, RZ ;  /* 0x0000000266067210 */ /* 0x000fca0007fbe0ff */
[----:B------:R-:W-:Y:S02]  /*358b0*/  IMAD.X R7, R103, 0x1, R0, P5 ;  /* 0x0000000167077824 */ /* 0x000fe400028e0600 */
[----:B------:R-:W2:Y:S03]  /*358c0*/  LDC R102, c[0x0][0x3a0] ;  /* 0x0000e800ff667b82 */ /* 0x000ea60000000800 */
[----:B------:R-:W-:Y:S04]  /*358d0*/  LDGSTS.E [R145+-0x5ff10], desc[UR22][R8.64], !P3 ;  /* 0xa00f000008917fae */ /* 0x000fe8000d9a1016 */
[----:B------:R-:W-:Y:S01]  /*358e0*/  LDGSTS.E [R145+-0x5ff0c], desc[UR22][R6.64], !P2 ;  /* 0xa00f400006917fae */ /* 0x000fe2000d1a1016 */
[----:B-----5:R-:W-:Y:S01]  /*358f0*/  VIADD R4, R4, 0xfffffdc1 ;  /* 0xfffffdc104047836 */ /* 0x020fe20000000000 */
[----:B------:R-:W5:Y:S04]  /*35900*/  LDC R103, c[0x0][0x3a0] ;  /* 0x0000e800ff677b82 */ /* 0x000f680000000800 */
[----:B------:R-:W-:Y:S01]  /*35910*/  ISETP.GE.U32.AND P4, PT, R4, 0x7ffffd42, PT ;  /* 0x7ffffd420400780c */ /* 0x000fe20003f86070 */
[----:B------:R-:W-:Y:S01]  /*35920*/  VIADD R4, R94, 0xfffffdbf ;  /* 0xfffffdbf5e047836 */ /* 0x000fe20000000000 */
[----:B-1----:R-:W-:-:S04]  /*35930*/  IADD3 R5, PT, PT, R5, -0x240, RZ ;  /* 0xfffffdc005057810 */ /* 0x002fc80007ffe0ff */
[----:B------:R-:W-:Y:S02]  /*35940*/  ISETP.GE.U32.AND P2, PT, R4, 0x7ffffd40, PT ;  /* 0x7ffffd400400780c */ /* 0x000fe40003f46070 */
[-C--:B------:R-:W-:Y:S02]  /*35950*/  IADD3 R4, P5, PT, R134, R2.reuse, RZ ;  /* 0x0000000286047210 */ /* 0x080fe40007fbe0ff */
[----:B------:R-:W-:Y:S01]  /*35960*/  ISETP.GE.U32.AND P3, PT, R5, 0x7ffffd41, PT ;  /* 0x7ffffd410500780c */ /* 0x000fe20003f66070 */
[----:B------:R-:W1:Y:S02]  /*35970*/  LDC R134, c[0x0][0x3a0] ;  /* 0x0000e800ff867b82 */ /* 0x000e640000000800 */
[----:B------:R-:W-:Y:S01]  /*35980*/  IMAD.X R5, R135, 0x1, R0, P5 ;  /* 0x0000000187057824 */ /* 0x000fe200028e0600 */
[----:B------:R-:W-:Y:S01]  /*35990*/  IADD3 R94, P5, PT, R98, R2, RZ ;  /* 0x00000002625e7210 */ /* 0x000fe20007fbe0ff */
[----:B--2---:R-:W-:-:S03]  /*359a0*/  VIADD R102, R102, 0xfffffdbe ;  /* 0xfffffdbe66667836 */ /* 0x004fc60000000000 */
[----:B------:R-:W-:Y:S01]  /*359b0*/  LDGSTS.E [R145+-0x5ff08], desc[UR22][R4.64], !P4 ;  /* 0xa00f800004917fae */ /* 0x000fe2000e1a1016 */
[----:B------:R-:W-:Y:S01]  /*359c0*/  IMAD.X R95, R99, 0x1, R0, P5 ;  /* 0x00000001635f7824 */ /* 0x000fe200028e0600 */
[----:B------:R-:W-:Y:S01]  /*359d0*/  IADD3 R98, P5, PT, R226, R2, RZ ;  /* 0x00000002e2627210 */ /* 0x000fe20007fbe0ff */
[----:B-----5:R-:W-:Y:S01]  /*359e0*/  VIADD R103, R103, 0xfffffdbd ;  /* 0xfffffdbd67677836 */ /* 0x020fe20000000000 */
[----:B------:R-:W2:Y:S02]  /*359f0*/  LDC R135, c[0x0][0x3a0] ;  /* 0x0000e800ff877b82 */ /* 0x000ea40000000800 */
[----:B------:R-:W-:Y:S01]  /*35a00*/  IADD3.X R99, PT, PT, R227, R0, RZ, P5, !PT ;  /* 0x00000000e3637210 */ /* 0x000fe20002ffe4ff */
[----:B------:R-:W-:Y:S04]  /*35a10*/  LDGSTS.E [R145+-0x5ff04], desc[UR22][R94.64], !P3 ;  /* 0xa00fc0005e917fae */ /* 0x000fe8000d9a1016 */
[----:B------:R-:W5:Y:S01]  /*35a20*/  LDL.LU.64 R226, [R1+0x1b8] ;  /* 0x0001b80001e27983 */ /* 0x000f620000300a00 */
[----:B------:R-:W-:-:S03]  /*35a30*/  ISETP.GE.U32.AND P4, PT, R102, 0x7ffffd3f, PT ;  /* 0x7ffffd3f6600780c */ /* 0x000fc60003f86070 */
[----:B------:R-:W-:Y:S01]  /*35a40*/  LDGSTS.E [R145+-0x5ff00], desc[UR22][R98.64], !P2 ;  /* 0xa010000062917fae */ /* 0x000fe2000d1a1016 */
[----:B-1----:R-:W-:Y:S01]  /*35a50*/  VIADD R102, R134, 0xfffffdbc ;  /* 0xfffffdbc86667836 */ /* 0x002fe20000000000 */
[----:B------:R-:W-:Y:S01]  /*35a60*/  ISETP.GE.U32.AND P3, PT, R103, 0x7ffffd3e, PT ;  /* 0x7ffffd3e6700780c */ /* 0x000fe20003f66070 */
[----:B------:R-:W1:Y:S03]  /*35a70*/  LDC R134, c[0x0][0x3a0] ;  /* 0x0000e800ff867b82 */ /* 0x000e660000000800 */
[----:B------:R-:W-:Y:S02]  /*35a80*/  ISETP.GE.U32.AND P2, PT, R102, 0x7ffffd3d, PT ;  /* 0x7ffffd3d6600780c */ /* 0x000fe40003f46070 */
[----:B------:R-:W-:-:S04]  /*35a90*/  IADD3 R102, P5, PT, R228, R2, RZ ;  /* 0x00000002e4667210 */ /* 0x000fc80007fbe0ff */
[----:B------:R-:W-:Y:S02]  /*35aa0*/  IADD3.X R103, PT, PT, R229, R0, RZ, P5, !PT ;  /* 0x00000000e5677210 */ /* 0x000fe40002ffe4ff */
[----:B------:R-:W-:Y:S01]  /*35ab0*/  IADD3 R242, P5, PT, R232, R2, RZ ;  /* 0x00000002e8f27210 */ /* 0x000fe20007fbe0ff */
[----:B------:R-:W5:Y:S04]  /*35ac0*/  LDL.LU.64 R228, [R1+0x1c0] ;  /* 0x0001c00001e47983 */ /* 0x000f680000300a00 */
[----:B------:R-:W-:Y:S01]  /*35ad0*/  IMAD.X R243, R233, 0x1, R0, P5 ;  /* 0x00000001e9f37824 */ /* 0x000fe200028e0600 */
[----:B------:R-:W-:Y:S04]  /*35ae0*/  LDGSTS.E [R145+-0x5fefc], desc[UR22][R102.64], !P4 ;  /* 0xa010400066917fae */ /* 0x000fe8000e1a1016 */
[----:B------:R-:W5:Y:S01]  /*35af0*/  LDL.LU.64 R232, [R1+0x1d0] ;  /* 0x0001d00001e87983 */ /* 0x000f620000300a00 */
[----:B-1----:R-:W-:Y:S01]  /*35b00*/  VIADD R134, R134, 0xfffffdbb ;  /* 0xfffffdbb86867836 */ /* 0x002fe20000000000 */
[----:B--2---:R-:W-:-:S02]  /*35b10*/  IADD3 R135, PT, PT, R135, -0x246, RZ ;  /* 0xfffffdba87877810 */ /* 0x004fc40007ffe0ff */
[----:B------:R-:W-:Y:S01]  /*35b20*/  LDGSTS.E [R145+-0x5fef8], desc[UR22][R242.64], !P3 ;  /* 0xa0108000f2917fae */ /* 0x000fe2000d9a1016 */
[----:B------:R-:W-:-:S05]  /*35b30*/  IADD3 R248, P5, PT, R234, R2, RZ ;  /* 0x00000002eaf87210 */ /* 0x000fca0007fbe0ff */
[--C-:B------:R-:W-:Y:S02]  /*35b40*/  IMAD.X R249, R235, 0x1, R0.reuse, P5 ;  /* 0x00000001ebf97824 */ /* 0x100fe400028e0600 */
[----:B------:R-:W2:Y:S01]  /*35b50*/  LDL.LU.64 R234, [R1+0x1d8] ;  /* 0x0001d80001ea7983 */ /* 0x000ea20000300a00 */
[-C--:B---3--:R-:W-:Y:S02]  /*35b60*/  IADD3 R206, P5, PT, R220, R2.reuse, RZ ;  /* 0x00000002dcce7210 */ /* 0x088fe40007fbe0ff */
[----:B------:R-:W-:Y:S01]  /*35b70*/  ISETP.GE.U32.AND P4, PT, R134, 0x7ffffd3c, PT ;  /* 0x7ffffd3c8600780c */ /* 0x000fe20003f86070 */
[----:B------:R-:W-:Y:S02]  /*35b80*/  LDGSTS.E [R145+-0x5fef4], desc[UR22][R248.64], !P2 ;  /* 0xa010c000f8917fae */ /* 0x000fe4000d1a1016 */
[----:B------:R-:W-:Y:S01]  /*35b90*/  IMAD.X R207, R221, 0x1, R0, P5 ;  /* 0x00000001ddcf7824 */ /* 0x000fe200028e0600 */
[----:B----4-:R-:W-:-:S05]  /*35ba0*/  IADD3 R204, P5, PT, R222, R2, RZ ;  /* 0x00000002decc7210 */ /* 0x010fca0007fbe0ff */
[----:B------:R-:W-:Y:S01]  /*35bb0*/  IMAD.X R205, R223, 0x1, R0, P5 ;  /* 0x00000001dfcd7824 */ /* 0x000fe200028e0600 */
[----:B------:R1:W-:Y:S04]  /*35bc0*/  STL.64 [R1], R206 ;  /* 0x000000ce01007387 */ /* 0x0003e80000100a00 */
[----:B------:R3:W-:Y:S01]  /*35bd0*/  STL.64 [R1+0x8], R204 ;  /* 0x000008cc01007387 */ /* 0x0007e20000100a00 */
[----:B------:R-:W-:Y:S01]  /*35be0*/  ISETP.GE.U32.AND P3, PT, R135, 0x7ffffd3b, PT ;  /* 0x7ffffd3b8700780c */ /* 0x000fe20003f66070 */
[----:B------:R-:W-:Y:S01]  /*35bf0*/  VIADD R134, R200, 0xfffffdb9 ;  /* 0xfffffdb9c8867836 */ /* 0x000fe20000000000 */
[----:B------:R-:W4:Y:S01]  /*35c00*/  LDC R135, c[0x0][0x3a0] ;  /* 0x0000e800ff877b82 */ /* 0x000f220000000800 */
[----:B------:R1:W-:Y:S03]  /*35c10*/  LDGSTS.E [R145+-0x5fef0], desc[UR22][R206.64], !P4 ;  /* 0xa0110000ce917fae */ /* 0x0003e6000e1a1016 */
[----:B------:R-:W-:-:S04]  /*35c20*/  ISETP.GE.U32.AND P2, PT, R134, 0x7ffffd3a, PT ;  /* 0x7ffffd3a8600780c */ /* 0x000fc80003f46070 */
[----:B------:R-:W1:Y:S03]  /*35c30*/  LDC R134, c[0x0][0x3a0] ;  /* 0x0000e800ff867b82 */ /* 0x000e660000000800 */
[----:B------:R3:W-:Y:S05]  /*35c40*/  LDGSTS.E [R145+-0x5feec], desc[UR22][R204.64], !P3 ;  /* 0xa0114000cc917fae */ /* 0x0007ea000d9a1016 */
[----:B------:R-:W1:Y:S01]  /*35c50*/  LDC R200, c[0x0][0x3a0] ;  /* 0x0000e800ffc87b82 */ /* 0x000e620000000800 */
[----:B-----5:R-:W-:-:S04]  /*35c60*/  IADD3 R202, P5, PT, R226, R2, RZ ;  /* 0x00000002e2ca7210 */ /* 0x020fc80007fbe0ff */
[----:B------:R-:W-:-:S05]  /*35c70*/  IADD3.X R203, PT, PT, R227, R0, RZ, P5, !PT ;  /* 0x00000000e3cb7210 */ /* 0x000fca0002ffe4ff */
[----:B------:R2:W-:Y:S04]  /*35c80*/  STL.64 [R1+0x10], R202 ;  /* 0x000010ca01007387 */ /* 0x0005e80000100a00 */
[----:B------:R-:W5:Y:S04]  /*35c90*/  LDL.LU.64 R220, [R1+0x1e0] ;  /* 0x0001e00001dc7983 */ /* 0x000f680000300a00 */
[----:B------:R-:W5:Y:S04]  /*35ca0*/  LDL.LU.64 R222, [R1+0x1e8] ;  /* 0x0001e80001de7983 */ /* 0x000f680000300a00 */
[----:B------:R-:W5:Y:S01]  /*35cb0*/  LDL.64 R226, [R1+0x1f0] ;  /* 0x0001f00001e27983 */ /* 0x000f620000100a00 */
[----:B-1----:R-:W-:-:S03]  /*35cc0*/  IADD3 R206, P5, PT, R228, R2, RZ ;  /* 0x00000002e4ce7210 */ /* 0x002fc60007fbe0ff */
[----:B------:R2:W-:Y:S01]  /*35cd0*/  LDGSTS.E [R145+-0x5fee8], desc[UR22][R202.64], !P2 ;  /* 0xa0118000ca917fae */ /* 0x0005e2000d1a1016 */
[----:B------:R-:W-:Y:S02]  /*35ce0*/  IADD3.X R207, PT, PT, R229, R0, RZ, P5, !PT ;  /* 0x00000000e5cf7210 */ /* 0x000fe40002ffe4ff */
[----:B---3--:R-:W-:-:S05]  /*35cf0*/  IADD3 R204, P5, PT, R232, R2, RZ ;  /* 0x00000002e8cc7210 */ /* 0x008fca0007fbe0ff */
[----:B------:R-:W-:Y:S01]  /*35d00*/  IMAD.X R205, R233, 0x1, R0, P5 ;  /* 0x00000001e9cd7824 */ /* 0x000fe200028e0600 */
[----:B------:R5:W-:Y:S04]  /*35d10*/  STL.64 [R1+0x18], R206 ;  /* 0x000018ce01007387 */ /* 0x000be80000100a00 */
[----:B------:R1:W-:Y:S01]  /*35d20*/  STL.64 [R1+0x20], R204 ;  /* 0x000020cc01007387 */ /* 0x0003e20000100a00 */
[----:B--2---:R-:W-:-:S05]  /*35d30*/  IADD3 R202, P5, PT, R234, R2, RZ ;  /* 0x00000002eaca7210 */ /* 0x004fca0007fbe0ff */
[----:B------:R-:W-:-:S05]  /*35d40*/  IMAD.X R203, R235, 0x1, R0, P5 ;  /* 0x00000001ebcb7824 */ /* 0x000fca00028e0600 */
[----:B------:R2:W-:Y:S04]  /*35d50*/  STL.64 [R1+0x28], R202 ;  /* 0x000028ca01007387 */ /* 0x0005e80000100a00 */
[----:B------:R-:W3:Y:S04]  /*35d60*/  LDL.64 R228, [R1+0x1f8] ;  /* 0x0001f80001e47983 */ /* 0x000ee80000100a00 */
[----:B------:R-:W3:Y:S04]  /*35d70*/  LDL.LU.64 R232, [R1+0x208] ;  /* 0x0002080001e87983 */ /* 0x000ee80000300a00 */
[----:B------:R-:W3:Y:S01]  /*35d80*/  LDL.LU.64 R234, [R1+0x210] ;  /* 0x0002100001ea7983 */ /* 0x000ee20000300a00 */
[----:B------:R-:W-:-:S02]  /*35d90*/  VIADD R134, R134, 0xfffffdb8 ;  /* 0xfffffdb886867836 */ /* 0x000fc40000000000 */
[----:B----4-:R-:W-:-:S03]  /*35da0*/  VIADD R135, R135, 0xfffffdb7 ;  /* 0xfffffdb787877836 */ /* 0x010fc60000000000 */
[----:B------:R-:W-:Y:S01]  /*35db0*/  ISETP.GE.U32.AND P4, PT, R134, 0x7ffffd39, PT ;  /* 0x7ffffd398600780c */ /* 0x000fe20003f86070 */
[----:B------:R-:W-:Y:S01]  /*35dc0*/  VIADD R134, R200, 0xfffffdb6 ;  /* 0xfffffdb6c8867836 */ /* 0x000fe20000000000 */
[----:B------:R-:W-:Y:S01]  /*35dd0*/  ISETP.GE.U32.AND P3, PT, R135, 0x7ffffd38, PT ;  /* 0x7ffffd388700780c */ /* 0x000fe20003f66070 */
[----:B------:R-:W4:Y:S03]  /*35de0*/  LDC R200, c[0x0][0x3a0] ;  /* 0x0000e800ffc87b82 */ /* 0x000f260000000800 */
[----:B------:R-:W-:-:S05]  /*35df0*/  ISETP.GE.U32.AND P2, PT, R134, 0x7ffffd37, PT ;  /* 0x7ffffd378600780c */ /* 0x000fca0003f46070 */
[----:B------:R-:W1:Y:S02]  /*35e00*/  LDC R134, c[0x0][0x3a0] ;  /* 0x0000e800ff867b82 */ /* 0x000e640000000800 */
[----:B------:R5:W-:Y:S04]  /*35e10*/  LDGSTS.E [R145+-0x5fee4], desc[UR22][R206.64], !P4 ;  /* 0xa011c000ce917fae */ /* 0x000be8000e1a1016 */
[----:B------:R1:W-:Y:S02]  /*35e20*/  LDGSTS.E [R145+-0x5fee0], desc[UR22][R204.64], !P3 ;  /* 0xa0120000cc917fae */ /* 0x0003e4000d9a1016 */
[----:B------:R-:W2:Y:S02]  /*35e30*/  LDC R135, c[0x0][0x3a0] ;  /* 0x0000e800ff877b82 */ /* 0x000ea40000000800 */
[----:B------:R1:W-:Y:S02]  /*35e40*/  LDGSTS.E [R145+-0x5fedc], desc[UR22][R202.64], !P2 ;  /* 0xa0124000ca917fae */ /* 0x0003e4000d1a1016 */
[----:B-1----:R-:W-:-:S05]  /*35e50*/  VIADD R134, R134, 0xfffffdb5 ;  /* 0xfffffdb586867836 */ /* 0x002fca0000000000 */
[----:B------:R-:W-:Y:S02]  /*35e60*/  ISETP.GE.U32.AND P4, PT, R134, 0x7ffffd36, PT ;  /* 0x7ffffd368600780c */ /* 0x000fe40003f86070 */
[----:B--2---:R-:W-:Y:S01]  /*35e70*/  IADD3 R135, PT, PT, R135, -0x24c, RZ ;  /* 0xfffffdb487877810 */ /* 0x004fe20007ffe0ff */
[----:B----4-:R-:W-:Y:S02]  /*35e80*/  VIADD R134, R200, 0xfffffdb3 ;  /* 0xfffffdb3c8867836 */ /* 0x010fe40000000000 */
[----:B------:R-:W1:Y:S01]  /*35e90*/  LDC R200, c[0x0][0x3a0] ;  /* 0x0000e800ffc87b82 */ /* 0x000e620000000800 */
[----:B------:R-:W-:Y:S02]  /*35ea0*/  ISETP.GE.U32.AND P3, PT, R135, 0x7ffffd35, PT ;  /* 0x7ffffd358700780c */ /* 0x000fe40003f66070 */
[----:B------:R-:W-:-:S05]  /*35eb0*/  ISETP.GE.U32.AND P2, PT, R134, 0x7ffffd34, PT ;  /* 0x7ffffd348600780c */ /* 0x000fca0003f46070 */
[----:B------:R-:W2:Y:S08]  /*35ec0*/  LDC R134, c[0x0][0x3a0] ;  /* 0x0000e800ff867b82 */ /* 0x000eb00000000800 */
[----:B------:R-:W4:Y:S01]  /*35ed0*/  LDC R135, c[0x0][0x3a0] ;  /* 0x0000e800ff877b82 */ /* 0x000f220000000800 */
[----:B-----5:R-:W-:-:S05]  /*35ee0*/  IADD3 R206, P5, PT, R220, R2, RZ ;  /* 0x00000002dcce7210 */ /* 0x020fca0007fbe0ff */
[----:B------:R-:W-:Y:S01]  /*35ef0*/  IMAD.X R207, R221, 0x1, R0, P5 ;  /* 0x00000001ddcf7824 */ /* 0x000fe200028e0600 */
[----:B------:R-:W-:-:S04]  /*35f00*/  IADD3 R204, P5, PT, R222, R2, RZ ;  /* 0x00000002decc7210 */ /* 0x000fc80007fbe0ff */
[----:B------:R3:W-:Y:S01]  /*35f10*/  LDGSTS.E [R145+-0x5fed8], desc[UR22][R206.64], !P4 ;  /* 0xa0128000ce917fae */ /* 0x0007e2000e1a1016 */
[----:B------:R-:W-:Y:S01]  /*35f20*/  IMAD.X R205, R223, 0x1, R0, P5 ;  /* 0x00000001dfcd7824 */ /* 0x000fe200028e0600 */
[----:B------:R-:W-:-:S04]  /*35f30*/  IADD3 R202, P5, PT, R226, R2, RZ ;  /* 0x00000002e2ca7210 */ /* 0x000fc80007fbe0ff */
[----:B------:R-:W-:Y:S01]  /*35f40*/  IADD3.X R203, PT, PT, R227, R0, RZ, P5, !PT ;  /* 0x00000000e3cb7210 */ /* 0x000fe20002ffe4ff */
[----:B------:R3:W-:Y:S04]  /*35f50*/  STL.64 [R1+0x30], R206 ;  /* 0x000030ce01007387 */ /* 0x0007e80000100a00 */
[----:B------:R5:W-:Y:S04]  /*35f60*/  STL.64 [R1+0x38], R204 ;  /* 0x000038cc01007387 */ /* 0x000be80000100a00 */
[----:B------:R1:W-:Y:S04]  /*35f70*/  STL.64 [R1+0x40], R202 ;  /* 0x000040ca01007387 */ /* 0x0003e80000100a00 */
[----:B------:R-:W4:Y:S04]  /*35f80*/  LDL.LU.64 R220, [R1+0x220] ;  /* 0x0002200001dc7983 */ /* 0x000f280000300a00 */
[----:B------:R-:W4:Y:S04]  /*35f90*/  LDL.LU.64 R222, [R1+0x228] ;  /* 0x0002280001de7983 */ /* 0x000f280000300a00 */
[----:B------:R-:W4:Y:S04]  /*35fa0*/  LDL.64 R226, [R1+0x240] ;  /* 0x0002400001e27983 */ /* 0x000f280000100a00 */
[----:B------:R5:W-:Y:S04]  /*35fb0*/  LDGSTS.E [R145+-0x5fed4], desc[UR22][R204.64], !P3 ;  /* 0xa012c000cc917fae */ /* 0x000be8000d9a1016 */
[----:B------:R1:W-:Y:S01]  /*35fc0*/  LDGSTS.E [R145+-0x5fed0], desc[UR22][R202.64], !P2 ;  /* 0xa0130000ca917fae */ /* 0x0003e2000d1a1016 */
[----:B---3--:R-:W-:-:S04]  /*35fd0*/  IADD3 R206, P5, PT, R228, R2, RZ ;  /* 0x00000002e4ce7210 */ /* 0x008fc80007fbe0ff */
[----:B------:R-:W-:Y:S02]  /*35fe0*/  IADD3.X R207, PT, PT, R229, R0, RZ, P5, !PT ;  /* 0x00000000e5cf7210 */ /* 0x000fe40002ffe4ff */
[----:B-----5:R-:W-:-:S05]  /*35ff0*/  IADD3 R204, P5, PT, R232, R2, RZ ;  /* 0x00000002e8cc7210 */ /* 0x020fca0007fbe0ff */
[--C-:B------:R-:W-:Y:S01]  /*36000*/  IMAD.X R205, R233, 0x1, R0.reuse, P5 ;  /* 0x00000001e9cd7824 */ /* 0x100fe200028e0600 */
[----:B-1----:R-:W-:Y:S01]  /*36010*/  IADD3 R202, P5, PT, R234, R2, RZ ;  /* 0x00000002eaca7210 */ /* 0x002fe20007fbe0ff */
[----:B------:R1:W-:Y:S04]  /*36020*/  STL.64 [R1+0x48], R206 ;  /* 0x000048ce01007387 */ /* 0x0003e80000100a00 */
[----:B------:R-:W-:Y:S01]  /*36030*/  IMAD.X R203, R235, 0x1, R0, P5 ;  /* 0x00000001ebcb7824 */ /* 0x000fe200028e0600 */
[----:B------:R3:W-:Y:S04]  /*36040*/  STL.64 [R1+0x50], R204 ;  /* 0x000050cc01007387 */ /* 0x0007e80000100a00 */
[----:B------:R5:W-:Y:S04]  /*36050*/  STL.64 [R1+0x58], R202 ;  /* 0x000058ca01007387 */ /* 0x000be80000100a00 */
[----:B------:R-:W5:Y:S04]  /*36060*/  LDL.LU.64 R228, [R1+0x248] ;  /* 0x0002480001e47983 */ /* 0x000f680000300a00 */
[----:B------:R-:W5:Y:S04]  /*36070*/  LDL.LU.64 R232, [R1+0x250] ;  /* 0x0002500001e87983 */ /* 0x000f680000300a00 */
[----:B------:R-:W5:Y:S01]  /*36080*/  LDL.LU.64 R234, [R1+0x258] ;  /* 0x0002580001ea7983 */ /* 0x000f620000300a00 */
[----:B--2---:R-:W-:-:S02]  /*36090*/  VIADD R134, R134, 0xfffffdb2 ;  /* 0xfffffdb286867836 */ /* 0x004fc40000000000 */
[----:B----4-:R-:W-:-:S03]  /*360a0*/  VIADD R135, R135, 0xfffffdb1 ;  /* 0xfffffdb187877836 */ /* 0x010fc60000000000 */
[----:B------:R-:W-:Y:S01]  /*360b0*/  ISETP.GE.U32.AND P4, PT, R134, 0x7ffffd33, PT ;  /* 0x7ffffd338600780c */ /* 0x000fe20003f86070 */
[----:B------:R-:W-:Y:S01]  /*360c0*/  VIADD R134, R200, 0xfffffdb0 ;  /* 0xfffffdb0c8867836 */ /* 0x000fe20000000000 */
[----:B------:R-:W-:Y:S01]  /*360d0*/  ISETP.GE.U32.AND P3, PT, R135, 0x7ffffd32, PT ;  /* 0x7ffffd328700780c */ /* 0x000fe20003f66070 */
[----:B------:R-:W2:Y:S03]  /*360e0*/  LDC R200, c[0x0][0x3a0] ;  /* 0x0000e800ffc87b82 */ /* 0x000ea60000000800 */
[----:B------:R-:W-:-:S05]  /*360f0*/  ISETP.GE.U32.AND P2, PT, R134, 0x7ffffd31, PT ;  /* 0x7ffffd318600780c */ /* 0x000fca0003f46070 */
[----:B------:R-:W4:Y:S02]  /*36100*/  LDC R134, c[0x0][0x3a0] ;  /* 0x0000e800ff867b82 */ /* 0x000f240000000800 */
[----:B------:R1:W-:Y:S04]  /*36110*/  LDGSTS.E [R145+-0x5fecc], desc[UR22][R206.64], !P4 ;  /* 0xa0134000ce917fae */ /* 0x0003e8000e1a1016 */
[----:B------:R3:W-:Y:S02]  /*36120*/  LDGSTS.E [R145+-0x5fec8], desc[UR22][R204.64], !P3 ;  /* 0xa0138000cc917fae */ /* 0x0007e4000d9a1016 */
[----:B------:R-:W1:Y:S02]  /*36130*/  LDC R135, c[0x0][0x3a0] ;  /* 0x0000e800ff877b82 */ /* 0x000e640000000800 */
[----:B------:R5:W-:Y:S01]  /*36140*/  LDGSTS.E [R145+-0x5fec4], desc[UR22][R202.64], !P2 ;  /* 0xa013c000ca917fae */ /* 0x000be2000d1a1016 */
[----:B----4-:R-:W-:-:S05]  /*36150*/  VIADD R134, R134, 0xfffffdaf ;  /* 0xfffffdaf86867836 */ /* 0x010fca0000000000 */
[----:B------:R-:W-:Y:S02]  /*36160*/  ISETP.GE.U32.AND P4, PT, R134, 0x7ffffd30, PT ;  /* 0x7ffffd308600780c */ /* 0x000fe40003f86070 */
[----:B-1----:R-:W-:Y:S01]  /*36170*/  IADD3 R135, PT, PT, R135, -0x252, RZ ;  /* 0xfffffdae87877810 */ /* 0x002fe20007ffe0ff */
[----:B--2---:R-:W-:Y:S02]  /*36180*/  VIADD R134, R200, 0xfffffdad ;  /* 0xfffffdadc8867836 */ /* 0x004fe40000000000 */
[----:B------:R-:W1:Y:S01]  /*36190*/  LDC R200, c[0x0][0x3a0] ;  /* 0x0000e800ffc87b82 */ /* 0x000e620000000800 */
[----:B------:R-:W-:Y:S02]  /*361a0*/  ISETP.GE.U32.AND P3, PT, R135, 0x7ffffd2f, PT ;  /* 0x7ffffd2f8700780c */ /* 0x000fe40003f66070 */
[----:B------:R-:W-:-:S05]  /*361b0*/  ISETP.GE.U32.AND P2, PT, R134, 0x7ffffd2e, PT ;  /* 0x7ffffd2e8600780c */ /* 0x000fca0003f46070 */
[----:B------:R-:W2:Y:S08]  /*361c0*/  LDC R134, c[0x0][0x3a0] ;  /* 0x0000e800ff867b82 */ /* 0x000eb00000000800 */
[----:B------:R-:W4:Y:S01]  /*361d0*/  LDC R135, c[0x0][0x3a0] ;  /* 0x0000e800ff877b82 */ /* 0x000f220000000800 */
[----:B------:R-:W-:-:S05]  /*361e0*/  IADD3 R206, P5, PT, R220, R2, RZ ;  /* 0x00000002dcce7210 */ /* 0x000fca0007fbe0ff */
[----:B------:R-:W-:Y:S01]  /*361f0*/  IMAD.X R207, R221, 0x1, R0, P5 ;  /* 0x00000001ddcf7824 */ /* 0x000fe200028e0600 */
[----:B---3--:R-:W-:-:S04]  /*36200*/  IADD3 R204, P5, PT, R222, R2, RZ ;  /* 0x00000002decc7210 */ /* 0x008fc80007fbe0ff */
[----:B------:R3:W-:Y:S01]  /*36210*/  LDGSTS.E [R145+-0x5fec0], desc[UR22][R206.64], !P4 ;  /* 0xa0140000ce917fae */ /* 0x0007e2000e1a1016 */
[----:B------:R-:W-:Y:S01]  /*36220*/  IMAD.X R205, R223, 0x1, R0, P5 ;  /* 0x00000001dfcd7824 */ /* 0x000fe200028e0600 */
[----:B-----5:R-:W-:-:S04]  /*36230*/  IADD3 R202, P5, PT, R226, R2, RZ ;  /* 0x00000002e2ca7210 */ /* 0x020fc80007fbe0ff */
[----:B------:R-:W-:Y:S01]  /*36240*/  IADD3.X R203, PT, PT, R227, R0, RZ, P5, !PT ;  /* 0x00000000e3cb7210 */ /* 0x000fe20002ffe4ff */
[----:B------:R3:W-:Y:S04]  /*36250*/  STL.64 [R1+0x60], R206 ;  /* 0x000060ce01007387 */ /* 0x0007e80000100a00 */
[----:B------:R5:W-:Y:S04]  /*36260*/  STL.64 [R1+0x68], R204 ;  /* 0x000068cc01007387 */ /* 0x000be80000100a00 */
[----:B------:R1:W-:Y:S04]  /*36270*/  STL.64 [R1+0x70], R202 ;  /* 0x000070ca01007387 */ /* 0x0003e80000100a00 */
[----:B------:R-:W4:Y:S04]  /*36280*/  LDL.LU.64 R220, [R1+0x260] ;  /* 0x0002600001dc7983 */ /* 0x000f280000300a00 */
[----:B------:R-:W4:Y:S04]  /*36290*/  LDL.LU.64 R222, [R1+0x268] ;  /* 0x0002680001de7983 */ /* 0x000f280000300a00 */
[----:B------:R-:W4:Y:S04]  /*362a0*/  LDL.LU.64 R226, [R1+0x270] ;  /* 0x0002700001e27983 */ /* 0x000f280000300a00 */
        /* <DEDUP_REMOVED lines=12> */
[----:B------:R-:W5:Y:S04]  /*36370*/  LDL.64 R232, [R1+0x2a0] ;  /* 0x0002a00001e87983 */ /* 0x000f680000100a00 */
        /* <DEDUP_REMOVED lines=48> */
[----:B------:R-:W5:Y:S01]  /*36680*/  LDL.64 R234, [R1+0x300] ;  /* 0x0003000001ea7983 */ /* 0x000f620000100a00 */
        /* <DEDUP_REMOVED lines=206> */
[----:B-1----:R-:W-:-:S04]  /*37370*/  IADD3 R135, PT, PT, R135, -0x276, RZ ;  /* 0xfffffd8a87877810 */ /* 0x002fc80007ffe0ff */
[----:B------:R-:W-:Y:S01]  /*37380*/  ISETP.GE.U32.AND P3, PT, R135, 0x7ffffd0b, PT ;  /* 0x7ffffd0b8700780c */ /* 0x000fe20003f66070 */
[----:B--2---:R-:W-:Y:S01]  /*37390*/  VIADD R134, R200, 0xfffffd89 ;  /* 0xfffffd89c8867836 */ /* 0x004fe20000000000 */
[----:B------:R-:W1:Y:S04]  /*373a0*/  LDC R135, c[0x0][0x3a0] ;  /* 0x0000e800ff877b82 */ /* 0x000e680000000800 */
[----:B------:R-:W-:-:S04]  /*373b0*/  ISETP.GE.U32.AND P2, PT, R134, 0x7ffffd0a, PT ;  /* 0x7ffffd0a8600780c */ /* 0x000fc80003f46070 */
        /* <DEDUP_REMOVED lines=19> */
[----:B-----5:R-:W-:-:S03]  /*374f0*/  IADD3 R204, P5, PT, R232, R2, RZ ;  /* 0x00000002e8cc7210 */ /* 0x020fc60007fbe0ff */
[----:B------:R3:W-:Y:S04]  /*37500*/  STL.64 [R1+0x1d0], R206 ;  /* 0x0001d0ce01007387 */ /* 0x0007e80000100a00 */
[----:B------:R-:W5:Y:S01]  /*37510*/  LDL.LU.64 R228, [R1+0x500] ;  /* 0x0005000001e47983 */ /* 0x000f620000300a00 */
[----:B------:R-:W-:-:S05]  /*37520*/  IMAD.X R205, R233, 0x1, R0, P5 ;  /* 0x00000001e9cd7824 */ /* 0x000fca00028e0600 */
[----:B------:R2:W-:Y:S04]  /*37530*/  STL.64 [R1+0x1d8], R204 ;  /* 0x0001d8cc01007387 */ /* 0x0005e80000100a00 */
[----:B------:R-:W5:Y:S01]  /*37540*/  LDL.LU.64 R232, [R1+0x508] ;  /* 0x0005080001e87983 */ /* 0x000f620000300a00 */
[----:B-1----:R-:W-:-:S05]  /*37550*/  IADD3 R202, P5, PT, R234, R2, RZ ;  /* 0x00000002eaca7210 */ /* 0x002fca0007fbe0ff */
[----:B------:R-:W-:-:S05]  /*37560*/  IMAD.X R203, R235, 0x1, R0, P5 ;  /* 0x00000001ebcb7824 */ /* 0x000fca00028e0600 */
[----:B------:R1:W-:Y:S04]  /*37570*/  STL.64 [R1+0x208], R202 ;  /* 0x000208ca01007387 */ /* 0x0003e80000100a00 */
[----:B------:R-:W5:Y:S01]  /*37580*/  LDL.LU.64 R234, [R1+0x538] ;  /* 0x0005380001ea7983 */ /* 0x000f620000300a00 */
[----:B--2---:R-:W-:Y:S02]  /*37590*/  VIADD R134, R134, 0xfffffd88 ;  /* 0xfffffd8886867836 */ /* 0x004fe40000000000 */
[----:B------:R-:W-:-:S03]  /*375a0*/  VIADD R135, R135, 0xfffffd87 ;  /* 0xfffffd8787877836 */ /* 0x000fc60000000000 */
[----:B------:R-:W-:Y:S01]  /*375b0*/  ISETP.GE.U32.AND P4, PT, R134, 0x7ffffd09, PT ;  /* 0x7ffffd098600780c */ /* 0x000fe20003f86070 */
[----:B----4-:R-:W-:Y:S01]  /*375c0*/  VIADD R134, R200, 0xfffffd86 ;  /* 0xfffffd86c8867836 */ /* 0x010fe20000000000 */
        /* <DEDUP_REMOVED lines=17> */
[----:B--2---:R-:W-:Y:S02]  /*376e0*/  VIADD R134, R134, 0xfffffd81 ;  /* 0xfffffd8186867836 */ /* 0x004fe40000000000 */
[----:B-1----:R-:W-:Y:S01]  /*376f0*/  VIADD R135, R135, 0xfffffd82 ;  /* 0xfffffd8287877836 */ /* 0x002fe20000000000 */
[----:B---3--:R-:W-:-:S05]  /*37700*/  IADD3 R206, P5, PT, R220, R2, RZ ;  /* 0x00000002dcce7210 */ /* 0x008fca0007fbe0ff */
[----:B------:R-:W-:Y:S01]  /*37710*/  IMAD.X R207, R221, 0x1, R0, P5 ;  /* 0x00000001ddcf7824 */ /* 0x000fe200028e0600 */
[----:B------:R-:W-:-:S04]  /*37720*/  IADD3 R204, P5, PT, R222, R2, RZ ;  /* 0x00000002decc7210 */ /* 0x000fc80007fbe0ff */
[----:B------:R-:W-:Y:S01]  /*37730*/  LDGSTS.E [R145+-0x5fe18], desc[UR22][R206.64], !P4 ;  /* 0xa01e8000ce917fae */ /* 0x000fe2000e1a1016 */
[----:B------:R-:W-:Y:S01]  /*37740*/  IMAD.X R205, R223, 0x1, R0, P5 ;  /* 0x00000001dfcd7824 */ /* 0x000fe200028e0600 */
[----:B------:R-:W-:-:S04]  /*37750*/  IADD3 R202, P5, PT, R226, R2, RZ ;  /* 0x00000002e2ca7210 */ /* 0x000fc80007fbe0ff */
[----:B------:R-:W-:Y:S01]  /*37760*/  IADD3.X R203, PT, PT, R227, R0, RZ, P5, !PT ;  /* 0x00000000e3cb7210 */ /* 0x000fe20002ffe4ff */
[----:B------:R-:W-:Y:S04]  /*37770*/  STL.64 [R1+0x210], R206 ;  /* 0x000210ce01007387 */ /* 0x000fe80000100a00 */
[----:B------:R5:W-:Y:S04]  /*37780*/  STL.64 [R1+0x220], R204 ;  /* 0x000220cc01007387 */ /* 0x000be80000100a00 */
[----:B------:R1:W-:Y:S04]  /*37790*/  STL.64 [R1+0x228], R202 ;  /* 0x000228ca01007387 */ /* 0x0003e80000100a00 */
[----:B------:R-:W2:Y:S04]  /*377a0*/  LDL.LU.64 R220, [R1+0x558] ;  /* 0x0005580001dc7983 */ /* 0x000ea80000300a00 */
[----:B------:R5:W-:Y:S04]  /*377b0*/  LDGSTS.E [R145+-0x5fe14], desc[UR22][R204.64], !P3 ;  /* 0xa01ec000cc917fae */ /* 0x000be8000d9a1016 */
[----:B------:R-:W3:Y:S04]  /*377c0*/  LDL.LU.64 R222, [R1+0x570] ;  /* 0x0005700001de7983 */ /* 0x000ee80000300a00 */
[----:B------:R1:W-:Y:S01]  /*377d0*/  LDGSTS.E [R145+-0x5fe10], desc[UR22][R202.64], !P2 ;  /* 0xa01f0000ca917fae */ /* 0x0003e2000d1a1016 */
[----:B-----5:R-:W-:-:S05]  /*377e0*/  IADD3 R204, P4, PT, R228, R2, RZ ;  /* 0x00000002e4cc7210 */ /* 0x020fca0007f9e0ff */
[----:B------:R-:W-:Y:S01]  /*377f0*/  IMAD.X R205, R229, 0x1, R0, P4 ;  /* 0x00000001e5cd7824 */ /* 0x000fe200020e0600 */
[----:B-1----:R-:W-:-:S04]  /*37800*/  IADD3 R202, P5, PT, R232, R2, RZ ;  /* 0x00000002e8ca7210 */ /* 0x002fc80007fbe0ff */
[----:B------:R-:W-:Y:S04]  /*37810*/  STL.64 [R1+0x250], R204 ;  /* 0x000250cc01007387 */ /* 0x000fe80000100a00 */
[----:B------:R-:W5:Y:S01]  /*37820*/  LDL.LU.64 R226, [R1+0x580] ;  /* 0x0005800001e27983 */ /* 0x000f620000300a00 */
[----:B------:R-:W-:Y:S01]  /*37830*/  IMAD.X R203, R233, 0x1, R0, P5 ;  /* 0x00000001e9cb7824 */ /* 0x000fe200028e0600 */
[----:B------:R-:W-:-:S04]  /*37840*/  ISETP.GE.U32.AND P2, PT, R134, 0x7ffffd02, PT ;  /* 0x7ffffd028600780c */ /* 0x000fc80003f46070 */
[----:B------:R-:W-:Y:S04]  /*37850*/  STL.64 [R1+0x258], R202 ;  /* 0x000258ca01007387 */ /* 0x000fe80000100a00 */
[----:B------:R-:W5:Y:S01]  /*37860*/  LDL.LU.64 R228, [R1+0x588] ;  /* 0x0005880001e47983 */ /* 0x000f620000300a00 */
[----:B----4-:R-:W-:-:S04]  /*37870*/  IADD3 R134, PT, PT, R200, -0x280, RZ ;  /* 0xfffffd80c8867810 */ /* 0x010fc80007ffe0ff */
[----:B------:R-:W-:Y:S02]  /*37880*/  ISETP.GE.U32.AND P4, PT, R134, 0x7ffffd01, PT ;  /* 0x7ffffd018600780c */ /* 0x000fe40003f86070 */
[----:B------:R-:W-:Y:S02]  /*37890*/  IADD3 R134, P5, PT, R234, R2, RZ ;  /* 0x00000002ea867210 */ /* 0x000fe40007fbe0ff */
[----:B------:R-:W-:-:S03]  /*378a0*/  ISETP.GE.U32.AND P3, PT, R135, 0x7ffffd03, PT ;  /* 0x7ffffd038700780c */ /* 0x000fc60003f66070 */
[----:B------:R-:W-:-:S05]  /*378b0*/  IMAD.X R135, R235, 0x1, R0, P5 ;  /* 0x00000001eb877824 */ /* 0x000fca00028e0600 */
[----:B------:R1:W-:Y:S04]  /*378c0*/  STL.64 [R1+0x270], R134 ;  /* 0x0002708601007387 */ /* 0x0003e80000100a00 */
[----:B------:R-:W4:Y:S04]  /*378d0*/  LDL.LU.64 R232, [R1+0x5a8] ;  /* 0x0005a80001e87983 */ /* 0x000f280000300a00 */
[----:B------:R-:W4:Y:S01]  /*378e0*/  LDL.LU.64 R234, [R1+0x5b8] ;  /* 0x0005b80001ea7983 */ /* 0x000f220000300a00 */
[----:B------:R-:W-:-:S03]  /*378f0*/  VIADD R251, R251, 0x7f ;  /* 0x0000007ffbfb7836 */ /* 0x000fc60000000000 */
[----:B------:R-:W-:Y:S01]  /*37900*/  LDGSTS.E [R145+-0x5fe0c], desc[UR22][R204.64], !P3 ;  /* 0xa01f4000cc917fae */ /* 0x000fe2000d9a1016 */
[----:B------:R-:W-:-:S03]  /*37910*/  ISETP.GE.AND P3, PT, R133, R252, PT ;  /* 0x000000fc8500720c */ /* 0x000fc60003f66270 */
[----:B------:R-:W-:Y:S01]  /*37920*/  LDGSTS.E [R145+-0x5fe08], desc[UR22][R202.64], !P2 ;  /* 0xa01f8000ca917fae */ /* 0x000fe2000d1a1016 */
[----:B------:R-:W-:-:S03]  /*37930*/  ISETP.GT.AND P2, PT, R251, 0x27f, PT ;  /* 0x0000027ffb00780c */ /* 0x000fc60003f44270 */
[----:B------:R1:W-:Y:S04]  /*37940*/  LDGSTS.E [R145+-0x5fe04], desc[UR22][R134.64], !P4 ;  /* 0xa01fc00086917fae */ /* 0x0003e8000e1a1016 */
[----:B------:R-:W4:Y:S04]  /*37950*/  LDL.LU.64 R218, [R1+0x5c0] ;  /* 0x0005c00001da7983 */ /* 0x000f280000300a00 */
[----:B------:R-:W0:Y:S01]  /*37960*/  LDGDEPBAR ;  /* 0x00000000000079af */ /* 0x000e220000000000 */
[----:B-1----:R-:W-:-:S04]  /*37970*/  SEL R134, RZ, 0x4, P3 ;  /* 0x00000004ff867807 */ /* 0x002fc80001800000 */
[----:B------:R-:W-:Y:S02]  /*37980*/  SEL R134, R134, RZ, P2 ;  /* 0x000000ff86867207 */ /* 0x000fe40001000000 */
[----:B------:R-:W-:Y:S02]  /*37990*/  SHF.R.S32.HI R135, RZ, 0x1f, R144 ;  /* 0x0000001fff877819 */ /* 0x000fe40000011490 */
[----:B------:R-:W-:Y:S02]  /*379a0*/  ISETP.NE.U32.AND P2, PT, R134, RZ, PT ;  /* 0x000000ff8600720c */ /* 0x000fe40003f45070 */
[C---:B------:R-:W-:Y:S02]  /*379b0*/  SHF.L.U32 R134, R144.reuse, 0x2, RZ ;  /* 0x0000000290867819 */ /* 0x040fe400000006ff */
[----:B------:R-:W-:Y:S01]  /*379c0*/  SHF.L.U64.HI R135, R144, 0x2, R135 ;  /* 0x0000000290877819 */ /* 0x000fe20000010287 */
[----:B------:R-:W-:Y:S01]  /*379d0*/  VIADD R144, R136, 0x100000 ;  /* 0x0010000088907836 */ /* 0x000fe20000000000 */
[----:B--2---:R-:W-:-:S05]  /*379e0*/  IADD3 R200, P3, PT, R220, R134, RZ ;  /* 0x00000086dcc87210 */ /* 0x004fca0007f7e0ff */
[----:B------:R-:W-:-:S05]  /*379f0*/  IMAD.X R201, R221, 0x1, R135, P3 ;  /* 0x00000001ddc97824 */ /* 0x000fca00018e0687 */
[----:B------:R3:W-:Y:S04]  /*37a00*/  STL.64 [R1+0x268], R200 ;  /* 0x000268c801007387 */ /* 0x0007e80000100a00 */
[----:B------:R-:W2:Y:S04]  /*37a10*/  LDL.LU.64 R220, [R1+0x5c8] ;  /* 0x0005c80001dc7983 */ /* 0x000ea80000300a00 */
[----:B------:R3:W-:Y:S02]  /*37a20*/  LDGSTS.E [R144+-0x80000], desc[UR22][R200.64], P2 ;  /* 0x80000000c8907fae */ /* 0x0007e400091a1016 */
[----:B---3--:R-:W-:-:S05]  /*37a30*/  IADD3 R200, P3, PT, R222, R134, RZ ;  /* 0x00000086dec87210 */ /* 0x008fca0007f7e0ff */
[----:B------:R-:W-:-:S05]  /*37a40*/  IMAD.X R201, R223, 0x1, R135, P3 ;  /* 0x00000001dfc97824 */ /* 0x000fca00018e0687 */
[----:B------:R5:W-:Y:S04]  /*37a50*/  STL.64 [R1+0x2b8], R200 ;  /* 0x0002b8c801007387 */ /* 0x000be80000100a00 */
[----:B------:R5:W-:Y:S04]  /*37a60*/  LDGSTS.E [R144+-0x7fc00], desc[UR22][R200.64], P2 ;  /* 0x80400000c8907fae */ /* 0x000be800091a1016 */
[----:B------:R-:W3:Y:S01]  /*37a70*/  LDL.LU.64 R222, [R1+0x5e0] ;  /* 0x0005e00001de7983 */ /* 0x000ee20000300a00 */
[----:B-----5:R-:W-:-:S04]  /*37a80*/  IADD3 R200, P3, PT, R226, R134, RZ ;  /* 0x00000086e2c87210 */ /* 0x020fc80007f7e0ff */
[----:B------:R-:W-:-:S05]  /*37a90*/  IADD3.X R201, PT, PT, R227, R135, RZ, P3, !PT ;  /* 0x00000087e3c97210 */ /* 0x000fca0001ffe4ff */
[----:B------:R1:W-:Y:S04]  /*37aa0*/  STL.64 [R1+0x310], R200 ;  /* 0x000310c801007387 */ /* 0x0003e80000100a00 */
[----:B------:R1:W-:Y:S04]  /*37ab0*/  LDGSTS.E [R144+-0x7f800], desc[UR22][R200.64], P2 ;  /* 0x80800000c8907fae */ /* 0x0003e800091a1016 */
[----:B------:R-:W5:Y:S01]  /*37ac0*/  LDL.LU.64 R226, [R1+0x5f0] ;  /* 0x0005f00001e27983 */ /* 0x000f620000300a00 */
[----:B-1----:R-:W-:-:S05]  /*37ad0*/  IADD3 R200, P3, PT, R228, R134, RZ ;  /* 0x00000086e4c87210 */ /* 0x002fca0007f7e0ff */
[----:B------:R-:W-:-:S05]  /*37ae0*/  IMAD.X R201, R229, 0x1, R135, P3 ;  /* 0x00000001e5c97824 */ /* 0x000fca00018e0687 */
[----:B------:R4:W-:Y:S04]  /*37af0*/  STL.64 [R1+0x358], R200 ;  /* 0x000358c801007387 */ /* 0x0009e80000100a00 */
[----:B------:R-:W5:Y:S04]  /*37b00*/  LDL.LU.64 R228, [R1+0x618] ;  /* 0x0006180001e47983 */ /* 0x000f680000300a00 */
[----:B------:R4:W-:Y:S02]  /*37b10*/  LDGSTS.E [R144+-0x7f400], desc[UR22][R200.64], P2 ;  /* 0x80c00000c8907fae */ /* 0x0009e400091a1016 */
[----:B----4-:R-:W-:-:S05]  /*37b20*/  IADD3 R200, P3, PT, R232, R134, RZ ;  /* 0x00000086e8c87210 */ /* 0x010fca0007f7e0ff */
[----:B------:R-:W-:-:S05]  /*37b30*/  IMAD.X R201, R233, 0x1, R135, P3 ;  /* 0x00000001e9c97824 */ /* 0x000fca00018e0687 */
[----:B------:R1:W-:Y:S04]  /*37b40*/  STL.64 [R1+0x3b0], R200 ;  /* 0x0003b0c801007387 */ /* 0x0003e80000100a00 */
[----:B------:R1:W-:Y:S04]  /*37b50*/  LDGSTS.E [R144+-0x7f000], desc[UR22][R200.64], P2 ;  /* 0x81000000c8907fae */ /* 0x0003e800091a1016 */
[----:B------:R-:W4:Y:S01]  /*37b60*/  LDL.LU.64 R232, [R1+0x610] ;  /* 0x0006100001e87983 */ /* 0x000f220000300a00 */
[----:B-1----:R-:W-:-:S05]  /*37b70*/  IADD3 R200, P3, PT, R234, R134, RZ ;  /* 0x00000086eac87210 */ /* 0x002fca0007f7e0ff */
[----:B------:R-:W-:-:S05]  /*37b80*/  IMAD.X R201, R235, 0x1, R135, P3 ;  /* 0x00000001ebc97824 */ /* 0x000fca00018e0687 */
[----:B------:R1:W-:Y:S04]  /*37b90*/  STL.64 [R1+0x410], R200 ;  /* 0x000410c801007387 */ /* 0x0003e80000100a00 */
[----:B------:R-:W4:Y:S04]  /*37ba0*/  LDL.LU.64 R234, [R1+0x608] ;  /* 0x0006080001ea7983 */ /* 0x000f280000300a00 */
[----:B------:R1:W-:Y:S02]  /*37bb0*/  LDGSTS.E [R144+-0x7ec00], desc[UR22][R200.64], P2 ;  /* 0x81400000c8907fae */ /* 0x0003e400091a1016 */
[----:B-1----:R-:W-:-:S04]  /*37bc0*/  IADD3 R200, P3, PT, R218, R134, RZ ;  /* 0x00000086dac87210 */ /* 0x002fc80007f7e0ff */
[----:B------:R-:W-:-:S05]  /*37bd0*/  IADD3.X R201, PT, PT, R219, R135, RZ, P3, !PT ;  /* 0x00000087dbc97210 */ /* 0x000fca0001ffe4ff */
[----:B------:R2:W-:Y:S04]  /*37be0*/  STL.64 [R1+0x470], R200 ;  /* 0x000470c801007387 */ /* 0x0005e80000100a00 */
[----:B------:R2:W-:Y:S04]  /*37bf0*/  LDGSTS.E [R144+-0x7e800], desc[UR22][R200.64], P2 ;  /* 0x81800000c8907fae */ /* 0x0005e800091a1016 */
[----:B------:R-:W4:Y:S01]  /*37c00*/  LDL.LU.64 R218, [R1+0x5e8] ;  /* 0x0005e80001da7983 */ /* 0x000f220000300a00 */
        /* <DEDUP_REMOVED lines=10> */
[----:B-----5:R-:W-:-:S05]  /*37cb0*/  IADD3 R200, P3, PT, R226, R134, RZ ;  /* 0x00000086e2c87210 */ /* 0x020fca0007f7e0ff */
[----:B------:R-:W-:-:S05]  /*37cc0*/  IMAD.X R201, R227, 0x1, R135, P3 ;  /* 0x00000001e3c97824 */ /* 0x000fca00018e0687 */
[----:B------:R1:W-:Y:S04]  /*37cd0*/  STL.64 [R1+0x588], R200 ;  /* 0x000588c801007387 */ /* 0x0003e80000100a00 */
[----:B------:R1:W-:Y:S04]  /*37ce0*/  LDGSTS.E [R144+-0x7dc00], desc[UR22][R200.64], P2 ;  /* 0x82400000c8907fae */ /* 0x0003e800091a1016 */
[----:B------:R-:W5:Y:S01]  /*37cf0*/  LDL.LU.64 R226, [R1+0x528] ;  /* 0x0005280001e27983 */ /* 0x000f620000300a00 */
[----:B-1----:R-:W-:-:S04]  /*37d00*/  IADD3 R200, P3, PT, R228, R134, RZ ;  /* 0x00000086e4c87210 */ /* 0x002fc80007f7e0ff */
[----:B------:R-:W-:-:S05]  /*37d10*/  IADD3.X R201, PT, PT, R229, R135, RZ, P3, !PT ;  /* 0x00000087e5c97210 */ /* 0x000fca0001ffe4ff */
        /* <DEDUP_REMOVED lines=13> */
[----:B-1----:R-:W-:-:S05]  /*37df0*/  IADD3 R200, P3, PT, R218, R134, RZ ;  /* 0x00000086dac87210 */ /* 0x002fca0007f7e0ff */
[----:B------:R-:W-:-:S05]  /*37e00*/  IMAD.X R201, R219, 0x1, R135, P3 ;  /* 0x00000001dbc97824 */ /* 0x000fca00018e0687 */
[----:B------:R2:W-:Y:S04]  /*37e10*/  STL.64 [R1+0x7e0], R200 ;  /* 0x0007e0c801007387 */ /* 0x0005e80000100a00 */
[----:B------:R2:W-:Y:S04]  /*37e20*/  LDGSTS.E [R144+-0x7cc00], desc[UR22][R200.64], P2 ;  /* 0x83400000c8907fae */ /* 0x0005e800091a1016 */
[----:B------:R-:W4:Y:S01]  /*37e30*/  LDL.LU.64 R216, [R1+0x3d8] ;  /* 0x0003d80001d87983 */ /* 0x000f220000300a00 */
[----:B--2---:R-:W-:-:S04]  /*37e40*/  IADD3 R200, P3, PT, R220, R134, RZ ;  /* 0x00000086dcc87210 */ /* 0x004fc80007f7e0ff */
[----:B------:R-:W-:-:S05]  /*37e50*/  IADD3.X R201, PT, PT, R221, R135, RZ, P3, !PT ;  /* 0x00000087ddc97210 */ /* 0x000fca0001ffe4ff */
[----:B------:R3:W-:Y:S04]  /*37e60*/  STL.64 [R1+0x850], R200 ;  /* 0x000850c801007387 */ /* 0x0007e80000100a00 */
[----:B------:R-:W2:Y:S04]  /*37e70*/  LDL.64 R218, [R1+0x3b8] ;  /* 0x0003b80001da7983 */ /* 0x000ea80000100a00 */
[----:B------:R3:W-:Y:S04]  /*37e80*/  LDGSTS.E [R144+-0x7c800], desc[UR22][R200.64], P2 ;  /* 0x83800000c8907fae */ /* 0x0007e800091a1016 */
[----:B------:R-:W2:Y:S01]  /*37e90*/  LDL.LU.64 R220, [R1+0x360] ;  /* 0x0003600001dc7983 */ /* 0x000ea20000300a00 */
        /* <DEDUP_REMOVED lines=15> */
[----:B----4-:R-:W-:-:S04]  /*37f90*/  IADD3 R200, P3, PT, R232, R134, RZ ;  /* 0x00000086e8c87210 */ /* 0x010fc80007f7e0ff */
[----:B------:R-:W-:-:S05]  /*37fa0*/  IADD3.X R201, PT, PT, R233, R135, RZ, P3, !PT ;  /* 0x00000087e9c97210 */ /* 0x000fca0001ffe4ff */
        /* <DEDUP_REMOVED lines=11> */
[----:B------:R2:W-:Y:S02]  /*38060*/  LDGSTS.E [R144+-0x7b000], desc[UR22][R200.64], P2 ;  /* 0x85000000c8907fae */ /* 0x0005e400091a1016 */
[----:B--2---:R-:W-:-:S05]  /*38070*/  IADD3 R200, P3, PT, R218, R134, RZ ;  /* 0x00000086dac87210 */ /* 0x004fca0007f7e0ff */
[----:B------:R-:W-:-:S05]  /*38080*/  IMAD.X R201, R219, 0x1, R135, P3 ;  /* 0x00000001dbc97824 */ /* 0x000fca00018e0687 */
[----:B------:R1:W-:Y:S04]  /*38090*/  STL.64 [R1+0xab8], R200 ;  /* 0x000ab8c801007387 */ /* 0x0003e80000100a00 */
[----:B------:R1:W-:Y:S02]  /*380a0*/  LDGSTS.E [R144+-0x7ac00], desc[UR22][R200.64], P2 ;  /* 0x85400000c8907fae */ /* 0x0003e400091a1016 */
[----:B-1----:R-:W-:-:S04]  /*380b0*/  IADD3 R200, P3, PT, R220, R134, RZ ;  /* 0x00000086dcc87210 */ /* 0x002fc80007f7e0ff */
[----:B------:R-:W-:-:S05]  /*380c0*/  IADD3.X R201, PT, PT, R221, R135, RZ, P3, !PT ;  /* 0x00000087ddc97210 */ /* 0x000fca0001ffe4ff */
[----:B------:R3:W-:Y:S04]  /*380d0*/  STL.64 [R1+0xaf8], R200 ;  /* 0x000af8c801007387 */ /* 0x0007e80000100a00 */
[----:B------:R3:W-:Y:S02]  /*380e0*/  LDGSTS.E [R144+-0x7a800], desc[UR22][R200.64], P2 ;  /* 0x85800000c8907fae */ /* 0x0007e400091a1016 */
[----:B---3--:R-:W-:-:S05]  /*380f0*/  IADD3 R200, P3, PT, R222, R134, RZ ;  /* 0x00000086dec87210 */ /* 0x008fca0007f7e0ff */
[----:B------:R-:W-:-:S05]  /*38100*/  IMAD.X R201, R223, 0x1, R135, P3 ;  /* 0x00000001dfc97824 */ /* 0x000fca00018e0687 */
[----:B------:R5:W-:Y:S04]  /*38110*/  STL.64 [R1+0xb40], R200 ;  /* 0x000b40c801007387 */ /* 0x000be80000100a00 */
[----:B------:R5:W-:Y:S02]  /*38120*/  LDGSTS.E [R144+-0x7a400], desc[UR22][R200.64], P2 ;  /* 0x85c00000c8907fae */ /* 0x000be400091a1016 */
[----:B-----5:R-:W-:-:S05]  /*38130*/  IADD3 R200, P3, PT, R226, R134, RZ ;  /* 0x00000086e2c87210 */ /* 0x020fca0007f7e0ff */
[----:B------:R-:W-:-:S05]  /*38140*/  IMAD.X R201, R227, 0x1, R135, P3 ;  /* 0x00000001e3c97824 */ /* 0x000fca00018e0687 */
[----:B------:R1:W-:Y:S04]  /*38150*/  STL.64 [R1+0xb70], R200 ;  /* 0x000b70c801007387 */ /* 0x0003e80000100a00 */
[----:B------:R1:W-:Y:S02]  /*38160*/  LDGSTS.E [R144+-0x7a000], desc[UR22][R200.64], P2 ;  /* 0x86000000c8907fae */ /* 0x0003e400091a1016 */
[----:B-1----:R-:W-:-:S05]  /*38170*/  IADD3 R200, P3, PT, R228, R134, RZ ;  /* 0x00000086e4c87210 */ /* 0x002fca0007f7e0ff */
[----:B------:R-:W-:-:S05]  /*38180*/  IMAD.X R201, R229, 0x1, R135, P3 ;  /* 0x00000001e5c97824 */ /* 0x000fca00018e0687 */
[----:B------:R4:W-:Y:S04]  /*38190*/  STL.64 [R1+0xbb0], R200 ;  /* 0x000bb0c801007387 */ /* 0x0009e80000100a00 */
[----:B------:R-:W2:Y:S04]  /*381a0*/  LDL.LU.64 R220, [R1+0x620] ;  /* 0x0006200001dc7983 */ /* 0x000ea80000300a00 */
[----:B------:R4:W-:Y:S02]  /*381b0*/  LDGSTS.E [R144+-0x79c00], desc[UR22][R200.64], P2 ;  /* 0x86400000c8907fae */ /* 0x0009e400091a1016 */
[----:B----4-:R-:W-:-:S04]  /*381c0*/  IADD3 R200, P3, PT, R232, R134, RZ ;  /* 0x00000086e8c87210 */ /* 0x010fc80007f7e0ff */
[----:B------:R-:W-:-:S05]  /*381d0*/  IADD3.X R201, PT, PT, R233, R135, RZ, P3, !PT ;  /* 0x00000087e9c97210 */ /* 0x000fca0001ffe4ff */
[----:B------:R1:W-:Y:S04]  /*381e0*/  STL.64 [R1+0xbd0], R200 ;  /* 0x000bd0c801007387 */ /* 0x0003e80000100a00 */
[----:B------:R1:W-:Y:S04]  /*381f0*/  LDGSTS.E [R144+-0x79800], desc[UR22][R200.64], P2 ;  /* 0x86800000c8907fae */ /* 0x0003e800091a1016 */
[----:B------:R-:W3:Y:S01]  /*38200*/  LDL.LU.64 R222, [R1+0x628] ;  /* 0x0006280001de7983 */ /* 0x000ee20000300a00 */
[----:B-1----:R-:W-:-:S05]  /*38210*/  IADD3 R200, P3, PT, R234, R134, RZ ;  /* 0x00000086eac87210 */ /* 0x002fca0007f7e0ff */
[----:B------:R-:W-:-:S05]  /*38220*/  IMAD.X R201, R235, 0x1, R135, P3 ;  /* 0x00000001ebc97824 */ /* 0x000fca00018e0687 */
[----:B------:R1:W-:Y:S04]  /*38230*/  STL.64 [R1+0xbf0], R200 ;  /* 0x000bf0c801007387 */ /* 0x0003e80000100a00 */
[----:B------:R1:W-:Y:S04]  /*38240*/  LDGSTS.E [R144+-0x79400], desc[UR22][R200.64], P2 ;  /* 0x86c00000c8907fae */ /* 0x0003e800091a1016 */
[----:B------:R-:W4:Y:S01]  /*38250*/  LDL.LU.64 R226, [R1+0x638] ;  /* 0x0006380001e27983 */ /* 0x000f220000300a00 */
[----:B-1----:R-:W-:-:S05]  /*38260*/  IADD3 R200, P3, PT, R246, R134, RZ ;  /* 0x00000086f6c87210 */ /* 0x002fca0007f7e0ff */
[----:B------:R-:W-:-:S05]  /*38270*/  IMAD.X R201, R247, 0x1, R135, P3 ;  /* 0x00000001f7c97824 */ /* 0x000fca00018e0687 */
[----:B------:R1:W-:Y:S04]  /*38280*/  STL.64 [R1+0xc08], R200 ;  /* 0x000c08c801007387 */ /* 0x0003e80000100a00 */
[----:B------:R-:W5:Y:S04]  /*38290*/  LDL.LU.64 R228, [R1+0x670] ;  /* 0x0006700001e47983 */ /* 0x000f680000300a00 */
[----:B------:R1:W-:Y:S02]  /*382a0*/  LDGSTS.E [R144+-0x79000], desc[UR22][R200.64], P2 ;  /* 0x87000000c8907fae */ /* 0x0003e400091a1016 */
[----:B-1----:R-:W-:-:S05]  /*382b0*/  IADD3 R200, P3, PT, R192, R134, RZ ;  /* 0x00000086c0c87210 */ /* 0x002fca0007f7e0ff */
[----:B------:R-:W-:Y:S01]  /*382c0*/  IMAD.X R201, R193, 0x1, R135, P3 ;  /* 0x00000001c1c97824 */ /* 0x000fe200018e0687 */
[----:B------:R-:W-:-:S04]  /*382d0*/  IADD3 R192, P3, PT, R186, R134, RZ ;  /* 0x00000086bac07210 */ /* 0x000fc80007f7e0ff */
[----:B------:R-:W-:Y:S04]  /*382e0*/  STL.64 [R1+0xc20], R200 ;  /* 0x000c20c801007387 */ /* 0x000fe80000100a00 */
[----:B------:R-:W5:Y:S01]  /*382f0*/  LDL.LU.64 R232, [R1+0x678] ;  /* 0x0006780001e87983 */ /* 0x000f620000300a00 */
[----:B------:R-:W-:-:S03]  /*38300*/  IADD3.X R193, PT, PT, R187, R135, RZ, P3, !PT ;  /* 0x00000087bbc17210 */ /* 0x000fc60001ffe4ff */
[----:B------:R-:W-:Y:S04]  /*38310*/  LDGSTS.E [R144+-0x78c00], desc[UR22][R200.64], P2 ;  /* 0x87400000c8907fae */ /* 0x000fe800091a1016 */
[----:B------:R-:W-:Y:S04]  /*38320*/  STL.64 [R1+0xc28], R192 ;  /* 0x000c28c001007387 */ /* 0x000fe80000100a00 */
[----:B------:R-:W5:Y:S01]  /*38330*/  LDL.LU.64 R234, [R1+0x688] ;  /* 0x0006880001ea7983 */ /* 0x000f620000300a00 */
[----:B------:R-:W-:-:S03]  /*38340*/  IADD3 R186, P3, PT, R184, R134, RZ ;  /* 0x00000086b8ba7210 */ /* 0x000fc60007f7e0ff */
[----:B------:R-:W-:Y:S02]  /*38350*/  LDGSTS.E [R144+-0x78800], desc[UR22][R192.64], P2 ;  /* 0x87800000c0907fae */ /* 0x000fe400091a1016 */
[----:B------:R-:W-:-:S05]  /*38360*/  IMAD.X R187, R185, 0x1, R135, P3 ;  /* 0x00000001b9bb7824 */ /* 0x000fca00018e0687 */
[----:B------:R-:W-:Y:S04]  /*38370*/  STL.64 [R1+0xc30], R186 ;  /* 0x000c30ba01007387 */ /* 0x000fe80000100a00 */
[----:B------:R-:W5:Y:S01]  /*38380*/  LDL.LU.64 R218, [R1+0x690] ;  /* 0x0006900001da7983 */ /* 0x000f620000300a00 */
[----:B------:R-:W-:-:S05]  /*38390*/  VIADD R136, R136, 0x100000 ;  /* 0x0010000088887836 */ /* 0x000fca0000000000 */
[----:B------:R1:W-:Y:S02]  /*383a0*/  LDGSTS.E [R136+-0x78400], desc[UR22][R186.64], P2 ;  /* 0x87c00000ba887fae */ /* 0x0003e400091a1016 */
[----:B-1----:R-:W-:Y:S02]  /*383b0*/  IADD3 R136, PT, PT, R143, 0x100000, RZ ;  /* 0x001000008f887810 */ /* 0x002fe40007ffe0ff */
        /* <DEDUP_REMOVED lines=10> */
[----:B----4-:R-:W-:-:S05]  /*38460*/  IADD3 R144, P3, PT, R226, R134, RZ ;  /* 0x00000086e2907210 */ /* 0x010fca0007f7e0ff */
[----:B------:R-:W-:-:S05]  /*38470*/  IMAD.X R145, R227, 0x1, R135, P3 ;  /* 0x00000001e3917824 */ /* 0x000fca00018e0687 */
[----:B------:R5:W-:Y:S04]  /*38480*/  STL.64 [R1+0x2f0], R144 ;  /* 0x0002f09001007387 */ /* 0x000be80000100a00 */
[----:B------:R5:W-:Y:S04]  /*38490*/  LDGSTS.E [R136+-0x7f780], desc[UR22][R144.64], P2 ;  /* 0x8088000090887fae */ /* 0x000be800091a1016 */
[----:B------:R-:W4:Y:S01]  /*384a0*/  LDL.LU.64 R226, [R1+0x6e0] ;  /* 0x0006e00001e27983 */ /* 0x000f220000300a00 */
[----:B-----5:R-:W-:-:S05]  /*384b0*/  IADD3 R144, P3, PT, R228, R134, RZ ;  /* 0x00000086e4907210 */ /* 0x020fca0007f7e0ff */
[----:B------:R-:W-:-:S05]  /*384c0*/  IMAD.X R145, R229, 0x1, R135, P3 ;  /* 0x00000001e5917824 */ /* 0x000fca00018e0687 */
[----:B------:R1:W-:Y:S04]  /*384d0*/  STL.64 [R1+0x330], R144 ;  /* 0x0003309001007387 */ /* 0x0003e80000100a00 */
[----:B------:R-:W5:Y:S04]  /*384e0*/  LDL.LU.64 R228, [R1+0x6e8] ;  /* 0x0006e80001e47983 */ /* 0x000f680000300a00 */
[----:B------:R1:W-:Y:S02]  /*384f0*/  LDGSTS.E [R136+-0x7f380], desc[UR22][R144.64], P2 ;  /* 0x80c8000090887fae */ /* 0x0003e400091a1016 */
[----:B-1----:R-:W-:-:S04]  /*38500*/  IADD3 R144, P3, PT, R232, R134, RZ ;  /* 0x00000086e8907210 */ /* 0x002fc80007f7e0ff */
[----:B------:R-:W-:-:S05]  /*38510*/  IADD3.X R145, PT, PT, R233, R135, RZ, P3, !PT ;  /* 0x00000087e9917210 */ /* 0x000fca0001ffe4ff */
[----:B------:R1:W-:Y:S04]  /*38520*/  STL.64 [R1+0x388], R144 ;  /* 0x0003889001007387 */ /* 0x0003e80000100a00 */
[----:B------:R-:W5:Y:S04]  /*38530*/  LDL.LU.64 R232, [R1+0x6d8] ;  /* 0x0006d80001e87983 */ /* 0x000f680000300a00 */
[----:B------:R1:W-:Y:S02]  /*38540*/  LDGSTS.E [R136+-0x7ef80], desc[UR22][R144.64], P2 ;  /* 0x8108000090887fae */ /* 0x0003e400091a1016 */
[----:B-1----:R-:W-:-:S05]  /*38550*/  IADD3 R144, P3, PT, R234, R134, RZ ;  /* 0x00000086ea907210 */ /* 0x002fca0007f7e0ff */
[----:B------:R-:W-:-:S05]  /*38560*/  IMAD.X R145, R235, 0x1, R135, P3 ;  /* 0x00000001eb917824 */ /* 0x000fca00018e0687 */
[----:B------:R1:W-:Y:S04]  /*38570*/  STL.64 [R1+0x3d8], R144 ;  /* 0x0003d89001007387 */ /* 0x0003e80000100a00 */
[----:B------:R-:W5:Y:S04]  /*38580*/  LDL.LU.64 R234, [R1+0x6a0] ;  /* 0x0006a00001ea7983 */ /* 0x000f680000300a00 */
[----:B------:R1:W-:Y:S02]  /*38590*/  LDGSTS.E [R136+-0x7eb80], desc[UR22][R144.64], P2 ;  /* 0x8148000090887fae */ /* 0x0003e400091a1016 */
[----:B-1----:R-:W-:-:S05]  /*385a0*/  IADD3 R144, P3, PT, R218, R134, RZ ;  /* 0x00000086da907210 */ /* 0x002fca0007f7e0ff */
[----:B------:R-:W-:-:S05]  /*385b0*/  IMAD.X R145, R219, 0x1, R135, P3 ;  /* 0x00000001db917824 */ /* 0x000fca00018e0687 */
[----:B------:R2:W-:Y:S04]  /*385c0*/  STL.64 [R1+0x428], R144 ;  /* 0x0004289001007387 */ /* 0x0005e80000100a00 */
[----:B------:R2:W-:Y:S04]  /*385d0*/  LDGSTS.E [R136+-0x7e780], desc[UR22][R144.64], P2 ;  /* 0x8188000090887fae */ /* 0x0005e800091a1016 */
[----:B------:R-:W5:Y:S01]  /*385e0*/  LDL.LU.64 R218, [R1+0x660] ;  /* 0x0006600001da7983 */ /* 0x000f620000300a00 */
[----:B--2---:R-:W-:-:S05]  /*385f0*/  IADD3 R144, P3, PT, R220, R134, RZ ;  /* 0x00000086dc907210 */ /* 0x004fca0007f7e0ff */
[----:B------:R-:W-:-:S05]  /*38600*/  IMAD.X R145, R221, 0x1, R135, P3 ;  /* 0x00000001dd917824 */ /* 0x000fca00018e0687 */
[----:B------:R3:W-:Y:S04]  /*38610*/  STL.64 [R1+0x490], R144 ;  /* 0x0004909001007387 */ /* 0x0007e80000100a00 */
[----:B------:R-:W2:Y:S04]  /*38620*/  LDL.LU.64 R220, [R1+0x600] ;  /* 0x0006000001dc7983 */ /* 0x000ea80000300a00 */
[----:B------:R3:W-:Y:S02]  /*38630*/  LDGSTS.E [R136+-0x7e380], desc[UR22][R144.64], P2 ;  /* 0x81c8000090887fae */ /* 0x0007e400091a1016 */
[----:B---3--:R-:W-:-:S04]  /*38640*/  IADD3 R144, P3, PT, R222, R134, RZ ;  /* 0x00000086de907210 */ /* 0x008fc80007f7e0ff */
[----:B------:R-:W-:-:S05]  /*38650*/  IADD3.X R145, PT, PT, R223, R135, RZ, P3, !PT ;  /* 0x00000087df917210 */ /* 0x000fca0001ffe4ff */
        /* <DEDUP_REMOVED lines=32> */
[----:B------:R3:W-:Y:S04]  /*38860*/  LDGSTS.E [R136+-0x7c780], desc[UR22][R144.64], P2 ;  /* 0x8388000090887fae */ /* 0x0007e800091a1016 */
[----:B------:R-:W2:Y:S01]  /*38870*/  LDL.LU.64 R220, [R1+0x390] ;  /* 0x0003900001dc7983 */ /* 0x000ea20000300a00 */
[----:B---3--:R-:W-:-:S05]  /*38880*/  IADD3 R144, P3, PT, R222, R134, RZ ;  /* 0x00000086de907210 */ /* 0x008fca0007f7e0ff */
[----:B------:R-:W-:-:S05]  /*38890*/  IMAD.X R145, R223, 0x1, R135, P3 ;  /* 0x00000001df917824 */ /* 0x000fca00018e0687 */
[----:B------:R4:W-:Y:S04]  /*388a0*/  STL.64 [R1+0x7d0], R144 ;  /* 0x0007d09001007387 */ /* 0x0009e80000100a00 */
[----:B------:R4:W-:Y:S04]  /*388b0*/  LDGSTS.E [R136+-0x7c380], desc[UR22][R144.64], P2 ;  /* 0x83c8000090887fae */ /* 0x0009e800091a1016 */
[----:B------:R-:W3:Y:S01]  /*388c0*/  LDL.LU.64 R222, [R1+0x348] ;  /* 0x0003480001de7983 */ /* 0x000ee20000300a00 */
[----:B----4-:R-:W-:-:S04]  /*388d0*/  IADD3 R144, P3, PT, R226, R134, RZ ;  /* 0x00000086e2907210 */ /* 0x010fc80007f7e0ff */
[----:B------:R-:W-:-:S05]  /*388e0*/  IADD3.X R145, PT, PT, R227, R135, RZ, P3, !PT ;  /* 0x00000087e3917210 */ /* 0x000fca0001ffe4ff */
[----:B------:R5:W-:Y:S04]  /*388f0*/  STL.64 [R1+0x848], R144 ;  /* 0x0008489001007387 */ /* 0x000be80000100a00 */
[----:B------:R5:W-:Y:S04]  /*38900*/  LDGSTS.E [R136+-0x7bf80], desc[UR22][R144.64], P2 ;  /* 0x8408000090887fae */ /* 0x000be800091a1016 */
[----:B------:R-:W4:Y:S01]  /*38910*/  LDL.LU.64 R226, [R1+0x2f8] ;  /* 0x0002f80001e27983 */ /* 0x000f220000300a00 */
[----:B-----5:R-:W-:-:S05]  /*38920*/  IADD3 R144, P3, PT, R228, R134, RZ ;  /* 0x00000086e4907210 */ /* 0x020fca0007f7e0ff */
[----:B------:R-:W-:-:S05]  /*38930*/  IMAD.X R145, R229, 0x1, R135, P3 ;  /* 0x00000001e5917824 */ /* 0x000fca00018e0687 */
[----:B------:R1:W-:Y:S04]  /*38940*/  STL.64 [R1+0x8a0], R144 ;  /* 0x0008a09001007387 */ /* 0x0003e80000100a00 */
[----:B------:R-:W5:Y:S04]  /*38950*/  LDL.64 R228, [R1+0x290] ;  /* 0x0002900001e47983 */ /* 0x000f680000100a00 */
[----:B------:R1:W-:Y:S02]  /*38960*/  LDGSTS.E [R136+-0x7bb80], desc[UR22][R144.64], P2 ;  /* 0x8448000090887fae */ /* 0x0003e400091a1016 */
[----:B-1----:R-:W-:-:S05]  /*38970*/  IADD3 R144, P3, PT, R232, R134, RZ ;  /* 0x00000086e8907210 */ /* 0x002fca0007f7e0ff */
[----:B------:R-:W-:-:S05]  /*38980*/  IMAD.X R145, R233, 0x1, R135, P3 ;  /* 0x00000001e9917824 */ /* 0x000fca00018e0687 */
[----:B------:R1:W-:Y:S04]  /*38990*/  STL.64 [R1+0x8f8], R144 ;  /* 0x0008f89001007387 */ /* 0x0003e80000100a00 */
[----:B------:R1:W-:Y:S04]  /*389a0*/  LDGSTS.E [R136+-0x7b780], desc[UR22][R144.64], P2 ;  /* 0x8488000090887fae */ /* 0x0003e800091a1016 */
[----:B------:R-:W5:Y:S01]  /*389b0*/  LDL.64 R232, [R1+0x200] ;  /* 0x0002000001e87983 */ /* 0x000f620000100a00 */
        /* <DEDUP_REMOVED lines=8> */
[----:B------:R2:W-:Y:S02]  /*38a40*/  LDGSTS.E [R136+-0x7af80], desc[UR22][R144.64], P2 ;  /* 0x8508000090887fae */ /* 0x0005e400091a1016 */
[----:B--2---:R-:W-:-:S05]  /*38a50*/  IADD3 R144, P3, PT, R218, R134, RZ ;  /* 0x00000086da907210 */ /* 0x004fca0007f7e0ff */
[----:B------:R-:W-:-:S05]  /*38a60*/  IMAD.X R145, R219, 0x1, R135, P3 ;  /* 0x00000001db917824 */ /* 0x000fca00018e0687 */
[----:B------:R1:W-:Y:S04]  /*38a70*/  STL.64 [R1+0xa58], R144 ;  /* 0x000a589001007387 */ /* 0x0003e80000100a00 */
[----:B------:R1:W-:Y:S02]  /*38a80*/  LDGSTS.E [R136+-0x7ab80], desc[UR22][R144.64], P2 ;  /* 0x8548000090887fae */ /* 0x0003e400091a1016 */
[----:B-1----:R-:W-:-:S05]  /*38a90*/  IADD3 R144, P3, PT, R220, R134, RZ ;  /* 0x00000086dc907210 */ /* 0x002fca0007f7e0ff */
[----:B------:R-:W-:-:S05]  /*38aa0*/  IMAD.X R145, R221, 0x1, R135, P3 ;  /* 0x00000001dd917824 */ /* 0x000fca00018e0687 */
[----:B------:R3:W-:Y:S04]  /*38ab0*/  STL.64 [R1+0xa78], R144 ;  /* 0x000a789001007387 */ /* 0x0007e80000100a00 */
[----:B------:R3:W-:Y:S02]  /*38ac0*/  LDGSTS.E [R136+-0x7a780], desc[UR22][R144.64], P2 ;  /* 0x8588000090887fae */ /* 0x0007e400091a1016 */
[----:B---3--:R-:W-:-:S05]  /*38ad0*/  IADD3 R144, P3, PT, R222, R134, RZ ;  /* 0x00000086de907210 */ /* 0x008fca0007f7e0ff */
[----:B------:R-:W-:-:S05]  /*38ae0*/  IMAD.X R145, R223, 0x1, R135, P3 ;  /* 0x00000001df917824 */ /* 0x000fca00018e0687 */
[----:B------:R4:W-:Y:S04]  /*38af0*/  STL.64 [R1+0xab0], R144 ;  /* 0x000ab09001007387 */ /* 0x0009e80000100a00 */
[----:B------:R4:W-:Y:S02]  /*38b00*/  LDGSTS.E [R136+-0x7a380], desc[UR22][R144.64], P2 ;  /* 0x85c8000090887fae */ /* 0x0009e400091a1016 */
[----:B----4-:R-:W-:-:S04]  /*38b10*/  IADD3 R144, P3, PT, R226, R134, RZ ;  /* 0x00000086e2907210 */ /* 0x010fc80007f7e0ff */
[----:B------:R-:W-:-:S05]  /*38b20*/  IADD3.X R145, PT, PT, R227, R135, RZ, P3, !PT ;  /* 0x00000087e3917210 */ /* 0x000fca0001ffe4ff */
[----:B------:R5:W-:Y:S04]  /*38b30*/  STL.64 [R1+0xaf0], R144 ;  /* 0x000af09001007387 */ /* 0x000be80000100a00 */
[----:B------:R5:W-:Y:S02]  /*38b40*/  LDGSTS.E [R136+-0x79f80], desc[UR22][R144.64], P2 ;  /* 0x8608000090887fae */ /* 0x000be400091a1016 */
[----:B-----5:R-:W-:-:S05]  /*38b50*/  IADD3 R144, P3, PT, R228, R134, RZ ;  /* 0x00000086e4907210 */ /* 0x020fca0007f7e0ff */
[----:B------:R-:W-:-:S05]  /*38b60*/  IMAD.X R145, R229, 0x1, R135, P3 ;  /* 0x00000001e5917824 */ /* 0x000fca00018e0687 */
[----:B------:R1:W-:Y:S04]  /*38b70*/  STL.64 [R1+0xb30], R144 ;  /* 0x000b309001007387 */ /* 0x0003e80000100a00 */
[----:B------:R-:W2:Y:S04]  /*38b80*/  LDL.LU.64 R220, [R1+0x738] ;  /* 0x0007380001dc7983 */ /* 0x000ea80000300a00 */
[----:B------:R1:W-:Y:S02]  /*38b90*/  LDGSTS.E [R136+-0x79b80], desc[UR22][R144.64], P2 ;  /* 0x8648000090887fae */ /* 0x0003e400091a1016 */
[----:B-1----:R-:W-:-:S05]  /*38ba0*/  IADD3 R144, P3, PT, R232, R134, RZ ;  /* 0x00000086e8907210 */ /* 0x002fca0007f7e0ff */
[----:B------:R-:W-:-:S05]  /*38bb0*/  IMAD.X R145, R233, 0x1, R135, P3 ;  /* 0x00000001e9917824 */ /* 0x000fca00018e0687 */
        /* <DEDUP_REMOVED lines=22> */
[----:B------:R1:W-:Y:S01]  /*38d20*/  LDGSTS.E [R136+-0x78780], desc[UR22][R144.64], P2 ;  /* 0x8788000090887fae */ /* 0x0003e200091a1016 */
[----:B------:R-:W-:Y:S02]  /*38d30*/  IADD3 R143, PT, PT, R143, 0x100000, RZ ;  /* 0x001000008f8f7810 */ /* 0x000fe40007ffe0ff */
[----:B-1----:R-:W-:-:S05]  /*38d40*/  IADD3 R144, P3, PT, R180, R134, RZ ;  /* 0x00000086b4907210 */ /* 0x002fca0007f7e0ff */
[----:B------:R-:W-:-:S05]  /*38d50*/  IMAD.X R145, R181, 0x1, R135, P3 ;  /* 0x00000001b5917824 */ /* 0x000fca00018e0687 */
[----:B------:R2:W-:Y:S04]  /*38d60*/  STL.64 [R1+0xc18], R144 ;  /* 0x000c189001007387 */ /* 0x0005e80000100a00 */
[----:B------:R2:W-:Y:S04]  /*38d70*/  LDGSTS.E [R143+-0x78380], desc[UR22][R144.64], P2 ;  /* 0x87c80000908f7fae */ /* 0x0005e800091a1016 */
[----:B------:R-:W5:Y:S01]  /*38d80*/  LDL.LU.64 R218, [R1+0x7f8] ;  /* 0x0007f80001da7983 */ /* 0x000f620000300a00 */
        /* <DEDUP_REMOVED lines=51> */
[----:B-----5:R-:W-:-:S04]  /*390c0*/  IADD3 R144, P3, PT, R228, R134, RZ ;  /* 0x00000086e4907210 */ /* 0x020fc80007f7e0ff */
        /* <DEDUP_REMOVED lines=19> */
[----:B--2---:R-:W-:-:S04]  /*39200*/  IADD3 R144, P3, PT, R220, R134, RZ ;  /* 0x00000086dc907210 */ /* 0x004fc80007f7e0ff */
[----:B------:R-:W-:-:S05]  /*39210*/  IADD3.X R145, PT, PT, R221, R135, RZ, P3, !PT ;  /* 0x00000087dd917210 */ /* 0x000fca0001ffe4ff */
        /* <DEDUP_REMOVED lines=45> */
[----:B----4-:R-:W-:-:S05]  /*394f0*/  IADD3 R144, P3, PT, R226, R134, RZ ;  /* 0x00000086e2907210 */ /* 0x010fca0007f7e0ff */
[----:B------:R-:W-:-:S05]  /*39500*/  IMAD.X R145, R227, 0x1, R135, P3 ;  /* 0x00000001e3917824 */ /* 0x000fca00018e0687 */
[----:B------:R5:W-:Y:S04]  /*39510*/  STL.64 [R1+0xa70], R144 ;  /* 0x000a709001007387 */ /* 0x000be80000100a00 */
[----:B------:R5:W-:Y:S02]  /*39520*/  LDGSTS.E [R136+-0x79f00], desc[UR22][R144.64], P2 ;  /* 0x8610000090887fae */ /* 0x000be400091a1016 */
[----:B-----5:R-:W-:-:S05]  /*39530*/  IADD3 R144, P3, PT, R228, R134, RZ ;  /* 0x00000086e4907210 */ /* 0x020fca0007f7e0ff */
[----:B------:R-:W-:-:S05]  /*39540*/  IMAD.X R145, R229, 0x1, R135, P3 ;  /* 0x00000001e5917824 */ /* 0x000fca00018e0687 */
[----:B------:R1:W-:Y:S04]  /*39550*/  STL.64 [R1+0xaa0], R144 ;  /* 0x000aa09001007387 */ /* 0x0003e80000100a00 */
[----:B------:R-:W2:Y:S04]  /*39560*/  LDL.LU.64 R220, [R1+0x980] ;  /* 0x0009800001dc7983 */ /* 0x000ea80000300a00 */
[----:B------:R1:W-:Y:S02]  /*39570*/  LDGSTS.E [R136+-0x79b00], desc[UR22][R144.64], P2 ;  /* 0x8650000090887fae */ /* 0x0003e400091a1016 */
[----:B-1----:R-:W-:-:S04]  /*39580*/  IADD3 R144, P3, PT, R232, R134, RZ ;  /* 0x00000086e8907210 */ /* 0x002fc80007f7e0ff */
        /* <DEDUP_REMOVED lines=23> */
[----:B------:R1:W-:Y:S01]  /*39700*/  LDGSTS.E [R136+-0x78700], desc[UR22][R144.64], P2 ;  /* 0x8790000090887fae */ /* 0x0003e200091a1016 */
[----:B------:R-:W-:Y:S01]  /*39710*/  VIADD R142, R142, 0x100000 ;  /* 0x001000008e8e7836 */ /* 0x000fe20000000000 */
[----:B-1----:R-:W-:-:S05]  /*39720*/  IADD3 R144, P3, PT, R176, R134, RZ ;  /* 0x00000086b0907210 */ /* 0x002fca0007f7e0ff */
[----:B------:R-:W-:-:S05]  /*39730*/  IMAD.X R145, R177, 0x1, R135, P3 ;  /* 0x00000001b1917824 */ /* 0x000fca00018e0687 */
[----:B------:R2:W-:Y:S04]  /*39740*/  STL.64 [R1+0xbe0], R144 ;  /* 0x000be09001007387 */ /* 0x0005e80000100a00 */
[----:B------:R2:W-:Y:S04]  /*39750*/  LDGSTS.E [R142+-0x78300], desc[UR22][R144.64], P2 ;  /* 0x87d00000908e7fae */ /* 0x0005e800091a1016 */
[----:B------:R-:W5:Y:S01]  /*39760*/  LDL.LU.64 R218, [R1+0x890] ;  /* 0x0008900001da7983 */ /* 0x000f620000300a00 */
[----:B------:R-:W-:Y:S02]  /*39770*/  IADD3 R136, PT, PT, R141, 0x100000, RZ ;  /* 0x001000008d887810 */ /* 0x000fe40007ffe0ff */
[----:B--2---:R-:W-:-:S05]  /*39780*/  IADD3 R144, P3, PT, R220, R134, RZ ;  /* 0x00000086dc907210 */ /* 0x004fca0007f7e0ff */
[----:B------:R-:W-:-:S05]  /*39790*/  IMAD.X R145, R221, 0x1, R135, P3 ;  /* 0x00000001dd917824 */ /* 0x000fca00018e0687 */
[----:B------:R-:W-:Y:S04]  /*397a0*/  STL.64 [R1+0x1e0], R144 ;  /* 0x0001e09001007387 */ /* 0x000fe80000100a00 */
[----:B------:R-:W2:Y:S04]  /*397b0*/  LDL.LU.64 R220, [R1+0x870] ;  /* 0x0008700001dc7983 */ /* 0x000ea80000300a00 */
[----:B------:R-:W-:Y:S01]  /*397c0*/  LDGSTS.E [R136+-0x7fe80], desc[UR22][R144.64], P2 ;  /* 0x8018000090887fae */ /* 0x000fe200091a1016 */
        /* <DEDUP_REMOVED lines=80> */
[----:B------:R-:W4:Y:S01]  /*39cd0*/  LDL.64 R226, [R1+0x338] ;  /* 0x0003380001e27983 */ /* 0x000f220000100a00 */
        /* <DEDUP_REMOVED lines=157> */
[----:B------:R-:W4:Y:S01]  /*3a6b0*/  LDL.64 R226, [R1+0x380] ;  /* 0x0003800001e27983 */ /* 0x000f220000100a00 */
[----:B-----5:R-:W-:-:S05]  /*3a6c0*/  IADD3 R142, P3, PT, R228, R134, RZ ;  /* 0x00000086e48e7210 */ /* 0x020fca0007f7e0ff */
[----:B------:R-:W-:-:S05]  /*3a6d0*/  IMAD.X R143, R229, 0x1, R135, P3 ;  /* 0x00000001e58f7824 */ /* 0x000fca00018e0687 */
[----:B------:R1:W-:Y:S04]  /*3a6e0*/  STL.64 [R1+0x668], R142 ;  /* 0x0006688e01007387 */ /* 0x0003e80000100a00 */
[----:B------:R1:W-:Y:S04]  /*3a6f0*/  LDGSTS.E [R136+-0x7ba00], desc[UR22][R142.64], P2 ;  /* 0x846000008e887fae */ /* 0x0003e800091a1016 */
[----:B------:R-:W5:Y:S01]  /*3a700*/  LDL.64 R228, [R1+0x308] ;  /* 0x0003080001e47983 */ /* 0x000f620000100a00 */
        /* <DEDUP_REMOVED lines=29> */
[----:B------:R5:W-:Y:S04]  /*3a8e0*/  LDGSTS.E [R136+-0x79e00], desc[UR22][R142.64], P2 ;  /* 0x862000008e887fae */ /* 0x000be800091a1016 */
[----:B------:R-:W2:Y:S01]  /*3a8f0*/  LDL.LU.64 R220, [R1+0xad0] ;  /* 0x000ad00001dc7983 */ /* 0x000ea20000300a00 */
[----:B-----5:R-:W-:-:S05]  /*3a900*/  IADD3 R142, P3, PT, R228, R134, RZ ;  /* 0x00000086e48e7210 */ /* 0x020fca0007f7e0ff */
[----:B------:R-:W-:-:S05]  /*3a910*/  IMAD.X R143, R229, 0x1, R135, P3 ;  /* 0x00000001e58f7824 */ /* 0x000fca00018e0687 */
[----:B------:R1:W-:Y:S04]  /*3a920*/  STL.64 [R1+0x8d8], R142 ;  /* 0x0008d88e01007387 */ /* 0x0003e80000100a00 */
        /* <DEDUP_REMOVED lines=28> */
[----:B------:R-:W-:Y:S04]  /*3aaf0*/  STL.64 [R1+0xb18], R142 ;  /* 0x000b188e01007387 */ /* 0x000fe80000100a00 */
[----:B------:R-:W5:Y:S04]  /*3ab00*/  LDL.LU.64 R214, [R1+0x9c8] ;  /* 0x0009c80001d67983 */ /* 0x000f680000300a00 */
[----:B------:R-:W5:Y:S01]  /*3ab10*/  LDL.LU.64 R218, [R1+0x998] ;  /* 0x0009980001da7983 */ /* 0x000f620000300a00 */
[----:B------:R-:W-:Y:S01]  /*3ab20*/  VIADD R140, R140, 0x100000 ;  /* 0x001000008c8c7836 */ /* 0x000fe20000000000 */
[----:B------:R-:W-:-:S04]  /*3ab30*/  IADD3 R136, PT, PT, R139, 0x100000, RZ ;  /* 0x001000008b887810 */ /* 0x000fc80007ffe0ff */
[----:B------:R5:W-:Y:S01]  /*3ab40*/  LDGSTS.E [R140+-0x78200], desc[UR22][R142.64], P2 ;  /* 0x87e000008e8c7fae */ /* 0x000be200091a1016 */
[----:B--2---:R-:W-:-:S05]  /*3ab50*/  IADD3 R206, P3, PT, R220, R134, RZ ;  /* 0x00000086dcce7210 */ /* 0x004fca0007f7e0ff */
[----:B------:R-:W-:-:S05]  /*3ab60*/  IMAD.X R207, R221, 0x1, R135, P3 ;  /* 0x00000001ddcf7824 */ /* 0x000fca00018e0687 */
[----:B------:R-:W-:Y:S01]  /*3ab70*/  LDGSTS.E [R136+-0x7fd80], desc[UR22][R206.64], P2 ;  /* 0x80280000ce887fae */ /* 0x000fe200091a1016 */
[----:B---3--:R-:W-:-:S05]  /*3ab80*/  IADD3 R220, P3, PT, R222, R134, RZ ;  /* 0x00000086dedc7210 */ /* 0x008fca0007f7e0ff */
[----:B------:R-:W-:Y:S02]  /*3ab90*/  IMAD.X R221, R223, 0x1, R135, P3 ;  /* 0x00000001dfdd7824 */ /* 0x000fe400018e0687 */
[----:B------:R-:W2:Y:S04]  /*3aba0*/  LDL.LU.64 R222, [R1+0x960] ;  /* 0x0009600001de7983 */ /* 0x000ea80000300a00 */
[----:B------:R-:W-:Y:S01]  /*3abb0*/  LDGSTS.E [R136+-0x7f980], desc[UR22][R220.64], P2 ;  /* 0x80680000dc887fae */ /* 0x000fe200091a1016 */
[----:B----4-:R-:W-:-:S05]  /*3abc0*/  IADD3 R216, P3, PT, R226, R134, RZ ;  /* 0x00000086e2d87210 */ /* 0x010fca0007f7e0ff */
[----:B------:R-:W-:Y:S02]  /*3abd0*/  IMAD.X R217, R227, 0x1, R135, P3 ;  /* 0x00000001e3d97824 */ /* 0x000fe400018e0687 */
[----:B------:R-:W3:Y:S04]  /*3abe0*/  LDL.LU.64 R226, [R1+0x928] ;  /* 0x0009280001e27983 */ /* 0x000ee80000300a00 */
[----:B------:R-:W-:Y:S01]  /*3abf0*/  LDGSTS.E [R136+-0x7f580], desc[UR22][R216.64], P2 ;  /* 0x80a80000d8887fae */ /* 0x000fe200091a1016 */
[----:B-----5:R-:W-:-:S05]  /*3ac00*/  IADD3 R140, P3, PT, R234, R134, RZ ;  /* 0x00000086ea8c7210 */ /* 0x020fca0007f7e0ff */
        /* <DEDUP_REMOVED lines=24> */
[----:B--2---:R-:W-:-:S04]  /*3ad90*/  IADD3 R140, P3, PT, R222, R134, RZ ;  /* 0x00000086de8c7210 */ /* 0x004fc80007f7e0ff */
[----:B------:R-:W-:-:S05]  /*3ada0*/  IADD3.X R141, PT, PT, R223, R135, RZ, P3, !PT ;  /* 0x00000087df8d7210 */ /* 0x000fca0001ffe4ff */
[----:B------:R3:W-:Y:S04]  /*3adb0*/  STL.64 [R1+0x418], R140 ;  /* 0x0004188c01007387 */ /* 0x0007e80000100a00 */
        /* <DEDUP_REMOVED lines=31> */
[----:B------:R2:W-:Y:S04]  /*3afb0*/  LDGSTS.E [R136+-0x7c580], desc[UR22][R140.64], P2 ;  /* 0x83a800008c887fae */ /* 0x0005e800091a1016 */
[----:B------:R-:W5:Y:S01]  /*3afc0*/  LDL.LU.64 R218, [R1+0x518] ;  /* 0x0005180001da7983 */ /* 0x000f620000300a00 */
[----:B--2---:R-:W-:-:S05]  /*3afd0*/  IADD3 R140, P3, PT, R222, R134, RZ ;  /* 0x00000086de8c7210 */ /* 0x004fca0007f7e0ff */
[----:B------:R-:W-:-:S05]  /*3afe0*/  IMAD.X R141, R223, 0x1, R135, P3 ;  /* 0x00000001df8d7824 */ /* 0x000fca00018e0687 */
[----:B------:R3:W-:Y:S04]  /*3aff0*/  STL.64 [R1+0x5d0], R140 ;  /* 0x0005d08c01007387 */ /* 0x0007e80000100a00 */
[----:B------:R3:W-:Y:S04]  /*3b000*/  LDGSTS.E [R136+-0x7c180], desc[UR22][R140.64], P2 ;  /* 0x83e800008c887fae */ /* 0x0007e800091a1016 */
[----:B------:R-:W2:Y:S01]  /*3b010*/  LDL.LU.64 R222, [R1+0x480] ;  /* 0x0004800001de7983 */ /* 0x000ea20000300a00 */
        /* <DEDUP_REMOVED lines=24> */
[----:B-1----:R-:W-:-:S05]  /*3b1a0*/  IADD3 R140, P3, PT, R214, R134, RZ ;  /* 0x00000086d68c7210 */ /* 0x002fca0007f7e0ff */
[----:B------:R-:W-:-:S05]  /*3b1b0*/  IMAD.X R141, R215, 0x1, R135, P3 ;  /* 0x00000001d78d7824 */ /* 0x000fca00018e0687 */
[----:B------:R1:W-:Y:S04]  /*3b1c0*/  STL.64 [R1+0x748], R140 ;  /* 0x0007488c01007387 */ /* 0x0003e80000100a00 */
        /* <DEDUP_REMOVED lines=9> */
[----:B---3--:R-:W-:-:S04]  /*3b260*/  IADD3 R140, P3, PT, R226, R134, RZ ;  /* 0x00000086e28c7210 */ /* 0x008fc80007f7e0ff */
[----:B------:R-:W-:-:S05]  /*3b270*/  IADD3.X R141, PT, PT, R227, R135, RZ, P3, !PT ;  /* 0x00000087e38d7210 */ /* 0x000fca0001ffe4ff */
[----:B------:R4:W-:Y:S04]  /*3b280*/  STL.64 [R1+0x810], R140 ;  /* 0x0008108c01007387 */ /* 0x0009e80000100a00 */
[----:B------:R4:W-:Y:S02]  /*3b290*/  LDGSTS.E [R136+-0x79d80], desc[UR22][R140.64], P2 ;  /* 0x862800008c887fae */ /* 0x0009e400091a1016 */
[----:B----4-:R-:W-:-:S05]  /*3b2a0*/  IADD3 R140, P3, PT, R234, R134, RZ ;  /* 0x00000086ea8c7210 */ /* 0x010fca0007f7e0ff */
[----:B------:R-:W-:Y:S02]  /*3b2b0*/  IMAD.X R141, R235, 0x1, R135, P3 ;  /* 0x00000001eb8d7824 */ /* 0x000fe400018e0687 */
[----:B------:R-:W2:Y:S04]  /*3b2c0*/  LDL.LU.64 R234, [R1+0xb88] ;  /* 0x000b880001ea7983 */ /* 0x000ea80000300a00 */
[----:B------:R5:W-:Y:S04]  /*3b2d0*/  STL.64 [R1+0x858], R140 ;  /* 0x0008588c01007387 */ /* 0x000be80000100a00 */
[----:B------:R5:W-:Y:S02]  /*3b2e0*/  LDGSTS.E [R136+-0x79980], desc[UR22][R140.64], P2 ;  /* 0x866800008c887fae */ /* 0x000be400091a1016 */
[----:B-----5:R-:W-:-:S05]  /*3b2f0*/  IADD3 R140, P3, PT, R228, R134, RZ ;  /* 0x00000086e48c7210 */ /* 0x020fca0007f7e0ff */
        /* <DEDUP_REMOVED lines=22> */
[----:B------:R1:W-:Y:S02]  /*3b460*/  LDGSTS.E [R136+-0x78580], desc[UR22][R140.64], P2 ;  /* 0x87a800008c887fae */ /* 0x0003e400091a1016 */
[----:B-1----:R-:W-:-:S05]  /*3b470*/  IADD3 R140, P3, PT, R158, R134, RZ ;  /* 0x000000869e8c7210 */ /* 0x002fca0007f7e0ff */
[----:B------:R-:W-:-:S05]  /*3b480*/  IMAD.X R141, R159, 0x1, R135, P3 ;  /* 0x000000019f8d7824 */ /* 0x000fca00018e0687 */
[----:B------:R1:W-:Y:S04]  /*3b490*/  STL.64 [R1+0xa90], R140 ;  /* 0x000a908c01007387 */ /* 0x0003e80000100a00 */
[----:B------:R-:W5:Y:S04]  /*3b4a0*/  LDL.LU.64 R228, [R1+0xac0] ;  /* 0x000ac00001e47983 */ /* 0x000f680000300a00 */
[----:B------:R-:W5:Y:S04]  /*3b4b0*/  LDL.LU.64 R232, [R1+0xa40] ;  /* 0x000a400001e87983 */ /* 0x000f680000300a00 */
[----:B------:R-:W5:Y:S04]  /*3b4c0*/  LDL.LU.64 R202, [R1+0xa20] ;  /* 0x000a200001ca7983 */ /* 0x000f680000300a00 */
[----:B------:R-:W1:Y:S04]  /*3b4d0*/  LDL.LU.64 R204, [R1+0xa00] ;  /* 0x000a000001cc7983 */ /* 0x000e680000300a00 */
[----:B------:R-:W5:Y:S01]  /*3b4e0*/  LDL.LU.64 R208, [R1+0x9d8] ;  /* 0x0009d80001d07983 */ /* 0x000f620000300a00 */
[----:B------:R-:W-:Y:S01]  /*3b4f0*/  IADD3 R139, PT, PT, R139, 0x100000, RZ ;  /* 0x001000008b8b7810 */ /* 0x000fe20007ffe0ff */
[----:B------:R-:W-:-:S04]  /*3b500*/  VIADD R136, R138, 0x100000 ;  /* 0x001000008a887836 */ /* 0x000fc80000000000 */
[----:B------:R1:W-:Y:S01]  /*3b510*/  LDGSTS.E [R139+-0x78180], desc[UR22][R140.64], P2 ;  /* 0x87e800008c8b7fae */ /* 0x0003e200091a1016 */
[----:B--2---:R-:W-:-:S05]  /*3b520*/  IADD3 R212, P3, PT, R234, R134, RZ ;  /* 0x00000086ead47210 */ /* 0x004fca0007f7e0ff */
[----:B------:R-:W-:-:S05]  /*3b530*/  IMAD.X R213, R235, 0x1, R135, P3 ;  /* 0x00000001ebd57824 */ /* 0x000fca00018e0687 */
[----:B------:R-:W-:Y:S01]  /*3b540*/  LDGSTS.E [R136+-0x7fd00], desc[UR22][R212.64], P2 ;  /* 0x80300000d4887fae */ /* 0x000fe200091a1016 */
[----:B---3--:R-:W-:-:S05]  /*3b550*/  IADD3 R234, P3, PT, R226, R134, RZ ;  /* 0x00000086e2ea7210 */ /* 0x008fca0007f7e0ff */
[----:B------:R-:W-:-:S05]  /*3b560*/  IMAD.X R235, R227, 0x1, R135, P3 ;  /* 0x00000001e3eb7824 */ /* 0x000fca00018e0687 */
[----:B------:R-:W-:Y:S01]  /*3b570*/  LDGSTS.E [R136+-0x7f900], desc[UR22][R234.64], P2 ;  /* 0x80700000ea887fae */ /* 0x000fe200091a1016 */
[----:B----4-:R-:W-:-:S04]  /*3b580*/  IADD3 R226, P3, PT, R214, R134, RZ ;  /* 0x00000086d6e27210 */ /* 0x010fc80007f7e0ff */
[----:B------:R-:W-:Y:S02]  /*3b590*/  IADD3.X R227, PT, PT, R215, R135, RZ, P3, !PT ;  /* 0x00000087d7e37210 */ /* 0x000fe40001ffe4ff */
[----:B------:R-:W2:Y:S04]  /*3b5a0*/  LDL.LU.64 R214, [R1+0x9b8] ;  /* 0x0009b80001d67983 */ /* 0x000ea80000300a00 */
[----:B------:R-:W-:Y:S01]  /*3b5b0*/  LDGSTS.E [R136+-0x7f500], desc[UR22][R226.64], P2 ;  /* 0x80b00000e2887fae */ /* 0x000fe200091a1016 */
[----:B-----5:R-:W-:-:S05]  /*3b5c0*/  IADD3 R236, P3, PT, R218, R134, RZ ;  /* 0x00000086daec7210 */ /* 0x020fca0007f7e0ff */
[----:B------:R-:W-:-:S05]  /*3b5d0*/  IMAD.X R237, R219, 0x1, R135, P3 ;  /* 0x00000001dbed7824 */ /* 0x000fca00018e0687 */
[----:B------:R-:W-:Y:S01]  /*3b5e0*/  LDGSTS.E [R136+-0x7f100], desc[UR22][R236.64], P2 ;  /* 0x80f00000ec887fae */ /* 0x000fe200091a1016 */
[----:B------:R-:W-:-:S05]  /*3b5f0*/  IADD3 R218, P3, PT, R222, R134, RZ ;  /* 0x00000086deda7210 */ /* 0x000fca0007f7e0ff */
[----:B------:R-:W-:-:S05]  /*3b600*/  IMAD.X R219, R223, 0x1, R135, P3 ;  /* 0x00000001dfdb7824 */ /* 0x000fca00018e0687 */
[----:B------:R-:W-:Y:S01]  /*3b610*/  LDGSTS.E [R136+-0x7ed00], desc[UR22][R218.64], P2 ;  /* 0x81300000da887fae */ /* 0x000fe200091a1016 */
[----:B------:R-:W-:-:S05]  /*3b620*/  IADD3 R238, P3, PT, R228, R134, RZ ;  /* 0x00000086e4ee7210 */ /* 0x000fca0007f7e0ff */
[----:B------:R-:W-:Y:S02]  /*3b630*/  IMAD.X R239, R229, 0x1, R135, P3 ;  /* 0x00000001e5ef7824 */ /* 0x000fe400018e0687 */
[----:B------:R-:W3:Y:S01]  /*3b640*/  LDL.LU.64 R228, [R1+0x990] ;  /* 0x0009900001e47983 */ /* 0x000ee20000300a00 */
[----:B------:R-:W-:-:S03]  /*3b650*/  IADD3 R222, P3, PT, R232, R134, RZ ;  /* 0x00000086e8de7210 */ /* 0x000fc60007f7e0ff */
[----:B------:R-:W-:Y:S01]  /*3b660*/  LDGSTS.E [R136+-0x7e900], desc[UR22][R238.64], P2 ;  /* 0x81700000ee887fae */ /* 0x000fe200091a1016 */
[----:B------:R-:W-:-:S03]  /*3b670*/  IADD3.X R223, PT, PT, R233, R135, RZ, P3, !PT ;  /* 0x00000087e9df7210 */ /* 0x000fc60001ffe4ff */
[----:B------:R-:W4:Y:S04]  /*3b680*/  LDL.LU.64 R232, [R1+0x948] ;  /* 0x0009480001e87983 */ /* 0x000f280000300a00 */
[----:B------:R-:W5:Y:S01]  /*3b690*/  LDL.LU.64 R200, [R1+0x910] ;  /* 0x0009100001c87983 */ /* 0x000f620000300a00 */
[----:B------:R-:W-:-:S03]  /*3b6a0*/  IADD3 R210, P3, PT, R202, R134, RZ ;  /* 0x00000086cad27210 */ /* 0x000fc60007f7e0ff */
[----:B------:R-:W-:Y:S02]  /*3b6b0*/  LDGSTS.E [R136+-0x7e500], desc[UR22][R222.64], P2 ;  /* 0x81b00000de887fae */ /* 0x000fe400091a1016 */
[----:B------:R-:W-:Y:S02]  /*3b6c0*/  IMAD.X R211, R203, 0x1, R135, P3 ;  /* 0x00000001cbd37824 */ /* 0x000fe400018e0687 */
[----:B------:R-:W4:Y:S01]  /*3b6d0*/  LDL.LU.64 R202, [R1+0x8d0] ;  /* 0x0008d00001ca7983 */ /* 0x000f220000300a00 */
[----:B-1----:R-:W-:-:S03]  /*3b6e0*/  IADD3 R140, P3, PT, R204, R134, RZ ;  /* 0x00000086cc8c7210 */ /* 0x002fc60007f7e0ff */
[----:B------:R-:W-:Y:S02]  /*3b6f0*/  LDGSTS.E [R136+-0x7e100], desc[UR22][R210.64], P2 ;  /* 0x81f00000d2887fae */ /* 0x000fe400091a1016 */
        /* <DEDUP_REMOVED lines=54> */
[----:B------:R-:W3:Y:S01]  /*3ba60*/  LDL.64 R228, [R1+0x340] ;  /* 0x0003400001e47983 */ /* 0x000ee20000100a00 */
        /* <DEDUP_REMOVED lines=8> */
[----:B------:R1:W-:Y:S02]  /*3baf0*/  LDGSTS.E [R136+-0x7ad00], desc[UR22][R140.64], P2 ;  /* 0x853000008c887fae */ /* 0x0003e400091a1016 */
[----:B-1----:R-:W-:-:S05]  /*3bb00*/  IADD3 R140, P3, PT, R200, R134, RZ ;  /* 0x00000086c88c7210 */ /* 0x002fca0007f7e0ff */
[----:B------:R-:W-:-:S05]  /*3bb10*/  IMAD.X R141, R201, 0x1, R135, P3 ;  /* 0x00000001c98d7824 */ /* 0x000fca00018e0687 */
[----:B------:R1:W-:Y:S04]  /*3bb20*/  STL.64 [R1+0x738], R140 ;  /* 0x0007388c01007387 */ /* 0x0003e80000100a00 */
        /* <DEDUP_REMOVED lines=21> */
[----:B------:R4:W-:Y:S04]  /*3bc80*/  LDGSTS.E [R136+-0x79500], desc[UR22][R140.64], P2 ;  /* 0x86b000008c887fae */ /* 0x0009e800091a1016 */
[----:B------:R-:W2:Y:S01]  /*3bc90*/  LDL.LU.64 R204, [R1+0xbf8] ;  /* 0x000bf80001cc7983 */ /* 0x000ea20000300a00 */
[----:B----4-:R-:W-:-:S05]  /*3bca0*/  IADD3 R140, P3, PT, R232, R134, RZ ;  /* 0x00000086e88c7210 */ /* 0x010fca0007f7e0ff */
        /* <DEDUP_REMOVED lines=17> */
[----:B------:R1:W-:Y:S02]  /*3bdc0*/  LDGSTS.E [R136+-0x78500], desc[UR22][R140.64], P2 ;  /* 0x87b000008c887fae */ /* 0x0003e400091a1016 */
[----:B-1----:R-:W-:-:S05]  /*3bdd0*/  IADD3 R140, P3, PT, R152, R134, RZ ;  /* 0x00000086988c7210 */ /* 0x002fca0007f7e0ff */
[----:B------:R-:W-:-:S05]  /*3bde0*/  IMAD.X R141, R153, 0x1, R135, P3 ;  /* 0x00000001998d7824 */ /* 0x000fca00018e0687 */
[----:B------:R-:W-:Y:S04]  /*3bdf0*/  STL.64 [R1+0x9b8], R140 ;  /* 0x0009b88c01007387 */ /* 0x000fe80000100a00 */
[----:B------:R-:W4:Y:S01]  /*3be00*/  LDL.LU.64 R232, [R1+0xb80] ;  /* 0x000b800001e87983 */ /* 0x000f220000300a00 */
[----:B-----5:R-:W-:-:S05]  /*3be10*/  IADD3 R214, P3, PT, R208, R134, RZ ;  /* 0x00000086d0d67210 */ /* 0x020fca0007f7e0ff */
[----:B------:R-:W-:Y:S02]  /*3be20*/  IMAD.X R215, R209, 0x1, R135, P3 ;  /* 0x00000001d1d77824 */ /* 0x000fe400018e0687 */
[----:B------:R-:W5:Y:S04]  /*3be30*/  LDL.LU.64 R208, [R1+0xb50] ;  /* 0x000b500001d07983 */ /* 0x000f680000300a00 */
[----:B------:R-:W5:Y:S04]  /*3be40*/  LDL.LU.64 R244, [R1+0xb38] ;  /* 0x000b380001f47983 */ /* 0x000f680000300a00 */
[----:B------:R-:W5:Y:S04]  /*3be50*/  LDL.LU.64 R184, [R1+0xb08] ;  /* 0x000b080001b87983 */ /* 0x000f680000300a00 */
[----:B------:R-:W5:Y:S04]  /*3be60*/  LDL.LU.64 R144, [R1+0xac8] ;  /* 0x000ac80001907983 */ /* 0x000f680000300a00 */
[----:B------:R-:W5:Y:S04]  /*3be70*/  LDL.LU.64 R186, [R1+0xaa8] ;  /* 0x000aa80001ba7983 */ /* 0x000f680000300a00 */
[----:B------:R-:W5:Y:S04]  /*3be80*/  LDL.LU.64 R192, [R1+0xa28] ;  /* 0x000a280001c07983 */ /* 0x000f680000300a00 */
[----:B------:R-:W5:Y:S04]  /*3be90*/  LDL.LU.64 R246, [R1+0xa10] ;  /* 0x000a100001f67983 */ /* 0x000f680000300a00 */
[----:B------:R-:W5:Y:S01]  /*3bea0*/  LDL.LU.64 R190, [R1+0x9e8] ;  /* 0x0009e80001be7983 */ /* 0x000f620000300a00 */
[----:B------:R-:W-:Y:S01]  /*3beb0*/  VIADD R138, R138, 0x100000 ;  /* 0x001000008a8a7836 */ /* 0x000fe20000000000 */
[----:B------:R-:W-:-:S04]  /*3bec0*/  IADD3 R136, PT, PT, R137, 0x100000, RZ ;  /* 0x0010000089887810 */ /* 0x000fc80007ffe0ff */
[----:B------:R1:W-:Y:S04]  /*3bed0*/  LDGSTS.E [R138+-0x78100], desc[UR22][R140.64], P2 ;  /* 0x87f000008c8a7fae */ /* 0x0003e800091a1016 */
[----:B------:R-:W-:Y:S01]  /*3bee0*/  LDGSTS.E [R136+-0x7fc80], desc[UR22][R214.64], P2 ;  /* 0x80380000d6887fae */ /* 0x000fe200091a1016 */
[----:B--2---:R-:W-:-:S05]  /*3bef0*/  IADD3 R240, P3, PT, R204, R134, RZ ;  /* 0x00000086ccf07210 */ /* 0x004fca0007f7e0ff */
[----:B------:R-:W-:-:S05]  /*3bf00*/  IMAD.X R241, R205, 0x1, R135, P3 ;  /* 0x00000001cdf17824 */ /* 0x000fca00018e0687 */
[----:B------:R-:W-:Y:S01]  /*3bf10*/  LDGSTS.E [R136+-0x7f880], desc[UR22][R240.64], P2 ;  /* 0x80780000f0887fae */ /* 0x000fe200091a1016 */
[----:B---3--:R-:W-:-:S05]  /*3bf20*/  IADD3 R204, P3, PT, R202, R134, RZ ;  /* 0x00000086cacc7210 */ /* 0x008fca0007f7e0ff */
[----:B------:R-:W-:-:S05]  /*3bf30*/  IMAD.X R205, R203, 0x1, R135, P3 ;  /* 0x00000001cbcd7824 */ /* 0x000fca00018e0687 */
[----:B------:R-:W-:Y:S01]  /*3bf40*/  LDGSTS.E [R136+-0x7f480], desc[UR22][R204.64], P2 ;  /* 0x80b80000cc887fae */ /* 0x000fe200091a1016 */
[----:B----4-:R-:W-:-:S05]  /*3bf50*/  IADD3 R202, P3, PT, R200, R134, RZ ;  /* 0x00000086c8ca7210 */ /* 0x010fca0007f7e0ff */
[----:B------:R-:W-:-:S05]  /*3bf60*/  IMAD.X R203, R201, 0x1, R135, P3 ;  /* 0x00000001c9cb7824 */ /* 0x000fca00018e0687 */
[----:B------:R-:W-:Y:S01]  /*3bf70*/  LDGSTS.E [R136+-0x7f080], desc[UR22][R202.64], P2 ;  /* 0x80f80000ca887fae */ /* 0x000fe200091a1016 */
[----:B------:R-:W-:-:S04]  /*3bf80*/  IADD3 R200, P3, PT, R228, R134, RZ ;  /* 0x00000086e4c87210 */ /* 0x000fc80007f7e0ff */
[----:B------:R-:W-:-:S05]  /*3bf90*/  IADD3.X R201, PT, PT, R229, R135, RZ, P3, !PT ;  /* 0x00000087e5c97210 */ /* 0x000fca0001ffe4ff */
[----:B------:R-:W-:Y:S01]  /*3bfa0*/  LDGSTS.E [R136+-0x7ec80], desc[UR22][R200.64], P2 ;  /* 0x81380000c8887fae */ /* 0x000fe200091a1016 */
[----:B------:R-:W-:-:S05]  /*3bfb0*/  IADD3 R228, P3, PT, R232, R134, RZ ;  /* 0x00000086e8e47210 */ /* 0x000fca0007f7e0ff */
[----:B------:R-:W-:-:S05]  /*3bfc0*/  IMAD.X R229, R233, 0x1, R135, P3 ;  /* 0x00000001e9e57824 */ /* 0x000fca00018e0687 */
[----:B------:R-:W-:Y:S01]  /*3bfd0*/  LDGSTS.E [R136+-0x7e880], desc[UR22][R228.64], P2 ;  /* 0x81780000e4887fae */ /* 0x000fe200091a1016 */
[----:B-----5:R-:W-:-:S05]  /*3bfe0*/  IADD3 R232, P3, PT, R208, R134, RZ ;  /* 0x00000086d0e87210 */ /* 0x020fca0007f7e0ff */
[----:B------:R-:W-:Y:S01]  /*3bff0*/  IMAD.X R233, R209, 0x1, R135, P3 ;  /* 0x00000001d1e97824 */ /* 0x000fe200018e0687 */
[----:B------:R-:W-:-:S04]  /*3c000*/  IADD3 R208, P3, PT, R244, R134, RZ ;  /* 0x00000086f4d07210 */ /* 0x000fc80007f7e0ff */
[----:B------:R-:W-:Y:S01]  /*3c010*/  LDGSTS.E [R136+-0x7e480], desc[UR22][R232.64], P2 ;  /* 0x81b80000e8887fae */ /* 0x000fe200091a1016 */
[----:B------:R-:W-:-:S03]  /*3c020*/  IMAD.X R209, R245, 0x1, R135, P3 ;  /* 0x00000001f5d17824 */ /* 0x000fc600018e0687 */
[----:B------:R-:W2:Y:S01]  /*3c030*/  LDL.LU.64 R244, [R1+0x9c0] ;  /* 0x0009c00001f47983 */ /* 0x000ea20000300a00 */
[----:B-1----:R-:W-:-:S03]  /*3c040*/  IADD3 R138, P3, PT, R184, R134, RZ ;  /* 0x00000086b88a7210 */ /* 0x002fc60007f7e0ff */
[----:B------:R-:W-:Y:S01]  /*3c050*/  LDGSTS.E [R136+-0x7e080], desc[UR22][R208.64], P2 ;  /* 0x81f80000d0887fae */ /* 0x000fe200091a1016 */
        /* <DEDUP_REMOVED lines=51> */
[----:B------:R-:W-:Y:S02]  /*3c390*/  IMAD.X R139, R193, 0x1, R135, P3 ;  /* 0x00000001c18b7824 */ /* 0x000fe400018e0687 */
[----:B------:R-:W5:Y:S04]  /*3c3a0*/  LDL.LU.64 R192, [R1+0x3e0] ;  /* 0x0003e00001c07983 */ /* 0x000f680000300a00 */
[----:B------:R1:W-:Y:S04]  /*3c3b0*/  STL.64 [R1+0x680], R138 ;  /* 0x0006808a01007387 */ /* 0x0003e80000100a00 */
[----:B------:R1:W-:Y:S02]  /*3c3c0*/  LDGSTS.E [R136+-0x7b480], desc[UR22][R138.64], P2 ;  /* 0x84b800008a887fae */ /* 0x0003e400091a1016 */
[----:B-1----:R-:W-:-:S05]  /*3c3d0*/  IADD3 R138, P3, PT, R246, R134, RZ ;  /* 0x00000086f68a7210 */ /* 0x002fca0007f7e0ff */
[----:B------:R-:W-:Y:S02]  /*3c3e0*/  IMAD.X R139, R247, 0x1, R135, P3 ;  /* 0x00000001f78b7824 */ /* 0x000fe400018e0687 */
[----:B------:R-:W5:Y:S04]  /*3c3f0*/  LDL.LU.64 R246, [R1+0x278] ;  /* 0x0002780001f67983 */ /* 0x000f680000300a00 */
[----:B------:R1:W-:Y:S04]  /*3c400*/  STL.64 [R1+0x6c0], R138 ;  /* 0x0006c08a01007387 */ /* 0x0003e80000100a00 */
[----:B------:R1:W-:Y:S02]  /*3c410*/  LDGSTS.E [R136+-0x7b080], desc[UR22][R138.64], P2 ;  /* 0x84f800008a887fae */ /* 0x0003e400091a1016 */
[----:B-1----:R-:W-:-:S04]  /*3c420*/  IADD3 R138, P3, PT, R182, R134, RZ ;  /* 0x00000086b68a7210 */ /* 0x002fc80007f7e0ff */
[----:B------:R-:W-:-:S05]  /*3c430*/  IADD3.X R139, PT, PT, R183, R135, RZ, P3, !PT ;  /* 0x00000087b78b7210 */ /* 0x000fca0001ffe4ff */
[----:B------:R2:W-:Y:S04]  /*3c440*/  STL.64 [R1+0x700], R138 ;  /* 0x0007008a01007387 */ /* 0x0005e80000100a00 */
[----:B------:R2:W-:Y:S01]  /*3c450*/  LDGSTS.E [R136+-0x7ac80], desc[UR22][R138.64], P2 ;  /* 0x853800008a887fae */ /* 0x0005e200091a1016 */
[----:B------:R-:W-:Y:S02]  /*3c460*/  IADD3 R137, PT, PT, R137, 0x100000, RZ ;  /* 0x0010000089897810 */ /* 0x000fe40007ffe0ff */
        /* <DEDUP_REMOVED lines=43> */
[----:B------:R1:W-:Y:S01]  /*3c720*/  LDGSTS.E [R137+-0x78080], desc[UR22][R138.64], P2 ;  /* 0x87f800008a897fae */ /* 0x0003e200091a1016 */
[C---:B------:R-:W-:Y:S01]  /*3c730*/  ISETP.GE.AND P2, PT, R251.reuse, 0x100, PT ;  /* 0x00000100fb00780c */ /* 0x040fe20003f46270 */
[----:B------:R-:W-:Y:S02]  /*3c740*/  UMOV UR6, URZ ;  /* 0x000000ff00067c82 */ /* 0x000fe40008000000 */
[----:B------:R-:W0:Y:S01]  /*3c750*/  LDGDEPBAR ;  /* 0x00000000000079af */ /* 0x000e220000000000 */
[----:B------:R-:W-:-:S09]  /*3c760*/  ISETP.GE.AND P3, PT, R251, 0x80, PT ;  /* 0x00000080fb00780c */ /* 0x000fd20003f66270 */
[----:B-1----:R-:W-:Y:S05]  /*3c770*/  @!P2 BRA `(.L_x_8) ;  /* 0x000001580060a947 */ /* 0x002fea0003800000 */
[----:B------:R1:W-:Y:S01]  /*3c780*/  STL [R1+0xa30], R90 ;  /* 0x000a305a01007387 */ /* 0x0003e20000100800 */
[----:B------:R-:W-:Y:S01]  /*3c790*/  IMAD.MOV.U32 R181, RZ, RZ, R75 ;  /* 0x000000ffffb57224 */ /* 0x000fe200078e004b */
[----:B------:R-:W-:Y:S01]  /*3c7a0*/  MOV R178, R81 ;  /* 0x0000005100b27202 */ /* 0x000fe20000000f00 */
[----:B------:R-:W-:Y:S01]  /*3c7b0*/  IMAD.MOV.U32 R180, RZ, RZ, R77 ;  /* 0x000000ffffb47224 */ /* 0x000fe200078e004d */
[----:B------:R2:W-:Y:S01]  /*3c7c0*/  STL [R1+0xa2c], R88 ;  /* 0x000a2c5801007387 */ /* 0x0005e20000100800 */
[----:B------:R-:W-:Y:S01]  /*3c7d0*/  IMAD.MOV.U32 R177, RZ, RZ, R83 ;  /* 0x000000ffffb17224 */ /* 0x000fe200078e0053 */
[----:B------:R-:W-:Y:S01]  /*3c7e0*/  MOV R166, R105 ;  /* 0x0000006900a67202 */ /* 0x000fe20000000f00 */
[----:B------:R-:W-:Y:S01]  /*3c7f0*/  IMAD.MOV.U32 R179, RZ, RZ, R79 ;  /* 0x000000ffffb37224 */ /* 0x000fe200078e004f */
[----:B------:R-:W-:Y:S01]  /*3c800*/  STL [R1+0xa28], R86 ;  /* 0x000a285601007387 */ /* 0x000fe20000100800 */
        /* <DEDUP_REMOVED lines=16> */
[----:B------:R-:W-:Y:S01]  /*3c910*/  MOV R240, R243 ;  /* 0x000000f300f07202 */ /* 0x000fe20000000f00 */
[----:B------:R-:W-:Y:S01]  /*3c920*/  IMAD.MOV.U32 R241, RZ, RZ, R248 ;  /* 0x000000fffff17224 */ /* 0x000fe200078e00f8 */
[----:B------:R-:W-:Y:S01]  /*3c930*/  MOV R154, R117 ;  /* 0x00000075009a7202 */ /* 0x000fe20000000f00 */
[----:B------:R-:W-:Y:S01]  /*3c940*/  STL [R1+0xa14], R76 ;  /* 0x000a144c01007387 */ /* 0x000fe20000100800 */
[----:B------:R-:W-:Y:S01]  /*3c950*/  IMAD.MOV.U32 R169, RZ, RZ, R96 ;  /* 0x000000ffffa97224 */ /* 0x000fe200078e0060 */
[----:B------:R-:W-:Y:S01]  /*3c960*/  MOV R96, R214 ;  /* 0x000000d600607202 */ /* 0x000fe20000000f00 */
[----:B------:R-:W-:Y:S01]  /*3c970*/  IMAD.MOV.U32 R173, RZ, RZ, R91 ;  /* 0x000000ffffad7224 */ /* 0x000fe200078e005b */
[----:B------:R3:W-:Y:S01]  /*3c980*/  STL [R1+0xa10], R74 ;  /* 0x000a104a01007387 */ /* 0x0007e20000100800 */
[----:B------:R-:W-:Y:S01]  /*3c990*/  IMAD.MOV.U32 R97, RZ, RZ, R215 ;  /* 0x000000ffff617224 */ /* 0x000fe200078e00d7 */
[----:B------:R-:W-:Y:S01]  /*3c9a0*/  MOV R150, R121 ;  /* 0x0000007900967202 */ /* 0x000fe20000000f00 */
[----:B-1----:R-:W-:Y:S01]  /*3c9b0*/  IMAD.MOV.U32 R90, RZ, RZ, R212 ;  /* 0x000000ffff5a7224 */ /* 0x002fe200078e00d4 */
        /* <DEDUP_REMOVED lines=18> */
[----:B------:R-:W-:Y:S01]  /*3cae0*/  SHF.R.S32.HI R250, RZ, 0x1f, R251 ;  /* 0x0000001ffffa7819 */ /* 0x000fe200000114fb */
[----:B------:R-:W-:Y:S01]  /*3caf0*/  IMAD.MOV.U32 R106, RZ, RZ, R216 ;  /* 0x000000ffff6a7224 */ /* 0x000fe200078e00d8 */
[----:B------:R-:W-:Y:S01]  /*3cb00*/  STL [R1+0x9f8], R62 ;  /* 0x0009f83e01007387 */ /* 0x000fe20000100800 */
[----:B------:R-:W-:Y:S01]  /*3cb10*/  IMAD.MOV.U32 R107, RZ, RZ, R217 ;  /* 0x000000ffff6b7224 */ /* 0x000fe200078e00d9 */
[----:B------:R-:W-:Y:S01]  /*3cb20*/  LEA.HI R250, R250, R251, RZ, 0x7 ;  /* 0x000000fbfafa7211 */ /* 0x000fe200078f38ff */
[----:B--2---:R-:W-:Y:S01]  /*3cb30*/  IMAD.MOV.U32 R88, RZ, RZ, R220 ;  /* 0x000000ffff587224 */ /* 0x004fe200078e00dc */
        /* <DEDUP_REMOVED lines=25> */
[----:B------:R-:W-:-:S02]  /*3ccd0*/  IMAD.MOV.U32 R144, RZ, RZ, R127 ;  /* 0x000000ffff907224 */ /* 0x000fc400078e007f */
[----:B------:R-:W-:Y:S01]  /*3cce0*/  IMAD.MOV.U32 R126, RZ, RZ, R236 ;  /* 0x000000ffff7e7224 */ /* 0x000fe200078e00ec */
[----:B------:R-:W-:Y:S01]  /*3ccf0*/  STL [R1+0x9d8], R46 ;  /* 0x0009d82e01007387 */ /* 0x000fe20000100800 */
[----:B------:R-:W-:Y:S02]  /*3cd00*/  IMAD.MOV.U32 R127, RZ, RZ, R237 ;  /* 0x000000ffff7f7224 */ /* 0x000fe400078e00ed */
[----:B------:R-:W-:Y:S01]  /*3cd10*/  IMAD.MOV.U32 R149, RZ, RZ, R120 ;  /* 0x000000ffff957224 */ /* 0x000fe200078e0078 */
[----:B------:R-:W-:Y:S01]  /*3cd20*/  STL [R1+0x9d4], R44 ;  /* 0x0009d42c01007387 */ /* 0x000fe20000100800 */
[----:B------:R-:W-:Y:S02]  /*3cd30*/  IMAD.MOV.U32 R120, RZ, RZ, R232 ;  /* 0x000000ffff787224 */ /* 0x000fe400078e00e8 */
        /* <DEDUP_REMOVED lines=14> */
[----:B------:R-:W2:Y:S01]  /*3ce20*/  LDL.LU.64 R244, [R1] ;  /* 0x0000000001f47983 */ /* 0x000ea20000300a00 */
[----:B------:R-:W-:-:S02]  /*3ce30*/  IMAD.MOV.U32 R130, RZ, RZ, R208 ;  /* 0x000000ffff827224 */ /* 0x000fc400078e00d0 */
[----:B------:R-:W-:Y:S01]  /*3ce40*/  IMAD.MOV.U32 R131, RZ, RZ, R209 ;  /* 0x000000ffff837224 */ /* 0x000fe200078e00d1 */
[----:B------:R-:W4:Y:S01]  /*3ce50*/  LDL.LU.64 R246, [R1+0x8] ;  /* 0x0000080001f67983 */ /* 0x000f220000300a00 */
[----:B------:R-:W-:Y:S01]  /*3ce60*/  IMAD.MOV.U32 R157, RZ, RZ, R112 ;  /* 0x000000ffff9d7224 */ /* 0x000fe200078e0070 */
[----:B------:R-:W-:Y:S01]  /*3ce70*/  MOV R112, R238 ;  /* 0x000000ee00707202 */ /* 0x000fe20000000f00 */
[----:B------:R-:W-:Y:S01]  /*3ce80*/  IMAD.MOV.U32 R113, RZ, RZ, R239 ;  /* 0x000000ffff717224 */ /* 0x000fe200078e00ef */
[----:B---3--:R-:W3:Y:S01]  /*3ce90*/  LDL.LU.64 R74, [R1+0x10] ;  /* 0x00001000014a7983 */ /* 0x008ee20000300a00 */
[----:B------:R-:W-:Y:S01]  /*3cea0*/  IMAD.MOV.U32 R155, RZ, RZ, R114 ;  /* 0x000000ffff9b7224 */ /* 0x000fe200078e0072 */
[----:B------:R-:W-:Y:S01]  /*3ceb0*/  MOV R114, R228 ;  /* 0x000000e400727202 */ /* 0x000fe20000000f00 */
[----:B------:R-:W-:Y:S01]  /*3cec0*/  IMAD.MOV.U32 R156, RZ, RZ, R115 ;  /* 0x000000ffff9c7224 */ /* 0x000fe200078e0073 */
[----:B------:R-:W5:Y:S01]  /*3ced0*/  LDL.LU.64 R76, [R1+0x18] ;  /* 0x00001800014c7983 */ /* 0x000f620000300a00 */
[----:B------:R-:W-:-:S02]  /*3cee0*/  IMAD.MOV.U32 R115, RZ, RZ, R229 ;  /* 0x000000ffff737224 */ /* 0x000fc400078e00e5 */
[----:B------:R-:W-:Y:S01]  /*3cef0*/  IMAD.MOV.U32 R159, RZ, RZ, R110 ;  /* 0x000000ffff9f7224 */ /* 0x000fe200078e006e */
[----:B------:R-:W3:Y:S01]  /*3cf00*/  LDL.LU.64 R80, [R1+0x20] ;  /* 0x0000200001507983 */ /* 0x000ee20000300a00 */
[----:B------:R-:W-:Y:S01]  /*3cf10*/  IMAD.MOV.U32 R160, RZ, RZ, R111 ;  /* 0x000000ffffa07224 */ /* 0x000fe200078e006f */
[----:B------:R-:W-:Y:S01]  /*3cf20*/  MOV R110, R222 ;  /* 0x000000de006e7202 */ /* 0x000fe20000000f00 */
        /* <DEDUP_REMOVED lines=10> */
[----:B------:R-:W-:-:S02]  /*3cfd0*/  IMAD.MOV.U32 R184, RZ, RZ, R69 ;  /* 0x000000ffffb87224 */ /* 0x000fc400078e0045 */
[----:B------:R-:W-:Y:S01]  /*3cfe0*/  IMAD.MOV.U32 R185, RZ, RZ, R67 ;  /* 0x000000ffffb97224 */ /* 0x000fe200078e0043 */
[----:B------:R-:W3:Y:S01]  /*3cff0*/  LDL.LU.64 R86, [R1+0x38] ;  /* 0x0000380001567983 */ /* 0x000ee20000300a00 */
[----:B------:R-:W-:Y:S02]  /*3d000*/  IMAD.MOV.U32 R187, RZ, RZ, R63 ;  /* 0x000000ffffbb7224 */ /* 0x000fe400078e003f */
[----:B------:R-:W-:Y:S02]  /*3d010*/  IMAD.MOV.U32 R188, RZ, RZ, R61 ;  /* 0x000000ffffbc7224 */ /* 0x000fe400078e003d */
[----:B------:R-:W-:Y:S02]  /*3d020*/  IMAD.MOV.U32 R189, RZ, RZ, R59 ;  /* 0x000000ffffbd7224 */ /* 0x000fe400078e003b */
[----:B------:R-:W-:Y:S02]  /*3d030*/  IMAD.MOV.U32 R191, RZ, RZ, R55 ;  /* 0x000000ffffbf7224 */ /* 0x000fe400078e0037 */
[----:B------:R-:W-:-:S02]  /*3d040*/  IMAD.MOV.U32 R192, RZ, RZ, R53 ;  /* 0x000000ffffc07224 */ /* 0x000fc400078e0035 */
[----:B------:R-:W-:Y:S02]  /*3d050*/  IMAD.MOV.U32 R193, RZ, RZ, R51 ;  /* 0x000000ffffc17224 */ /* 0x000fe400078e0033 */
[----:B------:R-:W-:Y:S02]  /*3d060*/  IMAD.MOV.U32 R195, RZ, RZ, R47 ;  /* 0x000000ffffc37224 */ /* 0x000fe400078e002f */
[----:B------:R-:W-:Y:S02]  /*3d070*/  IMAD.MOV.U32 R196, RZ, RZ, R45 ;  /* 0x000000ffffc47224 */ /* 0x000fe400078e002d */
[----:B------:R-:W-:Y:S02]  /*3d080*/  IMAD.MOV.U32 R197, RZ, RZ, R43 ;  /* 0x000000ffffc57224 */ /* 0x000fe400078e002b */
[----:B------:R-:W-:Y:S02]  /*3d090*/  IMAD.MOV.U32 R199, RZ, RZ, R39 ;  /* 0x000000ffffc77224 */ /* 0x000fe400078e0027 */
[----:B--2---:R-:W-:Y:S01]  /*3d0a0*/  IMAD.MOV.U32 R243, RZ, RZ, R244 ;  /* 0x000000fffff37224 */ /* 0x004fe200078e00f4 */
[----:B------:R-:W-:Y:S01]  /*3d0b0*/  MOV R244, R245 ;  /* 0x000000f500f47202 */ /* 0x000fe20000000f00 */
[----:B----4-:R-:W-:-:S02]  /*3d0c0*/  IMAD.MOV.U32 R245, RZ, RZ, R246 ;  /* 0x000000fffff57224 */ /* 0x010fc400078e00f6 */
[----:B------:R-:W-:Y:S01]  /*3d0d0*/  IMAD.MOV.U32 R246, RZ, RZ, R247 ;  /* 0x000000fffff67224 */ /* 0x000fe200078e00f7 */
[----:B-----5:R-:W-:Y:S01]  /*3d0e0*/  STL [R1], R76 ;  /* 0x0000004c01007387 */ /* 0x020fe20000100800 */
[----:B---3--:R-:W-:-:S03]  /*3d0f0*/  IMAD.MOV.U32 R4, RZ, RZ, R81 ;  /* 0x000000ffff047224 */ /* 0x008fc600078e0051 */
[----:B------:R-:W-:Y:S04]  /*3d100*/  STL [R1+0x8], R80 ;  /* 0x0000085001007387 */ /* 0x000fe80000100800 */
[----:B------:R1:W-:Y:S01]  /*3d110*/  STL [R1+0x4], R4 ;  /* 0x0000040401007387 */ /* 0x0003e20000100800 */
[----:B------:R-:W-:Y:S01]  /*3d120*/  IMAD.MOV.U32 R247, RZ, RZ, R74 ;  /* 0x000000fffff77224 */ /* 0x000fe200078e004a */
[----:B------:R-:W-:Y:S02]  /*3d130*/  MOV R248, R75 ;  /* 0x0000004b00f87202 */ /* 0x000fe40000000f00 */
[----:B------:R-:W-:Y:S04]  /*3d140*/  STL [R1+0x10], R82 ;  /* 0x0000105201007387 */ /* 0x000fe80000100800 */
[----:B------:R-:W2:Y:S01]  /*3d150*/  LDL.LU.64 R74, [R1+0x48] ;  /* 0x00004800014a7983 */ /* 0x000ea20000300a00 */
[----:B-1----:R-:W-:-:S05]  /*3d160*/  IMAD.MOV.U32 R4, RZ, RZ, R83 ;  /* 0x000000ffff047224 */ /* 0x002fca00078e0053 */
[----:B------:R1:W-:Y:S01]  /*3d170*/  STL [R1+0xc], R4 ;  /* 0x00000c0401007387 */ /* 0x0003e20000100800 */
[----:B------:R-:W-:-:S03]  /*3d180*/  IMAD.MOV.U32 R252, RZ, RZ, R77 ;  /* 0x000000fffffc7224 */ /* 0x000fc600078e004d */
[----:B------:R-:W-:Y:S01]  /*3d190*/  STL [R1+0x18], R84 ;  /* 0x0000185401007387 */ /* 0x000fe20000100800 */
[----:B-1----:R-:W-:-:S05]  /*3d1a0*/  MOV R4, R85 ;  /* 0x0000005500047202 */ /* 0x002fca0000000f00 */
[----:B------:R1:W-:Y:S04]  /*3d1b0*/  STL [R1+0x14], R4 ;  /* 0x0000140401007387 */ /* 0x0003e80000100800 */
[----:B------:R-:W3:Y:S04]  /*3d1c0*/  LDL.LU.64 R76, [R1+0x50] ;  /* 0x00005000014c7983 */ /* 0x000ee80000300a00 */
[----:B------:R-:W-:Y:S01]  /*3d1d0*/  STL [R1+0x20], R86 ;  /* 0x0000205601007387 */ /* 0x000fe20000100800 */
[----:B-1----:R-:W-:-:S03]  /*3d1e0*/  IMAD.MOV.U32 R4, RZ, RZ, R87 ;  /* 0x000000ffff047224 */ /* 0x002fc600078e0057 */
[----:B------:R-:W4:Y:S04]  /*3d1f0*/  LDL.LU.64 R80, [R1+0x88] ;  /* 0x0000880001507983 */ /* 0x000f280000300a00 */
[----:B------:R-:W5:Y:S04]  /*3d200*/  LDL.LU.64 R82, [R1+0x58] ;  /* 0x0000580001527983 */ /* 0x000f680000300a00 */
[----:B------:R1:W-:Y:S04]  /*3d210*/  STL [R1+0x1c], R4 ;  /* 0x00001c0401007387 */ /* 0x0003e80000100800 */
[----:B------:R-:W-:Y:S04]  /*3d220*/  STL [R1+0x28], R78 ;  /* 0x0000284e01007387 */ /* 0x000fe80000100800 */
[----:B------:R-:W4:Y:S01]  /*3d230*/  LDL.LU.64 R84, [R1+0x60] ;  /* 0x0000600001547983 */ /* 0x000f220000300a00 */
[----:B-1----:R-:W-:-:S03]  /*3d240*/  IMAD.MOV.U32 R4, RZ, RZ, R79 ;  /* 0x000000ffff047224 */ /* 0x002fc600078e004f */
[----:B------:R-:W4:Y:S04]  /*3d250*/  LDL.LU.64 R86, [R1+0x68] ;  /* 0x0000680001567983 */ /* 0x000f280000300a00 */
[----:B------:R2:W-:Y:S02]  /*3d260*/  STL [R1+0x24], R4 ;  /* 0x0000240401007387 */ /* 0x0005e40000100800 */
[----:B--2---:R-:W-:Y:S02]  /*3d270*/  IMAD.MOV.U32 R4, RZ, RZ, R75 ;  /* 0x000000ffff047224 */ /* 0x004fe400078e004b */
[----:B------:R-:W-:Y:S04]  /*3d280*/  STL [R1+0x30], R74 ;  /* 0x0000304a01007387 */ /* 0x000fe80000100800 */
[----:B------:R-:W2:Y:S04]  /*3d290*/  LDL.LU.64 R78, [R1+0x80] ;  /* 0x00008000014e7983 */ /* 0x000ea80000300a00 */
[----:B------:R1:W-:Y:S04]  /*3d2a0*/  STL [R1+0x2c], R4 ;  /* 0x00002c0401007387 */ /* 0x0003e80000100800 */
[----:B---3--:R3:W-:Y:S01]  /*3d2b0*/  STL [R1+0x38], R76 ;  /* 0x0000384c01007387 */ /* 0x0087e20000100800 */
[----:B-1----:R-:W-:-:S03]  /*3d2c0*/  MOV R4, R77 ;  /* 0x0000004d00047202 */ /* 0x002fc60000000f00 */
[----:B------:R-:W2:Y:S04]  /*3d2d0*/  LDL.LU.64 R74, [R1+0x70] ;  /* 0x00007000014a7983 */ /* 0x000ea80000300a00 */
[----:B---3--:R-:W3:Y:S04]  /*3d2e0*/  LDL.LU.64 R76, [R1+0x78] ;  /* 0x00007800014c7983 */ /* 0x008ee80000300a00 */
[----:B------:R1:W-:Y:S04]  /*3d2f0*/  STL [R1+0x34], R4 ;  /* 0x0000340401007387 */ /* 0x0003e80000100800 */
[----:B-----5:R-:W-:Y:S01]  /*3d300*/  STL [R1+0x40], R82 ;  /* 0x0000405201007387 */ /* 0x020fe20000100800 */
[----:B-1----:R-:W-:-:S05]  /*3d310*/  IMAD.MOV.U32 R4, RZ, RZ, R83 ;  /* 0x000000ffff047224 */ /* 0x002fca00078e0053 */
[----:B------:R1:W-:Y:S04]  /*3d320*/  STL [R1+0x3c], R4 ;  /* 0x00003c0401007387 */ /* 0x0003e80000100800 */
[----:B----4-:R4:W-:Y:S01]  /*3d330*/  STL [R1+0x48], R84 ;  /* 0x0000485401007387 */ /* 0x0109e20000100800 */
[----:B-1----:R-:W-:-:S05]  /*3d340*/  IMAD.MOV.U32 R4, RZ, RZ, R85 ;  /* 0x000000ffff047224 */ /* 0x002fca00078e0055 */
[----:B------:R1:W-:Y:S04]  /*3d350*/  STL [R1+0x44], R4 ;  /* 0x0000440401007387 */ /* 0x0003e80000100800 */
[----:B------:R5:W-:Y:S04]  /*3d360*/  STL [R1+0x50], R86 ;  /* 0x0000505601007387 */ /* 0x000be80000100800 */
[----:B----4-:R-:W4:Y:S01]  /*3d370*/  LDL.LU.64 R84, [R1+0x90] ;  /* 0x0000900001547983 */ /* 0x010f220000300a00 */
[----:B-1----:R-:W-:-:S03]  /*3d380*/  IMAD.MOV.U32 R4, RZ, RZ, R87 ;  /* 0x000000ffff047224 */ /* 0x002fc600078e0057 */
[----:B------:R-:W4:Y:S04]  /*3d390*/  LDL.LU.64 R82, [R1+0x98] ;  /* 0x0000980001527983 */ /* 0x000f280000300a00 */
[----:B------:R2:W-:Y:S04]  /*3d3a0*/  STL [R1+0x4c], R4 ;  /* 0x00004c0401007387 */ /* 0x0005e80000100800 */
[----:B-----5:R-:W5:Y:S01]  /*3d3b0*/  LDL.LU.64 R86, [R1+0xa0] ;  /* 0x0000a00001567983 */ /* 0x020f620000300a00 */
[----:B--2---:R-:W-:-:S03]  /*3d3c0*/  MOV R4, R75 ;  /* 0x0000004b00047202 */ /* 0x004fc60000000f00 */
[----:B------:R-:W-:Y:S04]  /*3d3d0*/  STL [R1+0x58], R74 ;  /* 0x0000584a01007387 */ /* 0x000fe80000100800 */
[----:B---3--:R-:W-:Y:S04]  /*3d3e0*/  STL [R1+0x60], R76 ;  /* 0x0000604c01007387 */ /* 0x008fe80000100800 */
[----:B------:R1:W-:Y:S04]  /*3d3f0*/  STL [R1+0x54], R4 ;  /* 0x0000540401007387 */ /* 0x0003e80000100800 */
[----:B------:R-:W-:Y:S01]  /*3d400*/  STL [R1+0x68], R78 ;  /* 0x0000684e01007387 */ /* 0x000fe20000100800 */
[----:B-1----:R-:W-:-:S05]  /*3d410*/  IMAD.MOV.U32 R4, RZ, RZ, R77 ;  /* 0x000000ffff047224 */ /* 0x002fca00078e004d */
[----:B------:R1:W-:Y:S04]  /*3d420*/  STL [R1+0x5c], R4 ;  /* 0x00005c0401007387 */ /* 0x0003e80000100800 */
[----:B------:R-:W-:Y:S01]  /*3d430*/  STL [R1+0x70], R80 ;  /* 0x0000705001007387 */ /* 0x000fe20000100800 */
[----:B-1----:R-:W-:-:S05]  /*3d440*/  IMAD.MOV.U32 R4, RZ, RZ, R79 ;  /* 0x000000ffff047224 */ /* 0x002fca00078e004f */
[----:B------:R1:W-:Y:S04]  /*3d450*/  STL [R1+0x64], R4 ;  /* 0x0000640401007387 */ /* 0x0003e80000100800 */
[----:B------:R-:W2:Y:S01]  /*3d460*/  LDL.LU.64 R70, [R1+0xa8] ;  /* 0x0000a80001467983 */ /* 0x000ea20000300a00 */
[----:B-1----:R-:W-:-:S03]  /*3d470*/  IMAD.MOV.U32 R4, RZ, RZ, R81 ;  /* 0x000000ffff047224 */ /* 0x002fc600078e0051 */
[----:B----4-:R-:W-:Y:S04]  /*3d480*/  STL [R1+0x78], R84 ;  /* 0x0000785401007387 */ /* 0x010fe80000100800 */
[----:B------:R1:W-:Y:S04]  /*3d490*/  STL [R1+0x6c], R4 ;  /* 0x00006c0401007387 */ /* 0x0003e80000100800 */
[----:B------:R-:W-:Y:S01]  /*3d4a0*/  STL [R1+0x80], R82 ;  /* 0x0000805201007387 */ /* 0x000fe20000100800 */
[----:B-1----:R-:W-:-:S05]  /*3d4b0*/  MOV R4, R85 ;  /* 0x0000005500047202 */ /* 0x002fca0000000f00 */
[----:B------:R1:W-:Y:S04]  /*3d4c0*/  STL [R1+0x74], R4 ;  /* 0x0000740401007387 */ /* 0x0003e80000100800 */
[----:B------:R-:W3:Y:S04]  /*3d4d0*/  LDL.LU.64 R72, [R1+0xb0] ;  /* 0x0000b00001487983 */ /* 0x000ee80000300a00 */
[----:B------:R-:W4:Y:S01]  /*3d4e0*/  LDL.LU.64 R84, [R1+0xf0] ;  /* 0x0000f00001547983 */ /* 0x000f220000300a00 */
[----:B-1----:R-:W-:-:S03]  /*3d4f0*/  IMAD.MOV.U32 R4, RZ, RZ, R83 ;  /* 0x000000ffff047224 */ /* 0x002fc600078e0053 */
[----:B------:R-:W4:Y:S04]  /*3d500*/  LDL.LU.64 R74, [R1+0xb8] ;  /* 0x0000b800014a7983 */ /* 0x000f280000300a00 */
[----:B------:R1:W-:Y:S04]  /*3d510*/  STL [R1+0x7c], R4 ;  /* 0x00007c0401007387 */ /* 0x0003e80000100800 */
[----:B-----5:R5:W-:Y:S04]  /*3d520*/  STL [R1+0x88], R86 ;  /* 0x0000885601007387 */ /* 0x020be80000100800 */
[----:B------:R-:W4:Y:S01]  /*3d530*/  LDL.LU.64 R76, [R1+0xc0] ;  /* 0x0000c000014c7983 */ /* 0x000f220000300a00 */
[----:B-1----:R-:W-:-:S05]  /*3d540*/  IMAD.MOV.U32 R4, RZ, RZ, R87 ;  /* 0x000000ffff047224 */ /* 0x002fca00078e0057 */
[----:B------:R1:W-:Y:S04]  /*3d550*/  STL [R1+0x84], R4 ;  /* 0x0000840401007387 */ /* 0x0003e80000100800 */
[----:B-----5:R-:W5:Y:S04]  /*3d560*/  LDL.LU.64 R86, [R1+0xc8] ;  /* 0x0000c80001567983 */ /* 0x020f680000300a00 */
[----:B--2---:R-:W-:Y:S04]  /*3d570*/  STL [R1+0x90], R70 ;  /* 0x0000904601007387 */ /* 0x004fe80000100800 */
[----:B------:R-:W2:Y:S04]  /*3d580*/  LDL.LU.64 R80, [R1+0xd8] ;  /* 0x0000d80001507983 */ /* 0x000ea80000300a00 */
[----:B------:R-:W2:Y:S04]  /*3d590*/  LDL.LU.64 R82, [R1+0xe0] ;  /* 0x0000e00001527983 */ /* 0x000ea80000300a00 */
[----:B------:R-:W2:Y:S01]  /*3d5a0*/  LDL.LU.64 R78, [R1+0xe8] ;  /* 0x0000e800014e7983 */ /* 0x000ea20000300a00 */
[----:B-1----:R-:W-:-:S05]  /*3d5b0*/  IMAD.MOV.U32 R4, RZ, RZ, R71 ;  /* 0x000000ffff047224 */ /* 0x002fca00078e0047 */
[----:B------:R3:W-:Y:S02]  /*3d5c0*/  STL [R1+0x8c], R4 ;  /* 0x00008c0401007387 */ /* 0x0007e40000100800 */
[----:B---3--:R-:W-:Y:S02]  /*3d5d0*/  MOV R4, R73 ;  /* 0x0000004900047202 */ /* 0x008fe40000000f00 */
[----:B------:R-:W-:Y:S04]  /*3d5e0*/  STL [R1+0x98], R72 ;  /* 0x0000984801007387 */ /* 0x000fe80000100800 */
[----:B----4-:R-:W-:Y:S04]  /*3d5f0*/  STL [R1+0xa0], R74 ;  /* 0x0000a04a01007387 */ /* 0x010fe80000100800 */
[----:B------:R1:W-:Y:S02]  /*3d600*/  STL [R1+0x94], R4 ;  /* 0x0000940401007387 */ /* 0x0003e40000100800 */
[----:B-1----:R-:W-:-:S05]  /*3d610*/  IMAD.MOV.U32 R4, RZ, RZ, R75 ;  /* 0x000000ffff047224 */ /* 0x002fca00078e004b */
[----:B------:R1:W-:Y:S04]  /*3d620*/  STL [R1+0x9c], R4 ;  /* 0x00009c0401007387 */ /* 0x0003e80000100800 */
[----:B------:R-:W-:Y:S01]  /*3d630*/  STL [R1+0xa8], R76 ;  /* 0x0000a84c01007387 */ /* 0x000fe20000100800 */
[----:B-1----:R-:W-:-:S05]  /*3d640*/  IMAD.MOV.U32 R4, RZ, RZ, R77 ;  /* 0x000000ffff047224 */ /* 0x002fca00078e004d */
[----:B------:R1:W-:Y:S04]  /*3d650*/  STL [R1+0xa4], R4 ;  /* 0x0000a40401007387 */ /* 0x0003e80000100800 */
[----:B-----5:R3:W-:Y:S01]  /*3d660*/  STL [R1+0xb0], R86 ;  /* 0x0000b05601007387 */ /* 0x0207e20000100800 */
[----:B-1----:R-:W-:-:S03]  /*3d670*/  IMAD.MOV.U32 R4, RZ, RZ, R87 ;  /* 0x000000ffff047224 */ /* 0x002fc600078e0057 */
[----:B--2---:R-:W-:Y:S04]  /*3d680*/  STL [R1+0xb8], R80 ;  /* 0x0000b85001007387 */ /* 0x004fe80000100800 */
[----:B------:R1:W-:Y:S04]  /*3d690*/  STL [R1+0xac], R4 ;  /* 0x0000ac0401007387 */ /* 0x0003e80000100800 */
[----:B---3--:R-:W2:Y:S01]  /*3d6a0*/  LDL.LU.64 R86, [R1+0xf8] ;  /* 0x0000f80001567983 */ /* 0x008ea20000300a00 */
[----:B-1----:R-:W-:-:S05]  /*3d6b0*/  MOV R4, R81 ;  /* 0x0000005100047202 */ /* 0x002fca0000000f00 */
[----:B------:R1:W-:Y:S04]  /*3d6c0*/  STL [R1+0xb4], R4 ;  /* 0x0000b40401007387 */ /* 0x0003e80000100800 */
[----:B------:R3:W-:Y:S04]  /*3d6d0*/  STL [R1+0xc0], R82 ;  /* 0x0000c05201007387 */ /* 0x0007e80000100800 */
[----:B------:R-:W4:Y:S01]  /*3d6e0*/  LDL.LU.64 R80, [R1+0x108] ;  /* 0x0001080001507983 */ /* 0x000f220000300a00 */
[----:B-1----:R-:W-:-:S03]  /*3d6f0*/  IMAD.MOV.U32 R4, RZ, RZ, R83 ;  /* 0x000000ffff047224 */ /* 0x002fc600078e0053 */
[----:B---3--:R-:W3:Y:S04]  /*3d700*/  LDL.LU.64 R82, [R1+0x110] ;  /* 0x0001100001527983 */ /* 0x008ee80000300a00 */
[----:B------:R1:W-:Y:S04]  /*3d710*/  STL [R1+0xbc], R4 ;  /* 0x0000bc0401007387 */ /* 0x0003e80000100800 */
[----:B------:R5:W-:Y:S01]  /*3d720*/  STL [R1+0xc8], R78 ;  /* 0x0000c84e01007387 */ /* 0x000be20000100800 */
[----:B-1----:R-:W-:-:S03]  /*3d730*/  IMAD.MOV.U32 R4, RZ, RZ, R79 ;  /* 0x000000ffff047224 */ /* 0x002fc600078e004f */
[----:B------:R-:W-:Y:S04]  /*3d740*/  STL [R1+0xd0], R84 ;  /* 0x0000d05401007387 */ /* 0x000fe80000100800 */
[----:B------:R1:W-:Y:S04]  /*3d750*/  STL [R1+0xc4], R4 ;  /* 0x0000c40401007387 */ /* 0x0003e80000100800 */
[----:B------:R-:W3:Y:S04]  /*3d760*/  LDL.LU.64 R72, [R1+0x118] ;  /* 0x0001180001487983 */ /* 0x000ee80000300a00 */
[----:B-----5:R-:W5:Y:S01]  /*3d770*/  LDL.LU.64 R78, [R1+0x140] ;  /* 0x00014000014e7983 */ /* 0x020f620000300a00 */
[----:B-1----:R-:W-:-:S03]  /*3d780*/  IMAD.MOV.U32 R4, RZ, RZ, R85 ;  /* 0x000000ffff047224 */ /* 0x002fc600078e0055 */
[----:B------:R-:W5:Y:S04]  /*3d790*/  LDL.LU.64 R84, [R1+0x120] ;  /* 0x0001200001547983 */ /* 0x000f680000300a00 */
[----:B------:R2:W-:Y:S02]  /*3d7a0*/  STL [R1+0xcc], R4 ;  /* 0x0000cc0401007387 */ /* 0x0005e40000100800 */
[----:B--2---:R-:W-:Y:S02]  /*3d7b0*/  MOV R4, R87 ;  /* 0x0000005700047202 */ /* 0x004fe40000000f00 */
[----:B------:R1:W-:Y:S04]  /*3d7c0*/  STL [R1+0xd8], R86 ;  /* 0x0000d85601007387 */ /* 0x0003e80000100800 */
[----:B------:R2:W-:Y:S04]  /*3d7d0*/  STL [R1+0xd4], R4 ;  /* 0x0000d40401007387 */ /* 0x0005e80000100800 */
[----:B-1----:R-:W5:Y:S04]  /*3d7e0*/  LDL.LU.64 R86, [R1+0x160] ;  /* 0x0001600001567983 */ /* 0x002f680000300a00 */
[----:B----4-:R-:W-:Y:S01]  /*3d7f0*/  STL [R1+0xe0], R80 ;  /* 0x0000e05001007387 */ /* 0x010fe20000100800 */
[----:B--2---:R-:W-:-:S03]  /*3d800*/  IMAD.MOV.U32 R4, RZ, RZ, R81 ;  /* 0x000000ffff047224 */ /* 0x004fc600078e0051 */
[----:B------:R-:W2:Y:S04]  /*3d810*/  LDL.LU.64 R74, [R1+0x128] ;  /* 0x00012800014a7983 */ /* 0x000ea80000300a00 */
[----:B------:R3:W-:Y:S04]  /*3d820*/  STL [R1+0xdc], R4 ;  /* 0x0000dc0401007387 */ /* 0x0007e80000100800 */
[----:B------:R-:W4:Y:S01]  /*3d830*/  LDL.LU.64 R76, [R1+0x138] ;  /* 0x00013800014c7983 */ /* 0x000f220000300a00 */
[----:B---3--:R-:W-:-:S03]  /*3d840*/  IMAD.MOV.U32 R4, RZ, RZ, R83 ;  /* 0x000000ffff047224 */ /* 0x008fc600078e0053 */
[----:B------:R-:W-:Y:S04]  /*3d850*/  STL [R1+0xe8], R82 ;  /* 0x0000e85201007387 */ /* 0x000fe80000100800 */
[----:B------:R1:W-:Y:S04]  /*3d860*/  STL [R1+0xe4], R4 ;  /* 0x0000e40401007387 */ /* 0x0003e80000100800 */
[----:B------:R-:W-:Y:S04]  /*3d870*/  STL [R1+0xf0], R72 ;  /* 0x0000f04801007387 */ /* 0x000fe80000100800 */
[----:B------:R-:W3:Y:S01]  /*3d880*/  LDL.LU.64 R80, [R1+0x148] ;  /* 0x0001480001507983 */ /* 0x000ee20000300a00 */
[----:B-1----:R-:W-:-:S03]  /*3d890*/  IMAD.MOV.U32 R4, RZ, RZ, R73 ;  /* 0x000000ffff047224 */ /* 0x002fc600078e0049 */
[----:B------:R-:W3:Y:S04]  /*3d8a0*/  LDL.LU.64 R82, [R1+0x150] ;  /* 0x0001500001527983 */ /* 0x000ee80000300a00 */
[----:B------:R1:W-:Y:S04]  /*3d8b0*/  STL [R1+0xec], R4 ;  /* 0x0000ec0401007387 */ /* 0x0003e80000100800 */
[----:B-----5:R5:W-:Y:S01]  /*3d8c0*/  STL [R1+0xf8], R84 ;  /* 0x0000f85401007387 */ /* 0x020be20000100800 */
[----:B-1----:R-:W-:-:S03]  /*3d8d0*/  MOV R4, R85 ;  /* 0x0000005500047202 */ /* 0x002fc60000000f00 */
[----:B-----5:R-:W5:Y:S04]  /*3d8e0*/  LDL.LU.64 R84, [R1+0x158] ;  /* 0x0001580001547983 */ /* 0x020f680000300a00 */
[----:B------:R2:W-:Y:S02]  /*3d8f0*/  STL [R1+0xf4], R4 ;  /* 0x0000f40401007387 */ /* 0x0005e40000100800 */
[----:B--2---:R-:W-:Y:S02]  /*3d900*/  IMAD.MOV.U32 R4, RZ, RZ, R75 ;  /* 0x000000ffff047224 */ /* 0x004fe400078e004b */
[----:B------:R-:W-:Y:S04]  /*3d910*/  STL [R1+0x100], R74 ;  /* 0x0001004a01007387 */ /* 0x000fe80000100800 */
[----:B------:R1:W-:Y:S04]  /*3d920*/  STL [R1+0xfc], R4 ;  /* 0x0000fc0401007387 */ /* 0x0003e80000100800 */
[----:B----4-:R-:W-:Y:S01]  /*3d930*/  STL [R1+0x108], R76 ;  /* 0x0001084c01007387 */ /* 0x010fe20000100800 */
[----:B-1----:R-:W-:-:S05]  /*3d940*/  IMAD.MOV.U32 R4, RZ, RZ, R77 ;  /* 0x000000ffff047224 */ /* 0x002fca00078e004d */
[----:B------:R1:W-:Y:S04]  /*3d950*/  STL [R1+0x104], R4 ;  /* 0x0001040401007387 */ /* 0x0003e80000100800 */
[----:B------:R-:W-:Y:S01]  /*3d960*/  STL [R1+0x110], R78 ;  /* 0x0001104e01007387 */ /* 0x000fe20000100800 */
[----:B-1----:R-:W-:-:S03]  /*3d970*/  IMAD.MOV.U32 R4, RZ, RZ, R79 ;  /* 0x000000ffff047224 */ /* 0x002fc600078e004f */
[----:B---3--:R-:W-:Y:S04]  /*3d980*/  STL [R1+0x118], R80 ;  /* 0x0001185001007387 */ /* 0x008fe80000100800 */
[----:B------:R1:W-:Y:S04]  /*3d990*/  STL [R1+0x10c], R4 ;  /* 0x00010c0401007387 */ /* 0x0003e80000100800 */
[----:B------:R-:W2:Y:S01]  /*3d9a0*/  LDL.LU.64 R72, [R1+0x168] ;  /* 0x0001680001487983 */ /* 0x000ea20000300a00 */
[----:B-1----:R-:W-:-:S05]  /*3d9b0*/  MOV R4, R81 ;  /* 0x0000005100047202 */ /* 0x002fca0000000f00 */
[----:B------:R1:W-:Y:S04]  /*3d9c0*/  STL [R1+0x114], R4 ;  /* 0x0001140401007387 */ /* 0x0003e80000100800 */
[----:B------:R-:W-:Y:S01]  /*3d9d0*/  STL [R1+0x120], R82 ;  /* 0x0001205201007387 */ /* 0x000fe20000100800 */
[----:B-1----:R-:W-:-:S03]  /*3d9e0*/  IMAD.MOV.U32 R4, RZ, RZ, R83 ;  /* 0x000000ffff047224 */ /* 0x002fc600078e0053 */
[----:B-----5:R-:W-:Y:S04]  /*3d9f0*/  STL [R1+0x128], R84 ;  /* 0x0001285401007387 */ /* 0x020fe80000100800 */
[----:B------:R1:W-:Y:S04]  /*3da00*/  STL [R1+0x11c], R4 ;  /* 0x00011c0401007387 */ /* 0x0003e80000100800 */
[----:B------:R-:W3:Y:S01]  /*3da10*/  LDL.LU.64 R78, [R1+0x178] ;  /* 0x00017800014e7983 */ /* 0x000ee20000300a00 */
[----:B-1----:R-:W-:-:S05]  /*3da20*/  IMAD.MOV.U32 R4, RZ, RZ, R85 ;  /* 0x000000ffff047224 */ /* 0x002fca00078e0055 */
[----:B------:R1:W-:Y:S04]  /*3da30*/  STL [R1+0x124], R4 ;  /* 0x0001240401007387 */ /* 0x0003e80000100800 */
[----:B------:R-:W-:Y:S04]  /*3da40*/  STL [R1+0x130], R86 ;  /* 0x0001305601007387 */ /* 0x000fe80000100800 */
[----:B------:R-:W4:Y:S04]  /*3da50*/  LDL.LU.64 R74, [R1+0x180] ;  /* 0x00018000014a7983 */ /* 0x000f280000300a00 */
[----:B------:R-:W5:Y:S01]  /*3da60*/  LDL.LU.64 R84, [R1+0x188] ;  /* 0x0001880001547983 */ /* 0x000f620000300a00 */
[----:B-1----:R-:W-:-:S03]  /*3da70*/  IMAD.MOV.U32 R4, RZ, RZ, R87 ;  /* 0x000000ffff047224 */ /* 0x002fc600078e0057 */
[----:B------:R-:W4:Y:S04]  /*3da80*/  LDL.LU.64 R82, [R1+0x198] ;  /* 0x0001980001527983 */ /* 0x000f280000300a00 */
[----:B------:R-:W5:Y:S04]  /*3da90*/  LDL.LU.64 R76, [R1+0x1a8] ;  /* 0x0001a800014c7983 */ /* 0x000f680000300a00 */
[----:B------:R-:W5:Y:S04]  /*3daa0*/  LDL.LU.64 R80, [R1+0x1c0] ;  /* 0x0001c00001507983 */ /* 0x000f680000300a00 */
[----:B------:R2:W-:Y:S02]  /*3dab0*/  STL [R1+0x12c], R4 ;  /* 0x00012c0401007387 */ /* 0x0005e40000100800 */
[----:B--2---:R-:W-:-:S02]  /*3dac0*/  MOV R4, R73 ;  /* 0x0000004900047202 */ /* 0x004fc40000000f00 */
[----:B------:R-:W-:Y:S04]  /*3dad0*/  STL [R1+0x138], R72 ;  /* 0x0001384801007387 */ /* 0x000fe80000100800 */
[----:B------:R-:W2:Y:S04]  /*3dae0*/  LDL.LU.64 R86, [R1+0x1a0] ;  /* 0x0001a00001567983 */ /* 0x000ea80000300a00 */
[----:B---3--:R-:W-:Y:S04]  /*3daf0*/  STL [R1+0x140], R78 ;  /* 0x0001404e01007387 */ /* 0x008fe80000100800 */
[----:B------:R1:W-:Y:S02]  /*3db00*/  STL [R1+0x134], R4 ;  /* 0x0001340401007387 */ /* 0x0003e40000100800 */
[----:B-1----:R-:W-:-:S05]  /*3db10*/  IMAD.MOV.U32 R4, RZ, RZ, R79 ;  /* 0x000000ffff047224 */ /* 0x002fca00078e004f */
[----:B------:R4:W-:Y:S04]  /*3db20*/  STL [R1+0x13c], R4 ;  /* 0x00013c0401007387 */ /* 0x0009e80000100800 */
[----:B------:R-:W3:Y:S01]  /*3db30*/  LDL.LU.64 R78, [R1+0x1b8] ;  /* 0x0001b800014e7983 */ /* 0x000ee20000300a00 */
[----:B----4-:R-:W-:-:S03]  /*3db40*/  IMAD.MOV.U32 R4, RZ, RZ, R75 ;  /* 0x000000ffff047224 */ /* 0x010fc600078e004b */
[----:B------:R-:W-:Y:S04]  /*3db50*/  STL [R1+0x148], R74 ;  /* 0x0001484a01007387 */ /* 0x000fe80000100800 */
[----:B------:R1:W-:Y:S04]  /*3db60*/  STL [R1+0x144], R4 ;  /* 0x0001440401007387 */ /* 0x0003e80000100800 */
[----:B-----5:R4:W-:Y:S01]  /*3db70*/  STL [R1+0x150], R84 ;  /* 0x0001505401007387 */ /* 0x0209e20000100800 */
[----:B-1----:R-:W-:-:S05]  /*3db80*/  IMAD.MOV.U32 R4, RZ, RZ, R85 ;  /* 0x000000ffff047224 */ /* 0x002fca00078e0055 */
[----:B------:R1:W-:Y:S04]  /*3db90*/  STL [R1+0x14c], R4 ;  /* 0x00014c0401007387 */ /* 0x0003e80000100800 */
[----:B----4-:R-:W4:Y:S01]  /*3dba0*/  LDL.LU.64 R84, [R1+0x1d0] ;  /* 0x0001d00001547983 */ /* 0x010f220000300a00 */
[----:B-1----:R-:W-:-:S03]  /*3dbb0*/  MOV R4, R83 ;  /* 0x0000005300047202 */ /* 0x002fc60000000f00 */
[----:B------:R-:W-:Y:S04]  /*3dbc0*/  STL [R1+0x158], R82 ;  /* 0x0001585201007387 */ /* 0x000fe80000100800 */
[----:B------:R2:W-:Y:S02]  /*3dbd0*/  STL [R1+0x154], R4 ;  /* 0x0001540401007387 */ /* 0x0005e40000100800 */
[----:B--2---:R-:W-:Y:S02]  /*3dbe0*/  IMAD.MOV.U32 R4, RZ, RZ, R87 ;  /* 0x000000ffff047224 */ /* 0x004fe400078e0057 */
[----:B------:R1:W-:Y:S04]  /*3dbf0*/  STL [R1+0x160], R86 ;  /* 0x0001605601007387 */ /* 0x0003e80000100800 */
[----:B------:R-:W2:Y:S04]  /*3dc00*/  LDL.LU.64 R82, [R1+0x1d8] ;  /* 0x0001d80001527983 */ /* 0x000ea80000300a00 */
[----:B------:R5:W-:Y:S01]  /*3dc10*/  STL [R1+0x15c], R4 ;  /* 0x00015c0401007387 */ /* 0x000be20000100800 */
[----:B-1----:R-:W-:-:S03]  /*3dc20*/  IMAD.MOV.U32 R86, RZ, RZ, R90 ;  /* 0x000000ffff567224 */ /* 0x002fc600078e005a */
[----:B------:R-:W-:Y:S01]  /*3dc30*/  STL [R1+0x168], R76 ;  /* 0x0001684c01007387 */ /* 0x000fe20000100800 */
[----:B------:R-:W-:Y:S01]  /*3dc40*/  IMAD.MOV.U32 R87, RZ, RZ, R91 ;  /* 0x000000ffff577224 */ /* 0x000fe200078e005b */
[----:B------:R-:W-:Y:S01]  /*3dc50*/  MOV R90, R96 ;  /* 0x00000060005a7202 */ /* 0x000fe20000000f00 */
[----:B------:R-:W-:Y:S02]  /*3dc60*/  IMAD.MOV.U32 R91, RZ, RZ, R97 ;  /* 0x000000ffff5b7224 */ /* 0x000fe400078e0061 */
[----:B-----5:R-:W-:Y:S01]  /*3dc70*/  IMAD.MOV.U32 R4, RZ, RZ, R77 ;  /* 0x000000ffff047224 */ /* 0x020fe200078e004d */
[----:B------:R-:W5:Y:S04]  /*3dc80*/  LDL.LU.64 R96, [R1+0x208] ;  /* 0x0002080001607983 */ /* 0x000f680000300a00 */
[----:B---3--:R-:W-:Y:S04]  /*3dc90*/  STL [R1+0x170], R78 ;  /* 0x0001704e01007387 */ /* 0x008fe80000100800 */
[----:B------:R1:W-:Y:S04]  /*3dca0*/  STL [R1+0x164], R4 ;  /* 0x0001640401007387 */ /* 0x0003e80000100800 */
[----:B------:R-:W-:Y:S01]  /*3dcb0*/  STL [R1+0x178], R80 ;  /* 0x0001785001007387 */ /* 0x000fe20000100800 */
[----:B-1----:R-:W-:-:S05]  /*3dcc0*/  IMAD.MOV.U32 R4, RZ, RZ, R79 ;  /* 0x000000ffff047224 */ /* 0x002fca00078e004f */
[----:B------:R1:W-:Y:S04]  /*3dcd0*/  STL [R1+0x16c], R4 ;  /* 0x00016c0401007387 */ /* 0x0003e80000100800 */
[----:B------:R-:W3:Y:S01]  /*3dce0*/  LDL.LU.64 R76, [R1+0x210] ;  /* 0x00021000014c7983 */ /* 0x000ee20000300a00 */
[----:B-1----:R-:W-:-:S05]  /*3dcf0*/  MOV R4, R81 ;  /* 0x0000005100047202 */ /* 0x002fca0000000f00 */
[----:B------:R1:W-:Y:S04]  /*3dd00*/  STL [R1+0x174], R4 ;  /* 0x0001740401007387 */ /* 0x0003e80000100800 */
[----:B----4-:R4:W-:Y:S04]  /*3dd10*/  STL [R1+0x180], R84 ;  /* 0x0001805401007387 */ /* 0x0109e80000100800 */
[----:B------:R-:W3:Y:S01]  /*3dd20*/  LDL.LU.64 R80, [R1+0x220] ;  /* 0x0002200001507983 */ /* 0x000ee20000300a00 */
[----:B-1----:R-:W-:-:S03]  /*3dd30*/  IMAD.MOV.U32 R4, RZ, RZ, R85 ;  /* 0x000000ffff047224 */ /* 0x002fc600078e0055 */
[----:B----4-:R-:W4:Y:S04]  /*3dd40*/  LDL.LU.64 R84, [R1+0x228] ;  /* 0x0002280001547983 */ /* 0x010f280000300a00 */
[----:B------:R2:W-:Y:S02]  /*3dd50*/  STL [R1+0x17c], R4 ;  /* 0x00017c0401007387 */ /* 0x0005e40000100800 */
[----:B--2---:R-:W-:Y:S02]  /*3dd60*/  IMAD.MOV.U32 R4, RZ, RZ, R83 ;  /* 0x000000ffff047224 */ /* 0x004fe400078e0053 */
[----:B------:R1:W-:Y:S04]  /*3dd70*/  STL [R1+0x188], R82 ;  /* 0x0001885201007387 */ /* 0x0003e80000100800 */
[----:B------:R5:W-:Y:S01]  /*3dd80*/  STL [R1+0x184], R4 ;  /* 0x0001840401007387 */ /* 0x000be20000100800 */
[----:B-1----:R-:W-:Y:S01]  /*3dd90*/  IMAD.MOV.U32 R82, RZ, RZ, R86 ;  /* 0x000000ffff527224 */ /* 0x002fe200078e0056 */
[----:B------:R-:W-:Y:S01]  /*3dda0*/  MOV R83, R87 ;  /* 0x0000005700537202 */ /* 0x000fe20000000f00 */
[----:B------:R-:W-:-:S02]  /*3ddb0*/  IMAD.MOV.U32 R86, RZ, RZ, R90 ;  /* 0x000000ffff567224 */ /* 0x000fc400078e005a */
[----:B------:R-:W-:Y:S02]  /*3ddc0*/  IMAD.MOV.U32 R87, RZ, RZ, R91 ;  /* 0x000000ffff577224 */ /* 0x000fe400078e005b */
[----:B------:R-:W2:Y:S01]  /*3ddd0*/  LDL.LU.64 R90, [R1+0x250] ;  /* 0x00025000015a7983 */ /* 0x000ea20000300a00 */
[----:B-----5:R-:W-:-:S03]  /*3dde0*/  IMAD.MOV.U32 R4, RZ, RZ, R97 ;  /* 0x000000ffff047224 */ /* 0x020fc600078e0061 */
[----:B------:R1:W-:Y:S04]  /*3ddf0*/  STL [R1+0x190], R96 ;  /* 0x0001906001007387 */ /* 0x0003e80000100800 */
[----:B------:R-:W5:Y:S04]  /*3de00*/  LDL.LU.64 R78, [R1+0x218] ;  /* 0x00021800014e7983 */ /* 0x000f680000300a00 */
[----:B------:R3:W-:Y:S01]  /*3de10*/  STL [R1+0x18c], R4 ;  /* 0x00018c0401007387 */ /* 0x0007e20000100800 */
[----:B-1----:R-:W-:Y:S01]  /*3de20*/  MOV R96, R100 ;  /* 0x0000006400607202 */ /* 0x002fe20000000f00 */
[----:B------:R-:W-:-:S02]  /*3de30*/  IMAD.MOV.U32 R97, RZ, RZ, R101 ;  /* 0x000000ffff617224 */ /* 0x000fc400078e0065 */
[----:B------:R-:W-:Y:S01]  /*3de40*/  IMAD.MOV.U32 R100, RZ, RZ, R106 ;  /* 0x000000ffff647224 */ /* 0x000fe200078e006a */
[----:B------:R-:W-:Y:S01]  /*3de50*/  MOV R106, R108 ;  /* 0x0000006c006a7202 */ /* 0x000fe20000000f00 */
[----:B------:R-:W-:Y:S02]  /*3de60*/  IMAD.MOV.U32 R101, RZ, RZ, R107 ;  /* 0x000000ffff657224 */ /* 0x000fe400078e006b */
[----:B------:R-:W-:Y:S02]  /*3de70*/  IMAD.MOV.U32 R107, RZ, RZ, R109 ;  /* 0x000000ffff6b7224 */ /* 0x000fe400078e006d */
[----:B------:R-:W5:Y:S01]  /*3de80*/  LDL.LU.64 R108, [R1+0x258] ;  /* 0x00025800016c7983 */ /* 0x000f620000300a00 */
[----:B---3--:R-:W-:-:S03]  /*3de90*/  IMAD.MOV.U32 R4, RZ, RZ, R77 ;  /* 0x000000ffff047224 */ /* 0x008fc600078e004d */
[----:B------:R-:W-:Y:S04]  /*3dea0*/  STL [R1+0x198], R76 ;  /* 0x0001984c01007387 */ /* 0x000fe80000100800 */
[----:B------:R1:W-:Y:S04]  /*3deb0*/  STL [R1+0x194], R4 ;  /* 0x0001940401007387 */ /* 0x0003e80000100800 */
[----:B------:R-:W3:Y:S01]  /*3dec0*/  LDL.LU.64 R74, [R1+0x270] ;  /* 0x00027000014a7983 */ /* 0x000ee20000300a00 */
[----:B-1----:R-:W-:-:S03]  /*3ded0*/  IMAD.MOV.U32 R4, RZ, RZ, R81 ;  /* 0x000000ffff047224 */ /* 0x002fc600078e0051 */
[----:B------:R-:W-:Y:S04]  /*3dee0*/  STL [R1+0x1a0], R80 ;  /* 0x0001a05001007387 */ /* 0x000fe80000100800 */
[----:B------:R-:W3:Y:S04]  /*3def0*/  LDL.LU.64 R76, [R1+0x268] ;  /* 0x00026800014c7983 */ /* 0x000ee80000300a00 */
[----:B------:R1:W-:Y:S04]  /*3df00*/  STL [R1+0x19c], R4 ;  /* 0x00019c0401007387 */ /* 0x0003e80000100800 */
[----:B----4-:R4:W-:Y:S01]  /*3df10*/  STL [R1+0x1a8], R84 ;  /* 0x0001a85401007387 */ /* 0x0109e20000100800 */
[----:B-1----:R-:W-:-:S05]  /*3df20*/  IMAD.MOV.U32 R4, RZ, RZ, R85 ;  /* 0x000000ffff047224 */ /* 0x002fca00078e0055 */
[----:B------:R2:W-:Y:S04]  /*3df30*/  STL [R1+0x1a4], R4 ;  /* 0x0001a40401007387 */ /* 0x0005e80000100800 */
[----:B----4-:R-:W4:Y:S01]  /*3df40*/  LDL.LU.64 R84, [R1+0x248] ;  /* 0x0002480001547983 */ /* 0x010f220000300a00 */
[----:B------:R-:W-:Y:S01]  /*3df50*/  MOV R80, R82 ;  /* 0x0000005200507202 */ /* 0x000fe20000000f00 */
[----:B------:R-:W-:Y:S01]  /*3df60*/  IMAD.MOV.U32 R81, RZ, RZ, R83 ;  /* 0x000000ffff517224 */ /* 0x000fe200078e0053 */
[----:B------:R-:W-:Y:S01]  /*3df70*/  MOV R83, R87 ;  /* 0x0000005700537202 */ /* 0x000fe20000000f00 */
[----:B------:R-:W-:Y:S02]  /*3df80*/  IMAD.MOV.U32 R82, RZ, RZ, R86 ;  /* 0x000000ffff527224 */ /* 0x000fe400078e0056 */
[----:B------:R-:W-:Y:S01]  /*3df90*/  IMAD.MOV.U32 R86, RZ, RZ, R88 ;  /* 0x000000ffff567224 */ /* 0x000fe200078e0058 */
[----:B------:R-:W-:Y:S01]  /*3dfa0*/  MOV R88, R96 ;  /* 0x0000006000587202 */ /* 0x000fe20000000f00 */
[----:B------:R-:W-:-:S02]  /*3dfb0*/  IMAD.MOV.U32 R87, RZ, RZ, R89 ;  /* 0x000000ffff577224 */ /* 0x000fc400078e0059 */
[----:B------:R-:W-:Y:S02]  /*3dfc0*/  IMAD.MOV.U32 R89, RZ, RZ, R97 ;  /* 0x000000ffff597224 */ /* 0x000fe400078e0061 */
[----:B--2---:R-:W-:Y:S01]  /*3dfd0*/  IMAD.MOV.U32 R4, RZ, RZ, R91 ;  /* 0x000000ffff047224 */ /* 0x004fe200078e005b */
[----:B------:R1:W-:Y:S04]  /*3dfe0*/  STL [R1+0x1b0], R90 ;  /* 0x0001b05a01007387 */ /* 0x0003e80000100800 */
[----:B------:R5:W-:Y:S04]  /*3dff0*/  STL [R1+0x1ac], R4 ;  /* 0x0001ac0401007387 */ /* 0x000be80000100800 */
[----:B------:R-:W2:Y:S01]  /*3e000*/  LDL.LU.64 R96, [R1+0x1e0] ;  /* 0x0001e00001607983 */ /* 0x000ea20000300a00 */
[----:B-1----:R-:W-:Y:S01]  /*3e010*/  IMAD.MOV.U32 R90, RZ, RZ, R100 ;  /* 0x000000ffff5a7224 */ /* 0x002fe200078e0064 */
[----:B------:R-:W-:Y:S01]  /*3e020*/  MOV R100, R106 ;  /* 0x0000006a00647202 */ /* 0x000fe20000000f00 */
[----:B------:R-:W-:-:S02]  /*3e030*/  IMAD.MOV.U32 R91, RZ, RZ, R101 ;  /* 0x000000ffff5b7224 */ /* 0x000fc400078e0065 */
[----:B------:R-:W-:Y:S02]  /*3e040*/  IMAD.MOV.U32 R101, RZ, RZ, R107 ;  /* 0x000000ffff657224 */ /* 0x000fe400078e006b */
[----:B-----5:R-:W-:Y:S01]  /*3e050*/  IMAD.MOV.U32 R4, RZ, RZ, R109 ;  /* 0x000000ffff047224 */ /* 0x020fe200078e006d */
[----:B------:R-:W-:Y:S04]  /*3e060*/  STL [R1+0x1b8], R108 ;  /* 0x0001b86c01007387 */ /* 0x000fe80000100800 */
[----:B------:R1:W-:Y:S04]  /*3e070*/  STL [R1+0x1b4], R4 ;  /* 0x0001b40401007387 */ /* 0x0003e80000100800 */
[----:B---3--:R-:W-:Y:S04]  /*3e080*/  STL [R1+0x1c0], R74 ;  /* 0x0001c04a01007387 */ /* 0x008fe80000100800 */
[----:B------:R-:W3:Y:S01]  /*3e090*/  LDL.LU.64 R106, [R1+0x1e8] ;  /* 0x0001e800016a7983 */ /* 0x000ee20000300a00 */
[----:B-1----:R-:W-:-:S03]  /*3e0a0*/  IMAD.MOV.U32 R4, RZ, RZ, R75 ;  /* 0x000000ffff047224 */ /* 0x002fc600078e004b */
[----:B------:R-:W5:Y:S04]  /*3e0b0*/  LDL.LU.64 R108, [R1+0x2b8] ;  /* 0x0002b800016c7983 */ /* 0x000f680000300a00 */
[----:B------:R1:W-:Y:S04]  /*3e0c0*/  STL [R1+0x1bc], R4 ;  /* 0x0001bc0401007387 */ /* 0x0003e80000100800 */
[----:B------:R-:W-:Y:S01]  /*3e0d0*/  STL [R1+0x1c8], R76 ;  /* 0x0001c84c01007387 */ /* 0x000fe20000100800 */
[----:B-1----:R-:W-:-:S05]  /*3e0e0*/  MOV R4, R77 ;  /* 0x0000004d00047202 */ /* 0x002fca0000000f00 */
[----:B------:R4:W-:Y:S02]  /*3e0f0*/  STL [R1+0x1c4], R4 ;  /* 0x0001c40401007387 */ /* 0x0009e40000100800 */
[----:B----4-:R-:W-:Y:S02]  /*3e100*/  IMAD.MOV.U32 R4, RZ, RZ, R85 ;  /* 0x000000ffff047224 */ /* 0x010fe400078e0055 */
[----:B------:R1:W-:Y:S04]  /*3e110*/  STL [R1+0x1d0], R84 ;  /* 0x0001d05401007387 */ /* 0x0003e80000100800 */
[----:B------:R4:W-:Y:S04]  /*3e120*/  STL [R1+0x1cc], R4 ;  /* 0x0001cc0401007387 */ /* 0x0009e80000100800 */
[----:B------:R-:W-:Y:S01]  /*3e130*/  STL [R1+0x1d8], R78 ;  /* 0x0001d84e01007387 */ /* 0x000fe20000100800 */
[----:B-1----:R-:W-:Y:S01]  /*3e140*/  IMAD.MOV.U32 R84, RZ, RZ, R86 ;  /* 0x000000ffff547224 */ /* 0x002fe200078e0056 */
[----:B----4-:R-:W-:Y:S01]  /*3e150*/  MOV R4, R79 ;  /* 0x0000004f00047202 */ /* 0x010fe20000000f00 */
[----:B------:R-:W-:Y:S01]  /*3e160*/  IMAD.MOV.U32 R85, RZ, RZ, R87 ;  /* 0x000000ffff557224 */ /* 0x000fe200078e0057 */
[----:B------:R-:W-:Y:S01]  /*3e170*/  MOV R86, R88 ;  /* 0x0000005800567202 */ /* 0x000fe20000000f00 */
[----:B------:R-:W-:-:S02]  /*3e180*/  IMAD.MOV.U32 R87, RZ, RZ, R89 ;  /* 0x000000ffff577224 */ /* 0x000fc400078e0059 */
[----:B------:R-:W-:Y:S02]  /*3e190*/  IMAD.MOV.U32 R88, RZ, RZ, R90 ;  /* 0x000000ffff587224 */ /* 0x000fe400078e005a */
[----:B------:R-:W-:Y:S02]  /*3e1a0*/  IMAD.MOV.U32 R89, RZ, RZ, R91 ;  /* 0x000000ffff597224 */ /* 0x000fe400078e005b */
[----:B------:R-:W4:Y:S04]  /*3e1b0*/  LDL.LU.64 R90, [R1+0x2a8] ;  /* 0x0002a800015a7983 */ /* 0x000f280000300a00 */
[----:B------:R2:W-:Y:S02]  /*3e1c0*/  STL [R1+0x1d4], R4 ;  /* 0x0001d40401007387 */ /* 0x0005e40000100800 */
[----:B--2---:R-:W-:-:S02]  /*3e1d0*/  IMAD.MOV.U32 R4, RZ, RZ, R97 ;  /* 0x000000ffff047224 */ /* 0x004fc400078e0061 */
[----:B------:R1:W-:Y:S04]  /*3e1e0*/  STL [R1+0x1e0], R96 ;  /* 0x0001e06001007387 */ /* 0x0003e80000100800 */
[----:B---3--:R-:W-:Y:S04]  /*3e1f0*/  STL [R1+0x1e8], R106 ;  /* 0x0001e86a01007387 */ /* 0x008fe80000100800 */
[----:B------:R2:W-:Y:S04]  /*3e200*/  STL [R1+0x1dc], R4 ;  /* 0x0001dc0401007387 */ /* 0x0005e80000100800 */
[----:B-1----:R-:W3:Y:S01]  /*3e210*/  LDL.LU.64 R96, [R1+0x298] ;  /* 0x0002980001607983 */ /* 0x002ee20000300a00 */
[----:B--2---:R-:W-:-:S03]  /*3e220*/  IMAD.MOV.U32 R4, RZ, RZ, R107 ;  /* 0x000000ffff047224 */ /* 0x004fc600078e006b */
[----:B------:R-:W2:Y:S04]  /*3e230*/  LDL.LU.64 R106, [R1+0x288] ;  /* 0x00028800016a7983 */ /* 0x000ea80000300a00 */
[----:B------:R1:W-:Y:S04]  /*3e240*/  STL [R1+0x1e4], R4 ;  /* 0x0001e40401007387 */ /* 0x0003e80000100800 */
[----:B------:R5:W-:Y:S01]  /*3e250*/  STL [R1+0x1f0], R92 ;  /* 0x0001f05c01007387 */ /* 0x000be20000100800 */
[----:B-1----:R-:W-:-:S03]  /*3e260*/  IMAD.MOV.U32 R4, RZ, RZ, R93 ;  /* 0x000000ffff047224 */ /* 0x002fc600078e005d */
[----:B------:R-:W-:Y:S04]  /*3e270*/  STL [R1+0x1f8], R80 ;  /* 0x0001f85001007387 */ /* 0x000fe80000100800 */
[----:B------:R1:W-:Y:S04]  /*3e280*/  STL [R1+0x1ec], R4 ;  /* 0x0001ec0401007387 */ /* 0x0003e80000100800 */
[----:B-----5:R-:W5:Y:S01]  /*3e290*/  LDL.LU.64 R92, [R1+0x260] ;  /* 0x00026000015c7983 */ /* 0x020f620000300a00 */
[----:B-1----:R-:W-:-:S03]  /*3e2a0*/  MOV R4, R81 ;  /* 0x0000005100047202 */ /* 0x002fc60000000f00 */
[----:B------:R-:W-:Y:S04]  /*3e2b0*/  STL [R1+0x200], R82 ;  /* 0x0002005201007387 */ /* 0x000fe80000100800 */
[----:B------:R1:W-:Y:S02]  /*3e2c0*/  STL [R1+0x1f4], R4 ;  /* 0x0001f40401007387 */ /* 0x0003e40000100800 */
[----:B-1----:R-:W-:-:S05]  /*3e2d0*/  IMAD.MOV.U32 R4, RZ, RZ, R83 ;  /* 0x000000ffff047224 */ /* 0x002fca00078e0053 */
[----:B------:R1:W-:Y:S04]  /*3e2e0*/  STL [R1+0x1fc], R4 ;  /* 0x0001fc0401007387 */ /* 0x0003e80000100800 */
[----:B------:R4:W-:Y:S01]  /*3e2f0*/  STL [R1+0x208], R108 ;  /* 0x0002086c01007387 */ /* 0x0009e20000100800 */
[----:B-1----:R-:W-:-:S05]  /*3e300*/  IMAD.MOV.U32 R4, RZ, RZ, R109 ;  /* 0x000000ffff047224 */ /* 0x002fca00078e006d */
[----:B------:R1:W-:Y:S01]  /*3e310*/  STL [R1+0x204], R4 ;  /* 0x0002040401007387 */ /* 0x0003e20000100800 */
[----:B----4-:R-:W-:Y:S01]  /*3e320*/  IMAD.MOV.U32 R108, RZ, RZ, R116 ;  /* 0x000000ffff6c7224 */ /* 0x010fe200078e0074 */
[----:B------:R-:W-:Y:S01]  /*3e330*/  MOV R109, R117 ;  /* 0x00000075006d7202 */ /* 0x000fe20000000f00 */
[----:B------:R-:W-:Y:S01]  /*3e340*/  IMAD.MOV.U32 R116, RZ, RZ, R118 ;  /* 0x000000ffff747224 */ /* 0x000fe200078e0076 */
[----:B------:R4:W-:Y:S01]  /*3e350*/  STL [R1+0x210], R90 ;  /* 0x0002105a01007387 */ /* 0x0009e20000100800 */
[----:B------:R-:W-:-:S03]  /*3e360*/  IMAD.MOV.U32 R117, RZ, RZ, R119 ;  /* 0x000000ffff757224 */ /* 0x000fc600078e0077 */
[----:B------:R-:W5:Y:S01]  /*3e370*/  LDL.LU.64 R118, [R1+0x310] ;  /* 0x0003100001767983 */ /* 0x000f620000300a00 */
[----:B-1----:R-:W-:-:S03]  /*3e380*/  IMAD.MOV.U32 R4, RZ, RZ, R91 ;  /* 0x000000ffff047224 */ /* 0x002fc600078e005b */
[----:B---3--:R-:W-:Y:S04]  /*3e390*/  STL [R1+0x218], R96 ;  /* 0x0002186001007387 */ /* 0x008fe80000100800 */
[----:B------:R1:W-:Y:S04]  /*3e3a0*/  STL [R1+0x20c], R4 ;  /* 0x00020c0401007387 */ /* 0x0003e80000100800 */
[----:B----4-:R-:W3:Y:S01]  /*3e3b0*/  LDL.LU.64 R90, [R1+0x2f0] ;  /* 0x0002f000015a7983 */ /* 0x010ee20000300a00 */
[----:B-1----:R-:W-:-:S03]  /*3e3c0*/  MOV R4, R97 ;  /* 0x0000006100047202 */ /* 0x002fc60000000f00 */
[----:B--2---:R-:W-:Y:S04]  /*3e3d0*/  STL [R1+0x220], R106 ;  /* 0x0002206a01007387 */ /* 0x004fe80000100800 */
[----:B------:R1:W-:Y:S04]  /*3e3e0*/  STL [R1+0x214], R4 ;  /* 0x0002140401007387 */ /* 0x0003e80000100800 */
[----:B------:R-:W2:Y:S01]  /*3e3f0*/  LDL.LU.64 R96, [R1+0x2d8] ;  /* 0x0002d80001607983 */ /* 0x000ea20000300a00 */
[----:B-1----:R-:W-:-:S05]  /*3e400*/  IMAD.MOV.U32 R4, RZ, RZ, R107 ;  /* 0x000000ffff047224 */ /* 0x002fca00078e006b */
[----:B------:R1:W-:Y:S04]  /*3e410*/  STL [R1+0x21c], R4 ;  /* 0x00021c0401007387 */ /* 0x0003e80000100800 */
[----:B-----5:R4:W-:Y:S04]  /*3e420*/  STL [R1+0x228], R92 ;  /* 0x0002285c01007387 */ /* 0x0209e80000100800 */
[----:B------:R-:W5:Y:S01]  /*3e430*/  LDL.LU.64 R106, [R1+0x2c8] ;  /* 0x0002c800016a7983 */ /* 0x000f620000300a00 */
[----:B-1----:R-:W-:-:S03]  /*3e440*/  IMAD.MOV.U32 R4, RZ, RZ, R93 ;  /* 0x000000ffff047224 */ /* 0x002fc600078e005d */
[----:B----4-:R-:W4:Y:S04]  /*3e450*/  LDL.LU.64 R92, [R1+0x2b0] ;  /* 0x0002b000015c7983 */ /* 0x010f280000300a00 */
[----:B------:R1:W-:Y:S04]  /*3e460*/  STL [R1+0x224], R4 ;  /* 0x0002240401007387 */ /* 0x0003e80000100800 */
[----:B------:R-:W-:Y:S01]  /*3e470*/  STL [R1+0x230], R84 ;  /* 0x0002305401007387 */ /* 0x000fe20000100800 */
[----:B-1----:R-:W-:-:S03]  /*3e480*/  IMAD.MOV.U32 R4, RZ, RZ, R85 ;  /* 0x000000ffff047224 */ /* 0x002fc600078e0055 */
[----:B------:R-:W-:Y:S04]  /*3e490*/  STL [R1+0x238], R86 ;  /* 0x0002385601007387 */ /* 0x000fe80000100800 */
[----:B------:R1:W-:Y:S02]  /*3e4a0*/  STL [R1+0x22c], R4 ;  /* 0x00022c0401007387 */ /* 0x0003e40000100800 */
[----:B-1----:R-:W-:-:S05]  /*3e4b0*/  MOV R4, R87 ;  /* 0x0000005700047202 */ /* 0x002fca0000000f00 */
[----:B------:R1:W-:Y:S04]  /*3e4c0*/  STL [R1+0x234], R4 ;  /* 0x0002340401007387 */ /* 0x0003e80000100800 */
[----:B------:R1:W-:Y:S02]  /*3e4d0*/  STL [R1+0x240], R104 ;  /* 0x0002406801007387 */ /* 0x0003e40000100800 */
[----:B-1----:R-:W-:-:S05]  /*3e4e0*/  IMAD.MOV.U32 R4, RZ, RZ, R105 ;  /* 0x000000ffff047224 */ /* 0x002fca00078e0069 */
[----:B------:R1:W-:Y:S04]  /*3e4f0*/  STL [R1+0x23c], R4 ;  /* 0x00023c0401007387 */ /* 0x0003e80000100800 */
[----:B------:R-:W-:Y:S04]  /*3e500*/  STL [R1+0x248], R118 ;  /* 0x0002487601007387 */ /* 0x000fe80000100800 */
[----:B------:R-:W4:Y:S01]  /*3e510*/  LDL.LU.64 R104, [R1+0x358] ;  /* 0x0003580001687983 */ /* 0x000f220000300a00 */
[----:B-1----:R-:W-:-:S05]  /*3e520*/  IMAD.MOV.U32 R4, RZ, RZ, R119 ;  /* 0x000000ffff047224 */ /* 0x002fca00078e0077 */
[----:B------:R1:W-:Y:S04]  /*3e530*/  STL [R1+0x244], R4 ;  /* 0x0002440401007387 */ /* 0x0003e80000100800 */
[----:B---3--:R3:W-:Y:S01]  /*3e540*/  STL [R1+0x250], R90 ;  /* 0x0002505a01007387 */ /* 0x0087e20000100800 */
[----:B-1----:R-:W-:-:S03]  /*3e550*/  IMAD.MOV.U32 R4, RZ, RZ, R91 ;  /* 0x000000ffff047224 */ /* 0x002fc600078e005b */
[----:B------:R-:W4:Y:S04]  /*3e560*/  LDL.LU.64 R118, [R1+0x330] ;  /* 0x0003300001767983 */ /* 0x000f280000300a00 */
[----:B------:R1:W-:Y:S04]  /*3e570*/  STL [R1+0x24c], R4 ;  /* 0x00024c0401007387 */ /* 0x0003e80000100800 */
[----:B--2---:R-:W-:Y:S04]  /*3e580*/  STL [R1+0x258], R96 ;  /* 0x0002586001007387 */ /* 0x004fe80000100800 */
[----:B---3--:R-:W2:Y:S01]  /*3e590*/  LDL.LU.64 R90, [R1+0x320] ;  /* 0x00032000015a7983 */ /* 0x008ea20000300a00 */
[----:B-1----:R-:W-:-:S05]  /*3e5a0*/  MOV R4, R97 ;  /* 0x0000006100047202 */ /* 0x002fca0000000f00 */
[----:B------:R1:W-:Y:S04]  /*3e5b0*/  STL [R1+0x254], R4 ;  /* 0x0002540401007387 */ /* 0x0003e80000100800 */
[----:B-----5:R3:W-:Y:S01]  /*3e5c0*/  STL [R1+0x260], R106 ;  /* 0x0002606a01007387 */ /* 0x0207e20000100800 */
[----:B-1----:R-:W-:-:S03]  /*3e5d0*/  IMAD.MOV.U32 R4, RZ, RZ, R107 ;  /* 0x000000ffff047224 */ /* 0x002fc600078e006b */
[----:B------:R-:W5:Y:S04]  /*3e5e0*/  LDL.LU.64 R96, [R1+0x2f8] ;  /* 0x0002f80001607983 */ /* 0x000f680000300a00 */
[----:B------:R1:W-:Y:S04]  /*3e5f0*/  STL [R1+0x25c], R4 ;  /* 0x00025c0401007387 */ /* 0x0003e80000100800 */
[----:B----4-:R4:W-:Y:S04]  /*3e600*/  STL [R1+0x268], R92 ;  /* 0x0002685c01007387 */ /* 0x0109e80000100800 */
[----:B---3--:R-:W3:Y:S01]  /*3e610*/  LDL.LU.64 R106, [R1+0x2e8] ;  /* 0x0002e800016a7983 */ /* 0x008ee20000300a00 */
[----:B-1----:R-:W-:-:S03]  /*3e620*/  IMAD.MOV.U32 R4, RZ, RZ, R93 ;  /* 0x000000ffff047224 */ /* 0x002fc600078e005d */
[----:B----4-:R-:W4:Y:S04]  /*3e630*/  LDL.LU.64 R92, [R1+0x2e0] ;  /* 0x0002e000015c7983 */ /* 0x010f280000300a00 */
[----:B------:R1:W-:Y:S04]  /*3e640*/  STL [R1+0x264], R4 ;  /* 0x0002640401007387 */ /* 0x0003e80000100800 */
[----:B------:R-:W-:Y:S01]  /*3e650*/  STL [R1+0x270], R88 ;  /* 0x0002705801007387 */ /* 0x000fe20000100800 */
[----:B-1----:R-:W-:-:S05]  /*3e660*/  IMAD.MOV.U32 R4, RZ, RZ, R89 ;  /* 0x000000ffff047224 */ /* 0x002fca00078e0059 */
[----:B------:R1:W-:Y:S04]  /*3e670*/  STL [R1+0x26c], R4 ;  /* 0x00026c0401007387 */ /* 0x0003e80000100800 */
[----:B------:R-:W-:Y:S01]  /*3e680*/  STL [R1+0x278], R100 ;  /* 0x0002786401007387 */ /* 0x000fe20000100800 */
[----:B-1----:R-:W-:-:S05]  /*3e690*/  MOV R4, R101 ;  /* 0x0000006500047202 */ /* 0x002fca0000000f00 */
[----:B------:R1:W-:Y:S04]  /*3e6a0*/  STL [R1+0x274], R4 ;  /* 0x0002740401007387 */ /* 0x0003e80000100800 */
[----:B------:R1:W-:Y:S02]  /*3e6b0*/  STL [R1+0x280], R116 ;  /* 0x0002807401007387 */ /* 0x0003e40000100800 */
[----:B-1----:R-:W-:Y:S02]  /*3e6c0*/  IMAD.MOV.U32 R4, RZ, RZ, R117 ;  /* 0x000000ffff047224 */ /* 0x002fe400078e0075 */
[----:B------:R-:W4:Y:S04]  /*3e6d0*/  LDL.LU.64 R116, [R1+0x3b0] ;  /* 0x0003b00001747983 */ /* 0x000f280000300a00 */
[----:B------:R1:W-:Y:S04]  /*3e6e0*/  STL [R1+0x27c], R4 ;  /* 0x00027c0401007387 */ /* 0x0003e80000100800 */
[----:B------:R-:W-:Y:S04]  /*3e6f0*/  STL [R1+0x288], R104 ;  /* 0x0002886801007387 */ /* 0x000fe80000100800 */
[----:B------:R-:W4:Y:S01]  /*3e700*/  LDL.LU.64 R100, [R1+0x388] ;  /* 0x0003880001647983 */ /* 0x000f220000300a00 */
[----:B-1----:R-:W-:-:S05]  /*3e710*/  IMAD.MOV.U32 R4, RZ, RZ, R105 ;  /* 0x000000ffff047224 */ /* 0x002fca00078e0069 */
[----:B------:R1:W-:Y:S04]  /*3e720*/  STL [R1+0x284], R4 ;  /* 0x0002840401007387 */ /* 0x0003e80000100800 */
[----:B------:R2:W-:Y:S01]  /*3e730*/  STL [R1+0x290], R118 ;  /* 0x0002907601007387 */ /* 0x0005e20000100800 */
[----:B-1----:R-:W-:-:S03]  /*3e740*/  IMAD.MOV.U32 R4, RZ, RZ, R119 ;  /* 0x000000ffff047224 */ /* 0x002fc600078e0077 */
[----:B------:R-:W4:Y:S04]  /*3e750*/  LDL.LU.64 R104, [R1+0x360] ;  /* 0x0003600001687983 */ /* 0x000f280000300a00 */
[----:B------:R1:W-:Y:S04]  /*3e760*/  STL [R1+0x28c], R4 ;  /* 0x00028c0401007387 */ /* 0x0003e80000100800 */
[----:B--2---:R-:W-:Y:S04]  /*3e770*/  STL [R1+0x298], R90 ;  /* 0x0002985a01007387 */ /* 0x004fe80000100800 */
[----:B------:R-:W2:Y:S01]  /*3e780*/  LDL.LU.64 R118, [R1+0x348] ;  /* 0x0003480001767983 */ /* 0x000ea20000300a00 */
[----:B-1----:R-:W-:-:S05]  /*3e790*/  MOV R4, R91 ;  /* 0x0000005b00047202 */ /* 0x002fca0000000f00 */
[----:B------:R5:W-:Y:S02]  /*3e7a0*/  STL [R1+0x294], R4 ;  /* 0x0002940401007387 */ /* 0x000be40000100800 */
[----:B-----5:R-:W-:Y:S02]  /*3e7b0*/  IMAD.MOV.U32 R4, RZ, RZ, R97 ;  /* 0x000000ffff047224 */ /* 0x020fe400078e0061 */
[----:B------:R1:W-:Y:S04]  /*3e7c0*/  STL [R1+0x2a0], R96 ;  /* 0x0002a06001007387 */ /* 0x0003e80000100800 */
[----:B------:R5:W-:Y:S04]  /*3e7d0*/  STL [R1+0x29c], R4 ;  /* 0x00029c0401007387 */ /* 0x000be80000100800 */
[----:B---3--:R3:W-:Y:S04]  /*3e7e0*/  STL [R1+0x2a8], R106 ;  /* 0x0002a86a01007387 */ /* 0x0087e80000100800 */
[----:B-1----:R-:W2:Y:S01]  /*3e7f0*/  LDL.LU.64 R96, [R1+0x328] ;  /* 0x0003280001607983 */ /* 0x002ea20000300a00 */
[----:B-----5:R-:W-:-:S03]  /*3e800*/  IMAD.MOV.U32 R4, RZ, RZ, R107 ;  /* 0x000000ffff047224 */ /* 0x020fc600078e006b */
[----:B---3--:R-:W3:Y:S04]  /*3e810*/  LDL.LU.64 R106, [R1+0x318] ;  /* 0x00031800016a7983 */ /* 0x008ee80000300a00 */
[----:B------:R1:W-:Y:S04]  /*3e820*/  STL [R1+0x2a4], R4 ;  /* 0x0002a40401007387 */ /* 0x0003e80000100800 */
[----:B----4-:R-:W-:Y:S01]  /*3e830*/  STL [R1+0x2b0], R92 ;  /* 0x0002b05c01007387 */ /* 0x010fe20000100800 */
[----:B-1----:R-:W-:-:S03]  /*3e840*/  IMAD.MOV.U32 R4, RZ, RZ, R93 ;  /* 0x000000ffff047224 */ /* 0x002fc600078e005d */
[----:B------:R-:W-:Y:S04]  /*3e850*/  STL [R1+0x2b8], R126 ;  /* 0x0002b87e01007387 */ /* 0x000fe80000100800 */
[----:B------:R1:W-:Y:S04]  /*3e860*/  STL [R1+0x2ac], R4 ;  /* 0x0002ac0401007387 */ /* 0x0003e80000100800 */
[----:B------:R-:W-:Y:S01]  /*3e870*/  STL [R1+0x2c0], R108 ;  /* 0x0002c06c01007387 */ /* 0x000fe20000100800 */
[----:B-1----:R-:W-:-:S05]  /*3e880*/  MOV R4, R127 ;  /* 0x0000007f00047202 */ /* 0x002fca0000000f00 */
[----:B------:R1:W-:Y:S04]  /*3e890*/  STL [R1+0x2b4], R4 ;  /* 0x0002b40401007387 */ /* 0x0003e80000100800 */
[----:B------:R-:W4:Y:S01]  /*3e8a0*/  LDL.LU.64 R126, [R1+0x410] ;  /* 0x00041000017e7983 */ /* 0x000f220000300a00 */
[----:B-1----:R-:W-:-:S03]  /*3e8b0*/  IMAD.MOV.U32 R4, RZ, RZ, R109 ;  /* 0x000000ffff047224 */ /* 0x002fc600078e006d */
[----:B------:R-:W-:Y:S04]  /*3e8c0*/  STL [R1+0x2c8], R116 ;  /* 0x0002c87401007387 */ /* 0x000fe80000100800 */
[----:B------:R1:W-:Y:S04]  /*3e8d0*/  STL [R1+0x2bc], R4 ;  /* 0x0002bc0401007387 */ /* 0x0003e80000100800 */
[----:B------:R-:W5:Y:S01]  /*3e8e0*/  LDL.LU.64 R108, [R1+0x3d8] ;  /* 0x0003d800016c7983 */ /* 0x000f620000300a00 */
[----:B-1----:R-:W-:-:S03]  /*3e8f0*/  IMAD.MOV.U32 R4, RZ, RZ, R117 ;  /* 0x000000ffff047224 */ /* 0x002fc600078e0075 */
[----:B------:R-:W5:Y:S04]  /*3e900*/  LDL.LU.64 R116, [R1+0x3a0] ;  /* 0x0003a00001747983 */ /* 0x000f680000300a00 */
[----:B------:R1:W-:Y:S04]  /*3e910*/  STL [R1+0x2c4], R4 ;  /* 0x0002c40401007387 */ /* 0x0003e80000100800 */
[----:B------:R1:W-:Y:S02]  /*3e920*/  STL [R1+0x2d0], R100 ;  /* 0x0002d06401007387 */ /* 0x0003e40000100800 */
[----:B-1----:R-:W-:-:S02]  /*3e930*/  IMAD.MOV.U32 R4, RZ, RZ, R101 ;  /* 0x000000ffff047224 */ /* 0x002fc400078e0065 */
[----:B------:R-:W-:Y:S04]  /*3e940*/  STL [R1+0x2d8], R104 ;  /* 0x0002d86801007387 */ /* 0x000fe80000100800 */
[----:B------:R1:W-:Y:S04]  /*3e950*/  STL [R1+0x2cc], R4 ;  /* 0x0002cc0401007387 */ /* 0x0003e80000100800 */
[----:B------:R-:W5:Y:S01]  /*3e960*/  LDL.LU.64 R100, [R1+0x390] ;  /* 0x0003900001647983 */ /* 0x000f620000300a00 */
[----:B-1----:R-:W-:-:S05]  /*3e970*/  MOV R4, R105 ;  /* 0x0000006900047202 */ /* 0x002fca0000000f00 */
[----:B------:R1:W-:Y:S04]  /*3e980*/  STL [R1+0x2d4], R4 ;  /* 0x0002d40401007387 */ /* 0x0003e80000100800 */
[----:B--2---:R2:W-:Y:S04]  /*3e990*/  STL [R1+0x2e0], R118 ;  /* 0x0002e07601007387 */ /* 0x0045e80000100800 */
[----:B------:R-:W5:Y:S01]  /*3e9a0*/  LDL.LU.64 R104, [R1+0x368] ;  /* 0x0003680001687983 */ /* 0x000f620000300a00 */
[----:B-1----:R-:W-:Y:S02]  /*3e9b0*/  IMAD.MOV.U32 R4, RZ, RZ, R119 ;  /* 0x000000ffff047224 */ /* 0x002fe400078e0077 */
[----:B--2---:R-:W-:-:S02]  /*3e9c0*/  IMAD.MOV.U32 R118, RZ, RZ, R120 ;  /* 0x000000ffff767224 */ /* 0x004fc400078e0078 */
[----:B------:R-:W-:Y:S02]  /*3e9d0*/  IMAD.MOV.U32 R119, RZ, RZ, R121 ;  /* 0x000000ffff777224 */ /* 0x000fe400078e0079 */
[----:B------:R-:W2:Y:S04]  /*3e9e0*/  LDL.LU.64 R120, [R1+0x350] ;  /* 0x0003500001787983 */ /* 0x000ea80000300a00 */
[----:B------:R1:W-:Y:S04]  /*3e9f0*/  STL [R1+0x2dc], R4 ;  /* 0x0002dc0401007387 */ /* 0x0003e80000100800 */
[----:B------:R-:W-:Y:S01]  /*3ea00*/  STL [R1+0x2e8], R96 ;  /* 0x0002e86001007387 */ /* 0x000fe20000100800 */
[----:B-1----:R-:W-:-:S05]  /*3ea10*/  MOV R4, R97 ;  /* 0x0000006100047202 */ /* 0x002fca0000000f00 */
[----:B------:R1:W-:Y:S04]  /*3ea20*/  STL [R1+0x2e4], R4 ;  /* 0x0002e40401007387 */ /* 0x0003e80000100800 */
[----:B---3--:R-:W-:Y:S01]  /*3ea30*/  STL [R1+0x2f0], R106 ;  /* 0x0002f06a01007387 */ /* 0x008fe20000100800 */
[----:B-1----:R-:W-:-:S05]  /*3ea40*/  IMAD.MOV.U32 R4, RZ, RZ, R107 ;  /* 0x000000ffff047224 */ /* 0x002fca00078e006b */
[----:B------:R1:W-:Y:S04]  /*3ea50*/  STL [R1+0x2ec], R4 ;  /* 0x0002ec0401007387 */ /* 0x0003e80000100800 */
[----:B------:R3:W-:Y:S01]  /*3ea60*/  STL [R1+0x2f8], R122 ;  /* 0x0002f87a01007387 */ /* 0x0007e20000100800 */
[----:B-1----:R-:W-:-:S03]  /*3ea70*/  IMAD.MOV.U32 R4, RZ, RZ, R123 ;  /* 0x000000ffff047224 */ /* 0x002fc600078e007b */
[----:B---3--:R-:W3:Y:S04]  /*3ea80*/  LDL.LU.64 R122, [R1+0x470] ;  /* 0x00047000017a7983 */ /* 0x008ee80000300a00 */
[----:B------:R1:W-:Y:S04]  /*3ea90*/  STL [R1+0x2f4], R4 ;  /* 0x0002f40401007387 */ /* 0x0003e80000100800 */
[----:B------:R4:W-:Y:S01]  /*3eaa0*/  STL [R1+0x300], R124 ;  /* 0x0003007c01007387 */ /* 0x0009e20000100800 */
[----:B-1----:R-:W-:-:S03]  /*3eab0*/  IMAD.MOV.U32 R4, RZ, RZ, R125 ;  /* 0x000000ffff047224 */ /* 0x002fc600078e007d */
[----:B----4-:R-:W4:Y:S04]  /*3eac0*/  LDL.LU.64 R124, [R1+0x428] ;  /* 0x00042800017c7983 */ /* 0x010f280000300a00 */
[----:B------:R1:W-:Y:S04]  /*3ead0*/  STL [R1+0x2fc], R4 ;  /* 0x0002fc0401007387 */ /* 0x0003e80000100800 */
[----:B------:R1:W-:Y:S02]  /*3eae0*/  STL [R1+0x308], R126 ;  /* 0x0003087e01007387 */ /* 0x0003e40000100800 */
[----:B-1----:R-:W-:-:S02]  /*3eaf0*/  MOV R4, R127 ;  /* 0x0000007f00047202 */ /* 0x002fc40000000f00 */
[----:B------:R-:W4:Y:S04]  /*3eb00*/  LDL.LU.64 R126, [R1+0x408] ;  /* 0x00040800017e7983 */ /* 0x000f280000300a00 */
[----:B------:R1:W-:Y:S04]  /*3eb10*/  STL [R1+0x304], R4 ;  /* 0x0003040401007387 */ /* 0x0003e80000100800 */
[----:B-----5:R5:W-:Y:S04]  /*3eb20*/  STL [R1+0x310], R108 ;  /* 0x0003106c01007387 */ /* 0x020be80000100800 */
[----:B------:R-:W4:Y:S01]  /*3eb30*/  LDL.LU.64 R106, [R1+0x3c8] ;  /* 0x0003c800016a7983 */ /* 0x000f220000300a00 */
[----:B-1----:R-:W-:-:S05]  /*3eb40*/  IMAD.MOV.U32 R4, RZ, RZ, R109 ;  /* 0x000000ffff047224 */ /* 0x002fca00078e006d */
[----:B------:R1:W-:Y:S04]  /*3eb50*/  STL [R1+0x30c], R4 ;  /* 0x00030c0401007387 */ /* 0x0003e80000100800 */
[----:B------:R5:W-:Y:S04]  /*3eb60*/  STL [R1+0x318], R116 ;  /* 0x0003187401007387 */ /* 0x000be80000100800 */
[----:B-----5:R-:W5:Y:S01]  /*3eb70*/  LDL.LU.64 R108, [R1+0x3a8] ;  /* 0x0003a800016c7983 */ /* 0x020f620000300a00 */
[----:B-1----:R-:W-:Y:S02]  /*3eb80*/  IMAD.MOV.U32 R4, RZ, RZ, R117 ;  /* 0x000000ffff047224 */ /* 0x002fe400078e0075 */
[----:B------:R-:W-:Y:S01]  /*3eb90*/  IMAD.MOV.U32 R116, RZ, RZ, R130 ;  /* 0x000000ffff747224 */ /* 0x000fe200078e0082 */
[----:B------:R-:W-:-:S02]  /*3eba0*/  MOV R117, R131 ;  /* 0x0000008300757202 */ /* 0x000fc40000000f00 */
[----:B------:R-:W5:Y:S04]  /*3ebb0*/  LDL.LU.64 R130, [R1+0x398] ;  /* 0x0003980001827983 */ /* 0x000f680000300a00 */
[----:B------:R1:W-:Y:S02]  /*3ebc0*/  STL [R1+0x314], R4 ;  /* 0x0003140401007387 */ /* 0x0003e40000100800 */
[----:B-1----:R-:W-:Y:S02]  /*3ebd0*/  IMAD.MOV.U32 R4, RZ, RZ, R101 ;  /* 0x000000ffff047224 */ /* 0x002fe400078e0065 */
[----:B------:R-:W-:Y:S04]  /*3ebe0*/  STL [R1+0x320], R100 ;  /* 0x0003206401007387 */ /* 0x000fe80000100800 */
[----:B------:R1:W-:Y:S02]  /*3ebf0*/  STL [R1+0x31c], R4 ;  /* 0x00031c0401007387 */ /* 0x0003e40000100800 */
[----:B-1----:R-:W-:-:S02]  /*3ec00*/  IMAD.MOV.U32 R4, RZ, RZ, R105 ;  /* 0x000000ffff047224 */ /* 0x002fc400078e0069 */
[----:B------:R-:W-:Y:S04]  /*3ec10*/  STL [R1+0x328], R104 ;  /* 0x0003286801007387 */ /* 0x000fe80000100800 */
[----:B------:R1:W-:Y:S04]  /*3ec20*/  STL [R1+0x324], R4 ;  /* 0x0003240401007387 */ /* 0x0003e80000100800 */
[----:B--2---:R2:W-:Y:S01]  /*3ec30*/  STL [R1+0x330], R120 ;  /* 0x0003307801007387 */ /* 0x0045e20000100800 */
[----:B-1----:R-:W-:-:S03]  /*3ec40*/  IMAD.MOV.U32 R4, RZ, RZ, R121 ;  /* 0x000000ffff047224 */ /* 0x002fc600078e0079 */
[----:B--2---:R-:W2:Y:S04]  /*3ec50*/  LDL.LU.64 R120, [R1+0x4e0] ;  /* 0x0004e00001787983 */ /* 0x004ea80000300a00 */
[----:B------:R1:W-:Y:S04]  /*3ec60*/  STL [R1+0x32c], R4 ;  /* 0x00032c0401007387 */ /* 0x0003e80000100800 */
[----:B------:R1:W-:Y:S02]  /*3ec70*/  STL [R1+0x338], R112 ;  /* 0x0003387001007387 */ /* 0x0003e40000100800 */
[----:B-1----:R-:W-:-:S02]  /*3ec80*/  MOV R4, R113 ;  /* 0x0000007100047202 */ /* 0x002fc40000000f00 */
[----:B------:R-:W2:Y:S04]  /*3ec90*/  LDL.LU.64 R112, [R1+0x490] ;  /* 0x0004900001707983 */ /* 0x000ea80000300a00 */
[----:B------:R1:W-:Y:S04]  /*3eca0*/  STL [R1+0x334], R4 ;  /* 0x0003340401007387 */ /* 0x0003e80000100800 */
[----:B------:R3:W-:Y:S01]  /*3ecb0*/  STL [R1+0x340], R114 ;  /* 0x0003407201007387 */ /* 0x0007e20000100800 */
[----:B-1----:R-:W-:-:S03]  /*3ecc0*/  IMAD.MOV.U32 R4, RZ, RZ, R115 ;  /* 0x000000ffff047224 */ /* 0x002fc600078e0073 */
[----:B---3--:R-:W3:Y:S04]  /*3ecd0*/  LDL.LU.64 R114, [R1+0x448] ;  /* 0x0004480001727983 */ /* 0x008ee80000300a00 */
[----:B------:R1:W-:Y:S04]  /*3ece0*/  STL [R1+0x33c], R4 ;  /* 0x00033c0401007387 */ /* 0x0003e80000100800 */
[----:B------:R1:W-:Y:S02]  /*3ecf0*/  STL [R1+0x348], R122 ;  /* 0x0003487a01007387 */ /* 0x0003e40000100800 */
[----:B-1----:R-:W-:-:S02]  /*3ed00*/  IMAD.MOV.U32 R4, RZ, RZ, R123 ;  /* 0x000000ffff047224 */ /* 0x002fc400078e007b */
[----:B------:R-:W3:Y:S04]  /*3ed10*/  LDL.LU.64 R122, [R1+0x420] ;  /* 0x00042000017a7983 */ /* 0x000ee80000300a00 */
[----:B------:R1:W-:Y:S04]  /*3ed20*/  STL [R1+0x344], R4 ;  /* 0x0003440401007387 */ /* 0x0003e80000100800 */
[----:B----4-:R4:W-:Y:S01]  /*3ed30*/  STL [R1+0x350], R124 ;  /* 0x0003507c01007387 */ /* 0x0109e20000100800 */
[----:B-1----:R-:W-:-:S03]  /*3ed40*/  IMAD.MOV.U32 R4, RZ, RZ, R125 ;  /* 0x000000ffff047224 */ /* 0x002fc600078e007d */
[----:B----4-:R-:W4:Y:S04]  /*3ed50*/  LDL.LU.64 R124, [R1+0x3f0] ;  /* 0x0003f000017c7983 */ /* 0x010f280000300a00 */
[----:B------:R1:W-:Y:S04]  /*3ed60*/  STL [R1+0x34c], R4 ;  /* 0x00034c0401007387 */ /* 0x0003e80000100800 */
[----:B------:R1:W-:Y:S02]  /*3ed70*/  STL [R1+0x358], R126 ;  /* 0x0003587e01007387 */ /* 0x0003e40000100800 */
[----:B-1----:R-:W-:-:S02]  /*3ed80*/  MOV R4, R127 ;  /* 0x0000007f00047202 */ /* 0x002fc40000000f00 */
[----:B------:R-:W4:Y:S04]  /*3ed90*/  LDL.LU.64 R126, [R1+0x3d0] ;  /* 0x0003d000017e7983 */ /* 0x000f280000300a00 */
[----:B------:R1:W-:Y:S04]  /*3eda0*/  STL [R1+0x354], R4 ;  /* 0x0003540401007387 */ /* 0x0003e80000100800 */
[----:B------:R-:W-:Y:S01]  /*3edb0*/  STL [R1+0x360], R106 ;  /* 0x0003606a01007387 */ /* 0x000fe20000100800 */
[----:B-1----:R-:W-:-:S05]  /*3edc0*/  IMAD.MOV.U32 R4, RZ, RZ, R107 ;  /* 0x000000ffff047224 */ /* 0x002fca00078e006b */
[----:B------:R1:W-:Y:S04]  /*3edd0*/  STL [R1+0x35c], R4 ;  /* 0x00035c0401007387 */ /* 0x0003e80000100800 */
[----:B-----5:R-:W-:Y:S01]  /*3ede0*/  STL [R1+0x368], R108 ;  /* 0x0003686c01007387 */ /* 0x020fe20000100800 */
[----:B-1----:R-:W-:-:S05]  /*3edf0*/  IMAD.MOV.U32 R4, RZ, RZ, R109 ;  /* 0x000000ffff047224 */ /* 0x002fca00078e006d */
[----:B------:R1:W-:Y:S04]  /*3ee00*/  STL [R1+0x364], R4 ;  /* 0x0003640401007387 */ /* 0x0003e80000100800 */
[----:B------:R5:W-:Y:S01]  /*3ee10*/  STL [R1+0x370], R130 ;  /* 0x0003708201007387 */ /* 0x000be20000100800 */
[----:B-1----:R-:W-:-:S03]  /*3ee20*/  IMAD.MOV.U32 R4, RZ, RZ, R131 ;  /* 0x000000ffff047224 */ /* 0x002fc600078e0083 */
[----:B-----5:R-:W5:Y:S04]  /*3ee30*/  LDL.LU.64 R130, [R1+0x538] ;  /* 0x0005380001827983 */ /* 0x020f680000300a00 */
[----:B------:R1:W-:Y:S04]  /*3ee40*/  STL [R1+0x36c], R4 ;  /* 0x00036c0401007387 */ /* 0x0003e80000100800 */
[----:B------:R1:W-:Y:S02]  /*3ee50*/  STL [R1+0x378], R110 ;  /* 0x0003786e01007387 */ /* 0x0003e40000100800 */
[----:B-1----:R-:W-:-:S02]  /*3ee60*/  MOV R4, R111 ;  /* 0x0000006f00047202 */ /* 0x002fc40000000f00 */
[----:B------:R-:W5:Y:S04]  /*3ee70*/  LDL.LU.64 R110, [R1+0x4d8] ;  /* 0x0004d800016e7983 */ /* 0x000f680000300a00 */
[----:B------:R1:W-:Y:S04]  /*3ee80*/  STL [R1+0x374], R4 ;  /* 0x0003740401007387 */ /* 0x0003e80000100800 */
[----:B------:R1:W-:Y:S02]  /*3ee90*/  STL [R1+0x380], R118 ;  /* 0x0003807601007387 */ /* 0x0003e40000100800 */
[----:B-1----:R-:W-:-:S02]  /*3eea0*/  IMAD.MOV.U32 R4, RZ, RZ, R119 ;  /* 0x000000ffff047224 */ /* 0x002fc400078e0077 */
[----:B------:R-:W5:Y:S04]  /*3eeb0*/  LDL.LU.64 R118, [R1+0x488] ;  /* 0x0004880001767983 */ /* 0x000f680000300a00 */
[----:B------:R1:W-:Y:S04]  /*3eec0*/  STL [R1+0x37c], R4 ;  /* 0x00037c0401007387 */ /* 0x0003e80000100800 */
[----:B--2---:R2:W-:Y:S01]  /*3eed0*/  STL [R1+0x388], R120 ;  /* 0x0003887801007387 */ /* 0x0045e20000100800 */
[----:B-1----:R-:W-:-:S03]  /*3eee0*/  IMAD.MOV.U32 R4, RZ, RZ, R121 ;  /* 0x000000ffff047224 */ /* 0x002fc600078e0079 */
[----:B--2---:R-:W2:Y:S04]  /*3eef0*/  LDL.LU.64 R120, [R1+0x458] ;  /* 0x0004580001787983 */ /* 0x004ea80000300a00 */
[----:B------:R1:W-:Y:S04]  /*3ef00*/  STL [R1+0x384], R4 ;  /* 0x0003840401007387 */ /* 0x0003e80000100800 */
[----:B------:R1:W-:Y:S02]  /*3ef10*/  STL [R1+0x390], R112 ;  /* 0x0003907001007387 */ /* 0x0003e40000100800 */
[----:B-1----:R-:W-:-:S02]  /*3ef20*/  IMAD.MOV.U32 R4, RZ, RZ, R113 ;  /* 0x000000ffff047224 */ /* 0x002fc400078e0071 */
[----:B------:R-:W2:Y:S04]  /*3ef30*/  LDL.LU.64 R112, [R1+0x430] ;  /* 0x0004300001707983 */ /* 0x000ea80000300a00 */
[----:B------:R1:W-:Y:S04]  /*3ef40*/  STL [R1+0x38c], R4 ;  /* 0x00038c0401007387 */ /* 0x0003e80000100800 */
[----:B---3--:R3:W-:Y:S01]  /*3ef50*/  STL [R1+0x398], R114 ;  /* 0x0003987201007387 */ /* 0x0087e20000100800 */
[----:B-1----:R-:W-:-:S03]  /*3ef60*/  MOV R4, R115 ;  /* 0x0000007300047202 */ /* 0x002fc60000000f00 */
        /* <DEDUP_REMOVED lines=11> */
[----:B-1----:R-:W-:-:S02]  /*3f020*/  IMAD.MOV.U32 R4, RZ, RZ, R127 ;  /* 0x000000ffff047224 */ /* 0x002fc400078e007f */
[----:B------:R-:W4:Y:S04]  /*3f030*/  LDL.LU.64 R126, [R1+0x588] ;  /* 0x00058800017e7983 */ /* 0x000f280000300a00 */
[----:B------:R1:W-:Y:S04]  /*3f040*/  STL [R1+0x3ac], R4 ;  /* 0x0003ac0401007387 */ /* 0x0003e80000100800 */
[----:B------:R1:W-:Y:S02]  /*3f050*/  STL [R1+0x3b8], R128 ;  /* 0x0003b88001007387 */ /* 0x0003e40000100800 */
[----:B-1----:R-:W-:-:S02]  /*3f060*/  MOV R4, R129 ;  /* 0x0000008100047202 */ /* 0x002fc40000000f00 */
[----:B------:R-:W4:Y:S04]  /*3f070*/  LDL.LU.64 R128, [R1+0x528] ;  /* 0x0005280001807983 */ /* 0x000f280000300a00 */
[----:B------:R1:W-:Y:S04]  /*3f080*/  STL [R1+0x3b4], R4 ;  /* 0x0003b40401007387 */ /* 0x0003e80000100800 */
[----:B------:R1:W-:Y:S02]  /*3f090*/  STL [R1+0x3c0], R116 ;  /* 0x0003c07401007387 */ /* 0x0003e40000100800 */
[----:B-1----:R-:W-:-:S02]  /*3f0a0*/  IMAD.MOV.U32 R4, RZ, RZ, R117 ;  /* 0x000000ffff047224 */ /* 0x002fc400078e0075 */
[----:B------:R-:W4:Y:S04]  /*3f0b0*/  LDL.LU.64 R116, [R1+0x4e8] ;  /* 0x0004e80001747983 */ /* 0x000f280000300a00 */
[----:B------:R1:W-:Y:S04]  /*3f0c0*/  STL [R1+0x3bc], R4 ;  /* 0x0003bc0401007387 */ /* 0x0003e80000100800 */
[----:B-----5:R5:W-:Y:S01]  /*3f0d0*/  STL [R1+0x3c8], R130 ;  /* 0x0003c88201007387 */ /* 0x020be20000100800 */
[----:B-1----:R-:W-:-:S03]  /*3f0e0*/  IMAD.MOV.U32 R4, RZ, RZ, R131 ;  /* 0x000000ffff047224 */ /* 0x002fc600078e0083 */
[----:B-----5:R-:W5:Y:S04]  /*3f0f0*/  LDL.LU.64 R130, [R1+0x4a0] ;  /* 0x0004a00001827983 */ /* 0x020f680000300a00 */
[----:B------:R1:W-:Y:S04]  /*3f100*/  STL [R1+0x3c4], R4 ;  /* 0x0003c40401007387 */ /* 0x0003e80000100800 */
[----:B------:R1:W-:Y:S02]  /*3f110*/  STL [R1+0x3d0], R110 ;  /* 0x0003d06e01007387 */ /* 0x0003e40000100800 */
[----:B-1----:R-:W-:-:S02]  /*3f120*/  IMAD.MOV.U32 R4, RZ, RZ, R111 ;  /* 0x000000ffff047224 */ /* 0x002fc400078e006f */
[----:B------:R-:W5:Y:S04]  /*3f130*/  LDL.LU.64 R110, [R1+0x468] ;  /* 0x00046800016e7983 */ /* 0x000f680000300a00 */
[----:B------:R1:W-:Y:S04]  /*3f140*/  STL [R1+0x3cc], R4 ;  /* 0x0003cc0401007387 */ /* 0x0003e80000100800 */
[----:B------:R1:W-:Y:S02]  /*3f150*/  STL [R1+0x3d8], R118 ;  /* 0x0003d87601007387 */ /* 0x0003e40000100800 */
[----:B-1----:R-:W-:-:S02]  /*3f160*/  MOV R4, R119 ;  /* 0x0000007700047202 */ /* 0x002fc40000000f00 */
        /* <DEDUP_REMOVED lines=11> */
[----:B-1----:R-:W-:-:S03]  /*3f220*/  IMAD.MOV.U32 R4, RZ, RZ, R115 ;  /* 0x000000ffff047224 */ /* 0x002fc600078e0073 */
[----:B---3--:R-:W3:Y:S04]  /*3f230*/  LDL.LU.64 R114, [R1+0x5f0] ;  /* 0x0005f00001727983 */ /* 0x008ee80000300a00 */
[----:B------:R1:W-:Y:S04]  /*3f240*/  STL [R1+0x3ec], R4 ;  /* 0x0003ec0401007387 */ /* 0x0003e80000100800 */
[----:B------:R1:W-:Y:S02]  /*3f250*/  STL [R1+0x3f8], R122 ;  /* 0x0003f87a01007387 */ /* 0x0003e40000100800 */
[----:B-1----:R-:W-:-:S02]  /*3f260*/  MOV R4, R123 ;  /* 0x0000007b00047202 */ /* 0x002fc40000000f00 */
        /* <DEDUP_REMOVED lines=27> */
[----:B-1----:R-:W-:-:S02]  /*3f420*/  IMAD.MOV.U32 R4, RZ, RZ, R119 ;  /* 0x000000ffff047224 */ /* 0x002fc400078e0077 */
[----:B------:R-:W5:Y:S04]  /*3f430*/  LDL.LU.64 R118, [R1+0x6f0] ;  /* 0x0006f00001767983 */ /* 0x000f680000300a00 */
[----:B------:R1:W-:Y:S04]  /*3f440*/  STL [R1+0x42c], R4 ;  /* 0x00042c0401007387 */ /* 0x0003e80000100800 */
[----:B--2---:R2:W-:Y:S01]  /*3f450*/  STL [R1+0x438], R120 ;  /* 0x0004387801007387 */ /* 0x0045e20000100800 */
[----:B-1----:R-:W-:-:S03]  /*3f460*/  MOV R4, R121 ;  /* 0x0000007900047202 */ /* 0x002fc60000000f00 */
        /* <DEDUP_REMOVED lines=15> */
[----:B-1----:R-:W-:-:S03]  /*3f560*/  MOV R4, R125 ;  /* 0x0000007d00047202 */ /* 0x002fc60000000f00 */
        /* <DEDUP_REMOVED lines=14> */
[----:B-----5:R5:W-:Y:S01]  /*3f650*/  STL [R1+0x478], R130 ;  /* 0x0004788201007387 */ /* 0x020be20000100800 */
[----:B-1----:R-:W-:-:S03]  /*3f660*/  MOV R4, R131 ;  /* 0x0000008300047202 */ /* 0x002fc60000000f00 */
        /* <DEDUP_REMOVED lines=188> */
[----:B--2---:R-:W2:Y:S04]  /*40230*/  LDL.64 R120, [R1+0xa38] ;  /* 0x000a380001787983 */ /* 0x004ea80000100a00 */
        /* <DEDUP_REMOVED lines=225> */
[----:B---3--:R-:W-:Y:S04]  /*41050*/  STL [R1+0x7b8], R114 ;  /* 0x0007b87201007387 */ /* 0x008fe80000100800 */
[----:B------:R-:W3:Y:S01]  /*41060*/  LDL.LU.64 R108, [R1+0xb30] ;  /* 0x000b3000016c7983 */ /* 0x000ee20000300a00 */
[----:B-1----:R-:W-:-:S05]  /*41070*/  MOV R4, R115 ;  /* 0x0000007300047202 */ /* 0x002fca0000000f00 */
[----:B------:R1:W-:Y:S04]  /*41080*/  STL [R1+0x7b4], R4 ;  /* 0x0007b40401007387 */ /* 0x0003e80000100800 */
[----:B------:R1:W-:Y:S02]  /*41090*/  STL [R1+0x7c0], R122 ;  /* 0x0007c07a01007387 */ /* 0x0003e40000100800 */
[----:B-1----:R-:W-:Y:S02]  /*410a0*/  IMAD.MOV.U32 R4, RZ, RZ, R123 ;  /* 0x000000ffff047224 */ /* 0x002fe400078e007b */
        /* <DEDUP_REMOVED lines=14> */
[----:B------:R-:W-:Y:S04]  /*41190*/  STL [R1+0x7e0], R116 ;  /* 0x0007e07401007387 */ /* 0x000fe80000100800 */
[----:B------:R-:W4:Y:S01]  /*411a0*/  LDL.LU.64 R114, [R1+0x838] ;  /* 0x0008380001727983 */ /* 0x000f220000300a00 */
[----:B-1----:R-:W-:-:S05]  /*411b0*/  IMAD.MOV.U32 R4, RZ, RZ, R117 ;  /* 0x000000ffff047224 */ /* 0x002fca00078e0075 */
[----:B------:R5:W-:Y:S02]  /*411c0*/  STL [R1+0x7dc], R4 ;  /* 0x0007dc0401007387 */ /* 0x000be40000100800 */
[----:B-----5:R-:W-:Y:S02]  /*411d0*/  IMAD.MOV.U32 R4, RZ, RZ, R131 ;  /* 0x000000ffff047224 */ /* 0x020fe400078e0083 */
[----:B------:R1:W-:Y:S04]  /*411e0*/  STL [R1+0x7e8], R130 ;  /* 0x0007e88201007387 */ /* 0x0003e80000100800 */
[----:B-1----:R-:W5:Y:S04]  /*411f0*/  LDL.LU.64 R130, [R1+0x840] ;  /* 0x0008400001827983 */ /* 0x002f680000300a00 */
[----:B------:R1:W-:Y:S04]  /*41200*/  STL [R1+0x7e4], R4 ;  /* 0x0007e40401007387 */ /* 0x0003e80000100800 */
[----:B------:R1:W-:Y:S04]  /*41210*/  STL [R1+0x7f0], R110 ;  /* 0x0007f06e01007387 */ /* 0x0003e80000100800 */
[----:B------:R-:W5:Y:S01]  /*41220*/  LDL.LU.64 R116, [R1+0xbd0] ;  /* 0x000bd00001747983 */ /* 0x000f620000300a00 */
[----:B-1----:R-:W-:-:S03]  /*41230*/  IMAD.MOV.U32 R4, RZ, RZ, R111 ;  /* 0x000000ffff047224 */ /* 0x002fc600078e006f */
[----:B------:R-:W-:Y:S04]  /*41240*/  STL [R1+0x7f8], R118 ;  /* 0x0007f87601007387 */ /* 0x000fe80000100800 */
[----:B------:R1:W-:Y:S04]  /*41250*/  STL [R1+0x7ec], R4 ;  /* 0x0007ec0401007387 */ /* 0x0003e80000100800 */
[----:B------:R-:W5:Y:S01]  /*41260*/  LDL.LU.64 R110, [R1+0xb68] ;  /* 0x000b6800016e7983 */ /* 0x000f620000300a00 */
[----:B-1----:R-:W-:-:S03]  /*41270*/  MOV R4, R119 ;  /* 0x0000007700047202 */ /* 0x002fc60000000f00 */
[----:B--2---:R-:W-:Y:S04]  /*41280*/  STL [R1+0x800], R120 ;  /* 0x0008007801007387 */ /* 0x004fe80000100800 */
[----:B------:R1:W-:Y:S04]  /*41290*/  STL [R1+0x7f4], R4 ;  /* 0x0007f40401007387 */ /* 0x0003e80000100800 */
[----:B------:R-:W2:Y:S01]  /*412a0*/  LDL.LU.64 R118, [R1+0xae8] ;  /* 0x000ae80001767983 */ /* 0x000ea20000300a00 */
[----:B-1----:R-:W-:-:S03]  /*412b0*/  IMAD.MOV.U32 R4, RZ, RZ, R121 ;  /* 0x000000ffff047224 */ /* 0x002fc600078e0079 */
[----:B------:R-:W-:Y:S04]  /*412c0*/  STL [R1+0x808], R112 ;  /* 0x0008087001007387 */ /* 0x000fe80000100800 */
[----:B------:R1:W-:Y:S04]  /*412d0*/  STL [R1+0x7fc], R4 ;  /* 0x0007fc0401007387 */ /* 0x0003e80000100800 */
[----:B------:R-:W2:Y:S01]  /*412e0*/  LDL.LU.64 R120, [R1+0xa68] ;  /* 0x000a680001787983 */ /* 0x000ea20000300a00 */
[----:B-1----:R-:W-:-:S03]  /*412f0*/  IMAD.MOV.U32 R4, RZ, RZ, R113 ;  /* 0x000000ffff047224 */ /* 0x002fc600078e0071 */
[----:B---3--:R-:W-:Y:S04]  /*41300*/  STL [R1+0x810], R108 ;  /* 0x0008106c01007387 */ /* 0x008fe80000100800 */
[----:B------:R1:W-:Y:S04]  /*41310*/  STL [R1+0x804], R4 ;  /* 0x0008040401007387 */ /* 0x0003e80000100800 */
[----:B------:R-:W3:Y:S01]  /*41320*/  LDL.LU.64 R112, [R1+0x920] ;  /* 0x0009200001707983 */ /* 0x000ee20000300a00 */
[----:B-1----:R-:W-:-:S03]  /*41330*/  IMAD.MOV.U32 R4, RZ, RZ, R109 ;  /* 0x000000ffff047224 */ /* 0x002fc600078e006d */
[----:B------:R-:W-:Y:S04]  /*41340*/  STL [R1+0x818], R122 ;  /* 0x0008187a01007387 */ /* 0x000fe80000100800 */
[----:B------:R1:W-:Y:S02]  /*41350*/  STL [R1+0x80c], R4 ;  /* 0x00080c0401007387 */ /* 0x0003e40000100800 */
[----:B-1----:R-:W-:Y:S02]  /*41360*/  MOV R4, R123 ;  /* 0x0000007b00047202 */ /* 0x002fe40000000f00 */
        /* <DEDUP_REMOVED lines=20> */
[----:B------:R-:W-:Y:S04]  /*414b0*/  STL [R1+0x848], R116 ;  /* 0x0008487401007387 */ /* 0x000fe80000100800 */
[----:B------:R1:W-:Y:S04]  /*414c0*/  STL [R1+0x83c], R4 ;  /* 0x00083c0401007387 */ /* 0x0003e80000100800 */
[----:B-----5:R-:W5:Y:S01]  /*414d0*/  LDL.LU.64 R130, [R1+0xb28] ;  /* 0x000b280001827983 */ /* 0x020f620000300a00 */
[----:B-1----:R-:W-:-:S03]  /*414e0*/  IMAD.MOV.U32 R4, RZ, RZ, R117 ;  /* 0x000000ffff047224 */ /* 0x002fc600078e0075 */
[----:B------:R-:W-:Y:S04]  /*414f0*/  STL [R1+0x850], R110 ;  /* 0x0008506e01007387 */ /* 0x000fe80000100800 */
[----:B------:R1:W-:Y:S04]  /*41500*/  STL [R1+0x844], R4 ;  /* 0x0008440401007387 */ /* 0x0003e80000100800 */
[----:B------:R-:W5:Y:S01]  /*41510*/  LDL.LU.64 R116, [R1+0xa98] ;  /* 0x000a980001747983 */ /* 0x000f620000300a00 */
[----:B-1----:R-:W-:-:S03]  /*41520*/  IMAD.MOV.U32 R4, RZ, RZ, R111 ;  /* 0x000000ffff047224 */ /* 0x002fc600078e006f */
[----:B--2---:R-:W-:Y:S04]  /*41530*/  STL [R1+0x858], R118 ;  /* 0x0008587601007387 */ /* 0x004fe80000100800 */
[----:B------:R1:W-:Y:S04]  /*41540*/  STL [R1+0x84c], R4 ;  /* 0x00084c0401007387 */ /* 0x0003e80000100800 */
[----:B------:R-:W2:Y:S01]  /*41550*/  LDL.LU.64 R106, [R1+0x970] ;  /* 0x00097000016a7983 */ /* 0x000ea20000300a00 */
[----:B-1----:R-:W-:-:S03]  /*41560*/  MOV R4, R119 ;  /* 0x0000007700047202 */ /* 0x002fc60000000f00 */
[----:B------:R-:W-:Y:S04]  /*41570*/  STL [R1+0x860], R120 ;  /* 0x0008607801007387 */ /* 0x000fe80000100800 */
[----:B------:R1:W-:Y:S04]  /*41580*/  STL [R1+0x854], R4 ;  /* 0x0008540401007387 */ /* 0x0003e80000100800 */
[----:B------:R-:W2:Y:S01]  /*41590*/  LDL.LU.64 R118, [R1+0x8f0] ;  /* 0x0008f00001767983 */ /* 0x000ea20000300a00 */
[----:B-1----:R-:W-:-:S03]  /*415a0*/  IMAD.MOV.U32 R4, RZ, RZ, R121 ;  /* 0x000000ffff047224 */ /* 0x002fc600078e0079 */
[----:B---3--:R-:W-:Y:S04]  /*415b0*/  STL [R1+0x868], R112 ;  /* 0x0008687001007387 */ /* 0x008fe80000100800 */
[----:B------:R1:W-:Y:S04]  /*415c0*/  STL [R1+0x85c], R4 ;  /* 0x00085c0401007387 */ /* 0x0003e80000100800 */
[----:B------:R-:W3:Y:S04]  /*415d0*/  LDL.LU.64 R120, [R1+0x8b8] ;  /* 0x0008b80001787983 */ /* 0x000ee80000300a00 */
[----:B------:R-:W3:Y:S01]  /*415e0*/  LDL.LU.64 R108, [R1+0x8c0] ;  /* 0x0008c000016c7983 */ /* 0x000ee20000300a00 */
[----:B-1----:R-:W-:-:S05]  /*415f0*/  IMAD.MOV.U32 R4, RZ, RZ, R113 ;  /* 0x000000ffff047224 */ /* 0x002fca00078e0071 */
[----:B------:R1:W-:Y:S04]  /*41600*/  STL [R1+0x864], R4 ;  /* 0x0008640401007387 */ /* 0x0003e80000100800 */
[----:B------:R1:W-:Y:S02]  /*41610*/  STL [R1+0x870], R122 ;  /* 0x0008707a01007387 */ /* 0x0003e40000100800 */
[----:B-1----:R-:W-:Y:S02]  /*41620*/  IMAD.MOV.U32 R4, RZ, RZ, R123 ;  /* 0x000000ffff047224 */ /* 0x002fe400078e007b */
[----:B------:R-:W3:Y:S04]  /*41630*/  LDL.LU.64 R122, [R1+0xc08] ;  /* 0x000c0800017a7983 */ /* 0x000ee80000300a00 */
[----:B------:R1:W-:Y:S04]  /*41640*/  STL [R1+0x86c], R4 ;  /* 0x00086c0401007387 */ /* 0x0003e80000100800 */
[----:B----4-:R4:W-:Y:S01]  /*41650*/  STL [R1+0x878], R124 ;  /* 0x0008787c01007387 */ /* 0x0109e20000100800 */
[----:B-1----:R-:W-:-:S03]  /*41660*/  MOV R4, R125 ;  /* 0x0000007d00047202 */ /* 0x002fc60000000f00 */
[----:B----4-:R-:W4:Y:S04]  /*41670*/  LDL.LU.64 R124, [R1+0xbc8] ;  /* 0x000bc800017c7983 */ /* 0x010f280000300a00 */
[----:B------:R1:W-:Y:S04]  /*41680*/  STL [R1+0x874], R4 ;  /* 0x0008740401007387 */ /* 0x0003e80000100800 */
[----:B------:R1:W-:Y:S04]  /*41690*/  STL [R1+0x880], R126 ;  /* 0x0008807e01007387 */ /* 0x0003e80000100800 */
[----:B------:R-:W4:Y:S01]  /*416a0*/  LDL.LU.64 R110, [R1+0xb60] ;  /* 0x000b6000016e7983 */ /* 0x000f220000300a00 */
[----:B-1----:R-:W-:-:S03]  /*416b0*/  IMAD.MOV.U32 R4, RZ, RZ, R127 ;  /* 0x000000ffff047224 */ /* 0x002fc600078e007f */
[----:B------:R-:W-:Y:S04]  /*416c0*/  STL [R1+0x888], R128 ;  /* 0x0008888001007387 */ /* 0x000fe80000100800 */
[----:B------:R1:W-:Y:S04]  /*416d0*/  STL [R1+0x87c], R4 ;  /* 0x00087c0401007387 */ /* 0x0003e80000100800 */
[----:B------:R-:W4:Y:S01]  /*416e0*/  LDL.LU.64 R126, [R1+0xae0] ;  /* 0x000ae000017e7983 */ /* 0x000f220000300a00 */
[----:B-1----:R-:W-:-:S03]  /*416f0*/  IMAD.MOV.U32 R4, RZ, RZ, R129 ;  /* 0x000000ffff047224 */ /* 0x002fc600078e0081 */
[----:B------:R-:W-:Y:S04]  /*41700*/  STL [R1+0x890], R114 ;  /* 0x0008907201007387 */ /* 0x000fe80000100800 */
[----:B------:R1:W-:Y:S04]  /*41710*/  STL [R1+0x884], R4 ;  /* 0x0008840401007387 */ /* 0x0003e80000100800 */
[----:B------:R-:W4:Y:S04]  /*41720*/  LDL.LU.64 R128, [R1+0x9a0] ;  /* 0x0009a00001807983 */ /* 0x000f280000300a00 */
[----:B------:R-:W4:Y:S01]  /*41730*/  LDL.LU.64 R112, [R1+0x928] ;  /* 0x0009280001707983 */ /* 0x000f220000300a00 */
[----:B-1----:R-:W-:-:S05]  /*41740*/  IMAD.MOV.U32 R4, RZ, RZ, R115 ;  /* 0x000000ffff047224 */ /* 0x002fca00078e0073 */
[----:B------:R1:W-:Y:S04]  /*41750*/  STL [R1+0x88c], R4 ;  /* 0x00088c0401007387 */ /* 0x0003e80000100800 */
[----:B-----5:R5:W-:Y:S01]  /*41760*/  STL [R1+0x898], R130 ;  /* 0x0008988201007387 */ /* 0x020be20000100800 */
[----:B-1----:R-:W-:-:S03]  /*41770*/  MOV R4, R131 ;  /* 0x0000008300047202 */ /* 0x002fc60000000f00 */
[----:B-----5:R-:W5:Y:S04]  /*41780*/  LDL.LU.64 R130, [R1+0x910] ;  /* 0x0009100001827983 */ /* 0x020f680000300a00 */
[----:B------:R1:W-:Y:S04]  /*41790*/  STL [R1+0x894], R4 ;  /* 0x0008940401007387 */ /* 0x0003e80000100800 */
[----:B------:R2:W-:Y:S01]  /*417a0*/  STL [R1+0x8a0], R116 ;  /* 0x0008a07401007387 */ /* 0x0005e20000100800 */
[----:B-1----:R-:W-:-:S03]  /*417b0*/  IMAD.MOV.U32 R4, RZ, RZ, R117 ;  /* 0x000000ffff047224 */ /* 0x002fc600078e0075 */
[----:B------:R-:W5:Y:S04]  /*417c0*/  LDL.LU.64 R114, [R1+0x900] ;  /* 0x0009000001727983 */ /* 0x000f680000300a00 */
[----:B------:R1:W-:Y:S04]  /*417d0*/  STL [R1+0x89c], R4 ;  /* 0x00089c0401007387 */ /* 0x0003e80000100800 */
[----:B--2---:R-:W-:Y:S04]  /*417e0*/  STL [R1+0x8a8], R106 ;  /* 0x0008a86a01007387 */ /* 0x004fe80000100800 */
[----:B------:R-:W2:Y:S01]  /*417f0*/  LDL.LU.64 R116, [R1+0xc20] ;  /* 0x000c200001747983 */ /* 0x000ea20000300a00 */
[----:B-1----:R-:W-:-:S03]  /*41800*/  IMAD.MOV.U32 R4, RZ, RZ, R107 ;  /* 0x000000ffff047224 */ /* 0x002fc600078e006b */
[----:B------:R-:W-:Y:S04]  /*41810*/  STL [R1+0x8b0], R118 ;  /* 0x0008b07601007387 */ /* 0x000fe80000100800 */
[----:B------:R1:W-:Y:S02]  /*41820*/  STL [R1+0x8a4], R4 ;  /* 0x0008a40401007387 */ /* 0x0003e40000100800 */
[----:B-1----:R-:W-:Y:S02]  /*41830*/  IMAD.MOV.U32 R4, RZ, RZ, R119 ;  /* 0x000000ffff047224 */ /* 0x002fe400078e0077 */
[----:B------:R-:W2:Y:S04]  /*41840*/  LDL.LU.64 R118, [R1+0xbe8] ;  /* 0x000be80001767983 */ /* 0x000ea80000300a00 */
[----:B------:R1:W-:Y:S04]  /*41850*/  STL [R1+0x8ac], R4 ;  /* 0x0008ac0401007387 */ /* 0x0003e80000100800 */
[----:B---3--:R3:W-:Y:S01]  /*41860*/  STL [R1+0x8b8], R120 ;  /* 0x0008b87801007387 */ /* 0x0087e20000100800 */
[----:B-1----:R-:W-:-:S03]  /*41870*/  MOV R4, R121 ;  /* 0x0000007900047202 */ /* 0x002fc60000000f00 */
[----:B------:R-:W-:Y:S04]  /*41880*/  STL [R1+0x8c0], R108 ;  /* 0x0008c06c01007387 */ /* 0x000fe80000100800 */
[----:B------:R1:W-:Y:S04]  /*41890*/  STL [R1+0x8b4], R4 ;  /* 0x0008b40401007387 */ /* 0x0003e80000100800 */
[----:B---3--:R-:W3:Y:S01]  /*418a0*/  LDL.LU.64 R120, [R1+0xb98] ;  /* 0x000b980001787983 */ /* 0x008ee20000300a00 */
[----:B-1----:R-:W-:-:S03]  /*418b0*/  IMAD.MOV.U32 R4, RZ, RZ, R109 ;  /* 0x000000ffff047224 */ /* 0x002fc600078e006d */
[----:B------:R-:W-:Y:S04]  /*418c0*/  STL [R1+0x8c8], R122 ;  /* 0x0008c87a01007387 */ /* 0x000fe80000100800 */
[----:B------:R1:W-:Y:S02]  /*418d0*/  STL [R1+0x8bc], R4 ;  /* 0x0008bc0401007387 */ /* 0x0003e40000100800 */
[----:B-1----:R-:W-:Y:S02]  /*418e0*/  IMAD.MOV.U32 R4, RZ, RZ, R123 ;  /* 0x000000ffff047224 */ /* 0x002fe400078e007b */
[----:B------:R-:W3:Y:S04]  /*418f0*/  LDL.LU.64 R122, [R1+0xb20] ;  /* 0x000b2000017a7983 */ /* 0x000ee80000300a00 */
[----:B------:R1:W-:Y:S04]  /*41900*/  STL [R1+0x8c4], R4 ;  /* 0x0008c40401007387 */ /* 0x0003e80000100800 */
[----:B----4-:R4:W-:Y:S01]  /*41910*/  STL [R1+0x8d0], R124 ;  /* 0x0008d07c01007387 */ /* 0x0109e20000100800 */
[----:B-1----:R-:W-:-:S03]  /*41920*/  IMAD.MOV.U32 R4, RZ, RZ, R125 ;  /* 0x000000ffff047224 */ /* 0x002fc600078e007d */
[----:B------:R-:W-:Y:S04]  /*41930*/  STL [R1+0x8d8], R110 ;  /* 0x0008d86e01007387 */ /* 0x000fe80000100800 */
[----:B------:R1:W-:Y:S04]  /*41940*/  STL [R1+0x8cc], R4 ;  /* 0x0008cc0401007387 */ /* 0x0003e80000100800 */
[----:B----4-:R-:W4:Y:S01]  /*41950*/  LDL.LU.64 R124, [R1+0xa88] ;  /* 0x000a8800017c7983 */ /* 0x010f220000300a00 */
[----:B-1----:R-:W-:-:S03]  /*41960*/  MOV R4, R111 ;  /* 0x0000006f00047202 */ /* 0x002fc60000000f00 */
[----:B------:R-:W-:Y:S04]  /*41970*/  STL [R1+0x8e0], R126 ;  /* 0x0008e07e01007387 */ /* 0x000fe80000100800 */
[----:B------:R1:W-:Y:S02]  /*41980*/  STL [R1+0x8d4], R4 ;  /* 0x0008d40401007387 */ /* 0x0003e40000100800 */
[----:B-1----:R-:W-:Y:S02]  /*41990*/  IMAD.MOV.U32 R4, RZ, RZ, R127 ;  /* 0x000000ffff047224 */ /* 0x002fe400078e007f */
[----:B------:R-:W4:Y:S04]  /*419a0*/  LDL.LU.64 R126, [R1+0x960] ;  /* 0x00096000017e7983 */ /* 0x000f280000300a00 */
[----:B------:R1:W-:Y:S04]  /*419b0*/  STL [R1+0x8dc], R4 ;  /* 0x0008dc0401007387 */ /* 0x0003e80000100800 */
[----:B------:R1:W-:Y:S02]  /*419c0*/  STL [R1+0x8e8], R128 ;  /* 0x0008e88001007387 */ /* 0x0003e40000100800 */
[----:B-1----:R-:W-:-:S02]  /*419d0*/  IMAD.MOV.U32 R4, RZ, RZ, R129 ;  /* 0x000000ffff047224 */ /* 0x002fc400078e0081 */
[----:B------:R-:W-:Y:S04]  /*419e0*/  STL [R1+0x8f0], R112 ;  /* 0x0008f07001007387 */ /* 0x000fe80000100800 */
[----:B------:R1:W-:Y:S04]  /*419f0*/  STL [R1+0x8e4], R4 ;  /* 0x0008e40401007387 */ /* 0x0003e80000100800 */
[----:B------:R-:W4:Y:S01]  /*41a00*/  LDL.LU.64 R128, [R1+0x938] ;  /* 0x0009380001807983 */ /* 0x000f220000300a00 */
[----:B-1----:R-:W-:-:S03]  /*41a10*/  IMAD.MOV.U32 R4, RZ, RZ, R113 ;  /* 0x000000ffff047224 */ /* 0x002fc600078e0071 */
[----:B-----5:R-:W-:Y:S04]  /*41a20*/  STL [R1+0x8f8], R130 ;  /* 0x0008f88201007387 */ /* 0x020fe80000100800 */
[----:B------:R1:W-:Y:S02]  /*41a30*/  STL [R1+0x8ec], R4 ;  /* 0x0008ec0401007387 */ /* 0x0003e40000100800 */
[----:B-1----:R-:W-:Y:S02]  /*41a40*/  MOV R4, R131 ;  /* 0x0000008300047202 */ /* 0x002fe40000000f00 */
[----:B------:R-:W5:Y:S04]  /*41a50*/  LDL.LU.64 R130, [R1+0x940] ;  /* 0x0009400001827983 */ /* 0x000f680000300a00 */
[----:B------:R1:W-:Y:S04]  /*41a60*/  STL [R1+0x8f4], R4 ;  /* 0x0008f40401007387 */ /* 0x0003e80000100800 */
[----:B------:R-:W-:Y:S01]  /*41a70*/  STL [R1+0x900], R114 ;  /* 0x0009007201007387 */ /* 0x000fe20000100800 */
[----:B-1----:R-:W-:-:S03]  /*41a80*/  IMAD.MOV.U32 R4, RZ, RZ, R115 ;  /* 0x000000ffff047224 */ /* 0x002fc600078e0073 */
[----:B--2---:R-:W-:Y:S04]  /*41a90*/  STL [R1+0x908], R116 ;  /* 0x0009087401007387 */ /* 0x004fe80000100800 */
[----:B------:R1:W-:Y:S04]  /*41aa0*/  STL [R1+0x8fc], R4 ;  /* 0x0008fc0401007387 */ /* 0x0003e80000100800 */
[----:B------:R-:W2:Y:S04]  /*41ab0*/  LDL.LU.64 R96, [R1+0xc28] ;  /* 0x000c280001607983 */ /* 0x000ea80000300a00 */
[----:B------:R-:W2:Y:S01]  /*41ac0*/  LDL.LU.64 R100, [R1+0xc00] ;  /* 0x000c000001647983 */ /* 0x000ea20000300a00 */
[----:B-1----:R-:W-:-:S05]  /*41ad0*/  IMAD.MOV.U32 R4, RZ, RZ, R117 ;  /* 0x000000ffff047224 */ /* 0x002fca00078e0075 */
[----:B------:R1:W-:Y:S04]  /*41ae0*/  STL [R1+0x904], R4 ;  /* 0x0009040401007387 */ /* 0x0003e80000100800 */
[----:B------:R-:W-:Y:S04]  /*41af0*/  STL [R1+0x910], R118 ;  /* 0x0009107601007387 */ /* 0x000fe80000100800 */
[----:B------:R-:W2:Y:S01]  /*41b00*/  LDL.LU.64 R104, [R1+0xbc0] ;  /* 0x000bc00001687983 */ /* 0x000ea20000300a00 */
[----:B-1----:R-:W-:-:S03]  /*41b10*/  IMAD.MOV.U32 R4, RZ, RZ, R119 ;  /* 0x000000ffff047224 */ /* 0x002fc600078e0077 */
[----:B------:R-:W2:Y:S04]  /*41b20*/  LDL.LU.64 R106, [R1+0xb58] ;  /* 0x000b5800016a7983 */ /* 0x000ea80000300a00 */
[----:B------:R1:W-:Y:S04]  /*41b30*/  STL [R1+0x90c], R4 ;  /* 0x00090c0401007387 */ /* 0x0003e80000100800 */
[----:B---3--:R-:W-:Y:S04]  /*41b40*/  STL [R1+0x918], R120 ;  /* 0x0009187801007387 */ /* 0x008fe80000100800 */
[----:B------:R-:W3:Y:S01]  /*41b50*/  LDL.LU.64 R108, [R1+0xad8] ;  /* 0x000ad800016c7983 */ /* 0x000ee20000300a00 */
[----:B-1----:R-:W-:-:S03]  /*41b60*/  MOV R4, R121 ;  /* 0x0000007900047202 */ /* 0x002fc60000000f00 */
[----:B------:R-:W3:Y:S04]  /*41b70*/  LDL.LU.64 R110, [R1+0x998] ;  /* 0x00099800016e7983 */ /* 0x000ee80000300a00 */
[----:B------:R1:W-:Y:S04]  /*41b80*/  STL [R1+0x914], R4 ;  /* 0x0009140401007387 */ /* 0x0003e80000100800 */
[----:B------:R-:W-:Y:S04]  /*41b90*/  STL [R1+0x920], R122 ;  /* 0x0009207a01007387 */ /* 0x000fe80000100800 */
[----:B------:R-:W3:Y:S01]  /*41ba0*/  LDL.LU.64 R112, [R1+0x978] ;  /* 0x0009780001707983 */ /* 0x000ee20000300a00 */
[----:B-1----:R-:W-:-:S03]  /*41bb0*/  IMAD.MOV.U32 R4, RZ, RZ, R123 ;  /* 0x000000ffff047224 */ /* 0x002fc600078e007b */
[----:B------:R-:W3:Y:S04]  /*41bc0*/  LDL.LU.64 R114, [R1+0x980] ;  /* 0x0009800001727983 */ /* 0x000ee80000300a00 */
[----:B------:R1:W-:Y:S04]  /*41bd0*/  STL [R1+0x91c], R4 ;  /* 0x00091c0401007387 */ /* 0x0003e80000100800 */
[----:B----4-:R-:W-:Y:S04]  /*41be0*/  STL [R1+0x928], R124 ;  /* 0x0009287c01007387 */ /* 0x010fe80000100800 */
[----:B------:R-:W4:Y:S01]  /*41bf0*/  LDL.LU.64 R116, [R1+0xc30] ;  /* 0x000c300001747983 */ /* 0x000f220000300a00 */
[----:B-1----:R-:W-:-:S03]  /*41c00*/  IMAD.MOV.U32 R4, RZ, RZ, R125 ;  /* 0x000000ffff047224 */ /* 0x002fc600078e007d */
[----:B------:R-:W4:Y:S04]  /*41c10*/  LDL.LU.64 R118, [R1+0xc18] ;  /* 0x000c180001767983 */ /* 0x000f280000300a00 */
[----:B------:R1:W-:Y:S04]  /*41c20*/  STL [R1+0x924], R4 ;  /* 0x0009240401007387 */ /* 0x0003e80000100800 */
[----:B------:R-:W-:Y:S04]  /*41c30*/  STL [R1+0x930], R126 ;  /* 0x0009307e01007387 */ /* 0x000fe80000100800 */
[----:B------:R-:W4:Y:S01]  /*41c40*/  LDL.LU.64 R120, [R1+0xbe0] ;  /* 0x000be00001787983 */ /* 0x000f220000300a00 */
[----:B-1----:R-:W-:-:S03]  /*41c50*/  IMAD.MOV.U32 R4, RZ, RZ, R127 ;  /* 0x000000ffff047224 */ /* 0x002fc600078e007f */
[----:B------:R-:W4:Y:S04]  /*41c60*/  LDL.LU.64 R122, [R1+0xb90] ;  /* 0x000b9000017a7983 */ /* 0x000f280000300a00 */
[----:B------:R1:W-:Y:S04]  /*41c70*/  STL [R1+0x92c], R4 ;  /* 0x00092c0401007387 */ /* 0x0003e80000100800 */
[----:B------:R5:W-:Y:S04]  /*41c80*/  STL [R1+0x938], R128 ;  /* 0x0009388001007387 */ /* 0x000be80000100800 */
[----:B------:R-:W4:Y:S01]  /*41c90*/  LDL.LU.64 R124, [R1+0xb18] ;  /* 0x000b1800017c7983 */ /* 0x000f220000300a00 */
[----:B-1----:R-:W-:-:S03]  /*41ca0*/  MOV R4, R129 ;  /* 0x0000008100047202 */ /* 0x002fc60000000f00 */
[----:B------:R-:W4:Y:S04]  /*41cb0*/  LDL.LU.64 R126, [R1+0xa90] ;  /* 0x000a9000017e7983 */ /* 0x000f280000300a00 */
[----:B------:R1:W-:Y:S04]  /*41cc0*/  STL [R1+0x934], R4 ;  /* 0x0009340401007387 */ /* 0x0003e80000100800 */
[----:B-----5:R5:W-:Y:S04]  /*41cd0*/  STL [R1+0x940], R130 ;  /* 0x0009408201007387 */ /* 0x020be80000100800 */
[----:B------:R-:W4:Y:S01]  /*41ce0*/  LDL.LU.64 R128, [R1+0x9b8] ;  /* 0x0009b80001807983 */ /* 0x000f220000300a00 */
[----:B-1----:R-:W-:-:S03]  /*41cf0*/  IMAD.MOV.U32 R4, RZ, RZ, R131 ;  /* 0x000000ffff047224 */ /* 0x002fc600078e0083 */
[----:B-----5:R-:W5:Y:S04]  /*41d00*/  LDL.LU.64 R130, [R1+0xa40] ;  /* 0x000a400001827983 */ /* 0x020f680000300a00 */
[----:B------:R2:W-:Y:S01]  /*41d10*/  STL [R1+0x93c], R4 ;  /* 0x00093c0401007387 */ /* 0x0005e20000100800 */
[----:B------:R-:W-:Y:S01]  /*41d20*/  MOV R232, R5 ;  /* 0x0000000500e87202 */ /* 0x000fe20000000f00 */
[----:B--2---:R-:W-:Y:S02]  /*41d30*/  IMAD.MOV.U32 R4, RZ, RZ, R97 ;  /* 0x000000ffff047224 */ /* 0x004fe400078e0061 */
[----:B------:R-:W-:Y:S04]  /*41d40*/  STL [R1+0x948], R96 ;  /* 0x0009486001007387 */ /* 0x000fe80000100800 */
[----:B------:R-:W-:Y:S04]  /*41d50*/  STL [R1+0x950], R100 ;  /* 0x0009506401007387 */ /* 0x000fe80000100800 */
[----:B------:R1:W-:Y:S02]  /*41d60*/  STL [R1+0x944], R4 ;  /* 0x0009440401007387 */ /* 0x0003e40000100800 */
[----:B-1----:R-:W-:-:S02]  /*41d70*/  IMAD.MOV.U32 R4, RZ, RZ, R101 ;  /* 0x000000ffff047224 */ /* 0x002fc400078e0065 */
[----:B------:R-:W-:Y:S04]  /*41d80*/  STL [R1+0x958], R104 ;  /* 0x0009586801007387 */ /* 0x000fe80000100800 */
[----:B------:R1:W-:Y:S04]  /*41d90*/  STL [R1+0x94c], R4 ;  /* 0x00094c0401007387 */ /* 0x0003e80000100800 */
[----:B------:R-:W-:Y:S01]  /*41da0*/  STL [R1+0x960], R106 ;  /* 0x0009606a01007387 */ /* 0x000fe20000100800 */
[----:B-1----:R-:W-:-:S05]  /*41db0*/  MOV R4, R105 ;  /* 0x0000006900047202 */ /* 0x002fca0000000f00 */
[----:B------:R1:W-:Y:S04]  /*41dc0*/  STL [R1+0x954], R4 ;  /* 0x0009540401007387 */ /* 0x0003e80000100800 */
[----:B---3--:R-:W-:Y:S01]  /*41dd0*/  STL [R1+0x968], R108 ;  /* 0x0009686c01007387 */ /* 0x008fe20000100800 */
[----:B-1----:R-:W-:-:S05]  /*41de0*/  IMAD.MOV.U32 R4, RZ, RZ, R107 ;  /* 0x000000ffff047224 */ /* 0x002fca00078e006b */
[----:B------:R1:W-:Y:S04]  /*41df0*/  STL [R1+0x95c], R4 ;  /* 0x00095c0401007387 */ /* 0x0003e80000100800 */
[----:B------:R-:W-:Y:S01]  /*41e00*/  STL [R1+0x970], R110 ;  /* 0x0009706e01007387 */ /* 0x000fe20000100800 */
[----:B-1----:R-:W-:-:S05]  /*41e10*/  IMAD.MOV.U32 R4, RZ, RZ, R109 ;  /* 0x000000ffff047224 */ /* 0x002fca00078e006d */
[----:B------:R1:W-:Y:S04]  /*41e20*/  STL [R1+0x964], R4 ;  /* 0x0009640401007387 */ /* 0x0003e80000100800 */
[----:B------:R-:W-:Y:S01]  /*41e30*/  STL [R1+0x978], R112 ;  /* 0x0009787001007387 */ /* 0x000fe20000100800 */
[----:B-1----:R-:W-:-:S05]  /*41e40*/  IMAD.MOV.U32 R4, RZ, RZ, R111 ;  /* 0x000000ffff047224 */ /* 0x002fca00078e006f */
[----:B------:R1:W-:Y:S04]  /*41e50*/  STL [R1+0x96c], R4 ;  /* 0x00096c0401007387 */ /* 0x0003e80000100800 */
[----:B------:R-:W-:Y:S01]  /*41e60*/  STL [R1+0x980], R114 ;  /* 0x0009807201007387 */ /* 0x000fe20000100800 */
[----:B-1----:R-:W-:-:S05]  /*41e70*/  MOV R4, R113 ;  /* 0x0000007100047202 */ /* 0x002fca0000000f00 */
[----:B------:R1:W-:Y:S04]  /*41e80*/  STL [R1+0x974], R4 ;  /* 0x0009740401007387 */ /* 0x0003e80000100800 */
[----:B----4-:R-:W-:Y:S01]  /*41e90*/  STL [R1+0x988], R116 ;  /* 0x0009887401007387 */ /* 0x010fe20000100800 */
        /* <DEDUP_REMOVED lines=18> */
[----:B-1----:R-:W-:-:S05]  /*41fc0*/  IMAD.MOV.U32 R4, RZ, RZ, R127 ;  /* 0x000000ffff047224 */ /* 0x002fca00078e007f */
[----:B------:R1:W-:Y:S01]  /*41fd0*/  STL [R1+0x9ac], R4 ;  /* 0x0009ac0401007387 */ /* 0x0003e20000100800 */
[----:B-----5:R-:W-:-:S03]  /*41fe0*/  IMAD.MOV.U32 R5, RZ, RZ, R131 ;  /* 0x000000ffff057224 */ /* 0x020fc600078e0083 */
[----:B------:R-:W-:Y:S01]  /*41ff0*/  STL [R1+0x9c0], R130 ;  /* 0x0009c08201007387 */ /* 0x000fe20000100800 */
[----:B-1----:R-:W-:-:S05]  /*42000*/  MOV R4, R129 ;  /* 0x0000008100047202 */ /* 0x002fca0000000f00 */
[----:B------:R1:W-:Y:S04]  /*42010*/  STL [R1+0x9b4], R4 ;  /* 0x0009b40401007387 */ /* 0x0003e80000100800 */
[----:B------:R2:W-:Y:S01]  /*42020*/  STL [R1+0x9bc], R5 ;  /* 0x0009bc0501007387 */ /* 0x0005e20000100800 */
[----:B-1----:R-:W-:-:S04]  /*42030*/  SHF.R.S32.HI R4, RZ, 0x7, R250 ;  /* 0x00000007ff047819 */ /* 0x002fc800000114fa */
[----:B--2---:R-:W-:-:S05]  /*42040*/  VIMNMX R5, PT, PT, R4, 0x2, !PT ;  /* 0x0000000204057848 */ /* 0x004fca0007fe0100 */
[----:B------:R-:W-:-:S05]  /*42050*/  VIADD R5, R5, 0xfffffffe ;  /* 0xfffffffe05057836 */ /* 0x000fca0000000000 */
[----:B------:R1:W-:Y:S01]  /*42060*/  STL [R1+0xa34], R5 ;  /* 0x000a340501007387 */ /* 0x0003e20000100800 */
[----:B------:R-:W-:Y:S02]  /*42070*/  IMAD.MOV.U32 R229, RZ, RZ, R6 ;  /* 0x000000ffffe57224 */ /* 0x000fe400078e0006 */
[----:B------:R-:W-:Y:S02]  /*42080*/  VIADD R6, R4, 0xfffffffb ;  /* 0xfffffffb04067836 */ /* 0x000fe40000000000 */
[----:B------:R-:W-:Y:S02]  /*42090*/  HFMA2 R4, -RZ, RZ, 0, 0 ;  /* 0x00000000ff047431 */ /* 0x000fe400000001ff */
[----:B------:R-:W-:Y:S01]  /*420a0*/  IMAD.MOV.U32 R239, RZ, RZ, R242 ;  /* 0x000000ffffef7224 */ /* 0x000fe200078e00f2 */
[----:B------:R-:W-:Y:S01]  /*420b0*/  MOV R200, R37 ;  /* 0x0000002500c87202 */ /* 0x000fe20000000f00 */
        /* <DEDUP_REMOVED lines=35> */
[----:B------:R-:W-:Y:S01]  /*422f0*/  IMAD.MOV.U32 R250, RZ, RZ, RZ ;  /* 0x000000fffffa7224 */ /* 0x000fe200078e00ff */
[----:B------:R-:W-:Y:S01]  /*42300*/  UMOV UR13, 0x1 ;  /* 0x00000001000d7882 */ /* 0x000fe20000000000 */
[----:B------:R-:W-:Y:S01]  /*42310*/  UMOV UR14, 0x4 ;  /* 0x00000004000e7882 */ /* 0x000fe20000000000 */
[----:B------:R-:W-:Y:S01]  /*42320*/  UMOV UR7, URZ ;  /* 0x000000ff00077c82 */ /* 0x000fe20008000000 */
[----:B------:R-:W-:Y:S01]  /*42330*/  UMOV UR8, URZ ;  /* 0x000000ff00087c82 */ /* 0x000fe20008000000 */
[----:B-1----:R-:W-:-:S05]  /*42340*/  UMOV UR5, URZ ;  /* 0x000000ff00057c82 */ /* 0x002fca0008000000 */
.L_x_11:
[----:B------:R-:W-:Y:S01]  /*42350*/  IMAD.U32 R4, R4, -0x80000000, RZ ;  /* 0x8000000004047824 */ /* 0x000fe200078e00ff */
[----:B------:R-:W-:-:S03]  /*42360*/  UIADD3 UR8, UPT, UPT, UR8, 0x1, URZ ;  /* 0x0000000108087890 */ /* 0x000fc6000fffe0ff */
[----:B------:R-:W1:Y:S01]  /*42370*/  SYNCS.PHASECHK.TRANS64.TRYWAIT P2, [UR4], R4 ;  /* 0x00000004ff0075a7 */ /* 0x000e620008041104 */
[----:B------:R-:W-:-:S04]  /*42380*/  UISETP.GT.AND UP1, UPT, UR8, 0x3, UPT ;  /* 0x000000030800788c */ /* 0x000fc8000bf24270 */
[----:B------:R-:W-:-:S04]  /*42390*/  USEL UR8, UR8, URZ, !UP1 ;  /* 0x000000ff08087287 */ /* 0x000fc8000c800000 */
[----:B------:R-:W-:Y:S01]  /*423a0*/  ULEA UR6, UR8, UR9, 0x10 ;  /* 0x0000000908067291 */ /* 0x000fe2000f8e80ff */
[----:B-1----:R-:W-:Y:S11]  /*423b0*/  @!P2 BRA `(.L_x_9) ;  /* 0x0000017c0028a947 */ /* 0x002ff60003800000 */
.L_x_17:
[----:B------:R-:W-:-:S04]  /*423c0*/  DEPBAR.LE SB0, 0x6 ;  /* 0x000081800000791a */ /* 0x000fc80000000000 */
[----:B------:R-:W-:Y:S01]  /*423d0*/  LEA R249, R133, UR6, 0x9 ;  /* 0x0000000685f97c11 */ /* 0x000fe2000f8e48ff */
[----:B------:R-:W-:Y:S01]  /*423e0*/  BAR.SYNC.DEFER_BLOCKING 0x0 ;  /* 0x0000000000007b1d */ /* 0x000fe20000010000 */
[----:B------:R-:W-:Y:S02]  /*423f0*/  UIADD3 UR7, UPT, UPT, UR7, 0x1, URZ ;  /* 0x0000000107077890 */ /* 0x000fe4000fffe0ff */
[----:B------:R-:W-:Y:S02]  /*42400*/  ULEA UR4, UR13, UR9, 0x3 ;  /* 0x000000090d047291 */ /* 0x000fe4000f8e18ff */
[----:B------:R-:W-:Y:S02]  /*42410*/  UISETP.GT.AND UP1, UPT, UR7, 0x4, UPT ;  /* 0x000000040700788c */ /* 0x000fe4000bf24270 */
[----:B------:R-:W-:Y:S02]  /*42420*/  UIADD3 UR4, UPT, UPT, UR4, 0xe0000, URZ ;  /* 0x000e000004047890 */ /* 0x000fe4000fffe0ff */
[----:B------:R-:W-:Y:S01]  /*42430*/  USEL UR7, UR7, URZ, !UP1 ;  /* 0x000000ff07077287 */ /* 0x000fe2000c800000 */
[----:B------:R-:W-:Y:S01]  /*42440*/  UMOV UR6, UR5 ;  /* 0x0000000500067c82 */ /* 0x000fe20008000000 */
        /* <DEDUP_REMOVED lines=32> */
[----:B-1----:R1:W-:Y:S01]  /*42650*/  STTM.x128 tmem[UR11+0x100], R4 ;  /* 0x00010004000079ed */ /* 0x0023e200083c000b */
[----:B------:R-:W2:Y:S02]  /*42660*/  FENCE.VIEW.ASYNC.T ;  /* 0x00000000000073c6 */ /* 0x000ea40000000200 */
[----:B--2---:R-:W-:Y:S06]  /*42670*/  BAR.SYNC.DEFER_BLOCKING 0x0 ;  /* 0x0000000000007b1d */ /* 0x004fec0000010000 */
[----:B------:R-:W-:Y:S05]  /*42680*/  @P1 BRA `(.L_x_10) ;  /* 0x0000000400701947 */ /* 0x000fea0003800000 */
[----:B------:R-:W-:Y:S01]  /*42690*/  ULEA UR24, UR7, UR9, 0x11 ;  /* 0x0000000907187291 */ /* 0x000fe2000f8e88ff */
[----:B------:R-:W-:Y:S01]  /*426a0*/  UMOV UR28, URZ ;  /* 0x000000ff001c7c82 */ /* 0x000fe20008000000 */
[----:B------:R-:W-:Y:S02]  /*426b0*/  UIADD3 UR47, UPT, UPT, UR10, 0x108, URZ ;  /* 0x000001080a2f7890 */ /* 0x000fe4000fffe0ff */
[----:B------:R-:W-:Y:S02]  /*426c0*/  USHF.R.U32.HI UR24, URZ, 0x4, UR24 ;  /* 0x00000004ff187899 */ /* 0x000fe40008011618 */
[----:B------:R-:W-:Y:S02]  /*426d0*/  UIADD3 UR73, UPT, UPT, UR10, 0x110, URZ ;  /* 0x000001100a497890 */ /* 0x000fe4000fffe0ff */
[----:B------:R-:W-:Y:S02]  /*426e0*/  USGXT.U32 UR52, UR24, 0xe ;  /* 0x0000000e1834789a */ /* 0x000fe40008000000 */
[----:B------:R-:W-:-:S02]  /*426f0*/  UIADD3 UR5, UPT, UPT, UR10, 0x118, URZ ;  /* 0x000001180a057890 */ /* 0x000fc4000fffe0ff */
[----:B------:R-:W-:Y:S02]  /*42700*/  UIADD3 UR56, UP1, UPT, UR52, 0x2, URZ ;  /* 0x0000000234387890 */ /* 0x000fe4000ff3e0ff */
[----:B------:R-:W-:Y:S02]  /*42710*/  UIADD3 UR15, UPT, UPT, UR10, 0x120, URZ ;  /* 0x000001200a0f7890 */ /* 0x000fe4000fffe0ff */
[----:B------:R-:W-:Y:S02]  /*42720*/  UIADD3.X UR57, UPT, UPT, UR28, 0x40004040, URZ, UP1, !UPT ;  /* 0x400040401c397890 */ /* 0x000fe40008ffe4ff */
[----:B------:R-:W-:Y:S02]  /*42730*/  UIADD3 UR62, UP3, UPT, UR56, 0x2, URZ ;  /* 0x00000002383e7890 */ /* 0x000fe4000ff7e0ff */
[----:B------:R-:W-:Y:S02]  /*42740*/  UIADD3 UR58, UP4, UPT, UR56, 0x4, URZ ;  /* 0x00000004383a7890 */ /* 0x000fe4000ff9e0ff */
[----:B------:R-:W-:-:S02]  /*42750*/  UIADD3 UR32, UP5, UPT, UR56, 0x7fe, URZ ;  /* 0x000007fe38207890 */ /* 0x000fc4000ffbe0ff */
[----:B------:R-:W-:Y:S02]  /*42760*/  UIADD3 UR34, UP6, UPT, UR56, 0x800, URZ ;  /* 0x0000080038227890 */ /* 0x000fe4000ffde0ff */
[----:B------:R-:W-:Y:S02]  /*42770*/  UIADD3 UR36, UP1, UPT, UR56, 0x802, URZ ;  /* 0x0000080238247890 */ /* 0x000fe4000ff3e0ff */
[----:B------:R-:W-:Y:S02]  /*42780*/  UIADD3.X UR63, UPT, UPT, UR57, URZ, URZ, UP3, !UPT ;  /* 0x000000ff393f7290 */ /* 0x000fe40009ffe4ff */
[----:B------:R-:W-:Y:S02]  /*42790*/  UIADD3 UR38, UP2, UPT, UR56, 0x804, URZ ;  /* 0x0000080438267890 */ /* 0x000fe4000ff5e0ff */
[----:B------:R-:W-:Y:S02]  /*427a0*/  UIADD3.X UR59, UPT, UPT, UR57, URZ, URZ, UP4, !UPT ;  /* 0x000000ff393b7290 */ /* 0x000fe4000a7fe4ff */
[----:B------:R-:W-:-:S02]  /*427b0*/  UIADD3 UR40, UP3, UPT, UR56, 0xffe, URZ ;  /* 0x00000ffe38287890 */ /* 0x000fc4000ff7e0ff */
[----:B------:R-:W-:Y:S02]  /*427c0*/  UIADD3.X UR33, UPT, UPT, UR57, URZ, URZ, UP5, !UPT ;  /* 0x000000ff39217290 */ /* 0x000fe4000affe4ff */
[----:B------:R-:W-:Y:S02]  /*427d0*/  UIADD3 UR16, UPT, UPT, UR10, 0x128, URZ ;  /* 0x000001280a107890 */ /* 0x000fe4000fffe0ff */
[----:B------:R-:W-:Y:S02]  /*427e0*/  UIADD3 UR42, UP4, UPT, UR56, 0x1000, URZ ;  /* 0x00001000382a7890 */ /* 0x000fe4000ff9e0ff */
[----:B------:R-:W-:Y:S02]  /*427f0*/  UIADD3.X UR35, UPT, UPT, UR57, URZ, URZ, UP6, !UPT ;  /* 0x000000ff39237290 */ /* 0x000fe4000b7fe4ff */
[----:B------:R-:W-:Y:S02]  /*42800*/  UIADD3 UR17, UPT, UPT, UR10, 0x130, URZ ;  /* 0x000001300a117890 */ /* 0x000fe4000fffe0ff */
[----:B------:R-:W-:-:S02]  /*42810*/  UIADD3 UR44, UP5, UPT, UR56, 0x1002, URZ ;  /* 0x00001002382c7890 */ /* 0x000fc4000ffbe0ff */
[----:B------:R-:W-:Y:S01]  /*42820*/  UIADD3.X UR37, UPT, UPT, UR57, URZ, URZ, UP1, !UPT ;  /* 0x000000ff39257290 */ /* 0x000fe20008ffe4ff */
[----:B------:R-:W-:Y:S01]  /*42830*/  UMOV UR64, 0x0 ;  /* 0x0000000000407882 */ /* 0x000fe20000000000 */
[----:B------:R-:W-:Y:S01]  /*42840*/  UMOV UR65, 0x8400910 ;  /* 0x0840091000417882 */ /* 0x000fe20000000000 */
[----:B------:R-:W-:Y:S01]  /*42850*/  UIADD3 UR18, UPT, UPT, UR10, 0x138, URZ ;  /* 0x000001380a127890 */ /* 0x000fe2000fffe0ff */
[----:B------:R-:W-:Y:S01]  /*42860*/  UMOV UR53, 0x40004040 ;  /* 0x4000404000357882 */ /* 0x000fe20000000000 */
[----:B------:R-:W-:Y:S01]  /*42870*/  UIADD3 UR46, UP6, UPT, UR56, 0x1004, URZ ;  /* 0x00001004382e7890 */ /* 0x000fe2000ffde0ff */
[----:B------:R2:W-:Y:S01]  /*42880*/  UTCHMMA tmem[UR12], gdesc[UR52], tmem[UR10], tmem[UR64], idesc[UR65], UPT ;  /* 0x00ff40340c0079ea */ /* 0x0005e2000b80000a */
[----:B------:R-:W-:Y:S01]  /*42890*/  UIADD3.X UR39, UPT, UPT, UR57, URZ, URZ, UP2, !UPT ;  /* 0x000000ff39277290 */ /* 0x000fe200097fe4ff */
[----:B------:R-:W-:Y:S01]  /*428a0*/  UMOV UR68, 0x0 ;  /* 0x0000000000447882 */ /* 0x000fe20000000000 */
[----:B------:R-:W-:Y:S01]  /*428b0*/  UMOV UR69, 0x8400910 ;  /* 0x0840091000457882 */ /* 0x000fe20000000000 */
[----:B------:R-:W-:-:S02]  /*428c0*/  UIADD3 UR19, UPT, UPT, UR10, 0x140, URZ ;  /* 0x000001400a137890 */ /* 0x000fc4000fffe0ff */
[----:B------:R3:W-:Y:S01]  /*428d0*/  UTCHMMA tmem[UR47], gdesc[UR56], tmem[UR10], tmem[UR68], idesc[UR69], UPT ;  /* 0x00ff44382f0079ea */ /* 0x0007e2000b80000a */
[----:B------:R-:W-:Y:S02]  /*428e0*/  UIADD3 UR48, UP1, UPT, UR56, 0x17fe, URZ ;  /* 0x000017fe38307890 */ /* 0x000fe4000ff3e0ff */
[----:B------:R-:W-:Y:S01]  /*428f0*/  UIADD3.X UR41, UPT, UPT, UR57, URZ, URZ, UP3, !UPT ;  /* 0x000000ff39297290 */ /* 0x000fe20009ffe4ff */
[----:B------:R-:W-:Y:S01]  /*42900*/  UMOV UR60, 0x0 ;  /* 0x00000000003c7882 */ /* 0x000fe20000000000 */
[----:B------:R-:W-:Y:S01]  /*42910*/  UMOV UR61, 0x8400910 ;  /* 0x08400910003d7882 */ /* 0x000fe20000000000 */
[----:B------:R-:W-:Y:S02]  /*42920*/  UIADD3 UR20, UPT, UPT, UR10, 0x148, URZ ;  /* 0x000001480a147890 */ /* 0x000fe4000fffe0ff */
[----:B------:R4:W-:Y:S01]  /*42930*/  UTCHMMA tmem[UR73], gdesc[UR62], tmem[UR10], tmem[UR60], idesc[UR61], UPT ;  /* 0x00ff3c3e490079ea */ /* 0x0009e2000b80000a */
[----:B------:R-:W-:Y:S02]  /*42940*/  UIADD3 UR50, UP2, UPT, UR56, 0x1800, URZ ;  /* 0x0000180038327890 */ /* 0x000fe4000ff5e0ff */
[----:B------:R-:W-:Y:S01]  /*42950*/  UIADD3.X UR43, UPT, UPT, UR57, URZ, URZ, UP4, !UPT ;  /* 0x000000ff392b7290 */ /* 0x000fe2000a7fe4ff */
[----:B------:R-:W-:Y:S01]  /*42960*/  UMOV UR54, 0x0 ;  /* 0x0000000000367882 */ /* 0x000fe20000000000 */
[----:B------:R-:W-:Y:S01]  /*42970*/  UMOV UR55, 0x8400910 ;  /* 0x0840091000377882 */ /* 0x000fe20000000000 */
[----:B------:R-:W-:-:S02]  /*42980*/  UIADD3 UR21, UPT, UPT, UR10, 0x150, URZ ;  /* 0x000001500a157890 */ /* 0x000fc4000fffe0ff */
[----:B------:R5:W-:Y:S01]  /*42990*/  UTCHMMA tmem[UR5], gdesc[UR58], tmem[UR10], tmem[UR54], idesc[UR55], UPT ;  /* 0x00ff363a050079ea */ /* 0x000be2000b80000a */
[----:B--2---:R-:W-:Y:S01]  /*429a0*/  UIADD3 UR52, UP3, UPT, UR56, 0x1802, URZ ;  /* 0x0000180238347890 */ /* 0x004fe2000ff7e0ff */
[----:B------:R2:W-:Y:S01]  /*429b0*/  UTCHMMA tmem[UR15], gdesc[UR32], tmem[UR10], tmem[UR60], idesc[UR61], UPT ;  /* 0x00ff3c200f0079ea */ /* 0x0005e2000b80000a */
[----:B------:R-:W-:Y:S01]  /*429c0*/  UIADD3.X UR45, UPT, UPT, UR57, URZ, URZ, UP5, !UPT ;  /* 0x000000ff392d7290 */ /* 0x000fe2000affe4ff */
[----:B------:R2:W-:Y:S01]  /*429d0*/  UTCHMMA tmem[UR16], gdesc[UR34], tmem[UR10], tmem[UR68], idesc[UR69], UPT ;  /* 0x00ff4422100079ea */ /* 0x0005e2000b80000a */
[----:B------:R-:W-:Y:S02]  /*429e0*/  UIADD3 UR66, UPT, UPT, UR10, 0x158, URZ ;  /* 0x000001580a427890 */ /* 0x000fe4000fffe0ff */
[----:B------:R2:W-:Y:S01]  /*429f0*/  UTCHMMA tmem[UR17], gdesc[UR36], tmem[UR10], tmem[UR54], idesc[UR55], UPT ;  /* 0x00ff3624110079ea */ /* 0x0005e2000b80000a */
[----:B------:R-:W-:Y:S02]  /*42a00*/  UIADD3 UR64, UP4, UPT, UR56, 0x1804, URZ ;  /* 0x0000180438407890 */ /* 0x000fe4000ff9e0ff */
[----:B---3--:R-:W-:-:S02]  /*42a10*/  UIADD3.X UR47, UPT, UPT, UR57, URZ, URZ, UP6, !UPT ;  /* 0x000000ff392f7290 */ /* 0x008fc4000b7fe4ff */
[----:B------:R-:W-:Y:S02]  /*42a20*/  UIADD3 UR67, UPT, UPT, UR10, 0x160, URZ ;  /* 0x000001600a437890 */ /* 0x000fe4000fffe0ff */
[----:B------:R-:W-:Y:S02]  /*42a30*/  UIADD3.X UR49, UPT, UPT, UR57, URZ, URZ, UP1, !UPT ;  /* 0x000000ff39317290 */ /* 0x000fe40008ffe4ff */
[----:B------:R-:W-:Y:S02]  /*42a40*/  UIADD3 UR70, UPT, UPT, UR10, 0x168, URZ ;  /* 0x000001680a467890 */ /* 0x000fe4000fffe0ff */
[----:B------:R-:W-:Y:S02]  /*42a50*/  UIADD3.X UR51, UPT, UPT, UR57, URZ, URZ, UP2, !UPT ;  /* 0x000000ff39337290 */ /* 0x000fe400097fe4ff */
[----:B------:R-:W-:Y:S02]  /*42a60*/  UIADD3 UR71, UPT, UPT, UR10, 0x170, URZ ;  /* 0x000001700a477890 */ /* 0x000fe4000fffe0ff */
[----:B------:R-:W-:Y:S01]  /*42a70*/  UIADD3.X UR53, UPT, UPT, UR57, URZ, URZ, UP3, !UPT ;  /* 0x000000ff39357290 */ /* 0x000fe20009ffe4ff */
[----:B----4-:R-:W-:Y:S01]  /*42a80*/  UMOV UR62, 0x0 ;  /* 0x00000000003e7882 */ /* 0x010fe20000000000 */
[----:B------:R-:W-:Y:S01]  /*42a90*/  UMOV UR63, 0x8400910 ;  /* 0x08400910003f7882 */ /* 0x000fe20000000000 */
[----:B------:R-:W-:-:S02]  /*42aa0*/  UIADD3 UR72, UPT, UPT, UR10, 0x178, URZ ;  /* 0x000001780a487890 */ /* 0x000fc4000fffe0ff */
[----:B------:R2:W-:Y:S01]  /*42ab0*/  UTCHMMA tmem[UR18], gdesc[UR38], tmem[UR10], tmem[UR62], idesc[UR63], UPT ;  /* 0x00ff3e26120079ea */ /* 0x0005e2000b80000a */
[----:B------:R-:W-:Y:S01]  /*42ac0*/  UIADD3.X UR65, UPT, UPT, UR57, URZ, URZ, UP4, !UPT ;  /* 0x000000ff39417290 */ /* 0x000fe2000a7fe4ff */
[----:B------:R2:W-:Y:S01]  /*42ad0*/  UTCHMMA tmem[UR19], gdesc[UR40], tmem[UR10], tmem[UR60], idesc[UR61], UPT ;  /* 0x00ff3c28130079ea */ /* 0x0005e2000b80000a */
        /* <DEDUP_REMOVED lines=13> */
[----:B-----5:R-:W-:Y:S01]  /*42bb0*/  UMOV UR5, URZ ;  /* 0x000000ff00057c82 */ /* 0x020fe20008000000 */
[----:B------:R2:W-:Y:S01]  /*42bc0*/  UTCHMMA tmem[UR67], gdesc[UR48], tmem[UR10], tmem[UR24], idesc[UR25], UPT ;  /* 0x00ff1830430079ea */ /* 0x0005e2000b80000a */
[----:B------:R-:W-:Y:S01]  /*42bd0*/  UMOV UR30, 0x0 ;  /* 0x00000000001e7882 */ /* 0x000fe20000000000 */
[----:B------:R-:W-:Y:S01]  /*42be0*/  UMOV UR31, 0x8400910 ;  /* 0x08400910001f7882 */ /* 0x000fe20000000000 */
[----:B------:R2:W-:Y:S01]  /*42bf0*/  UTCHMMA tmem[UR70], gdesc[UR50], tmem[UR10], tmem[UR26], idesc[UR27], UPT ;  /* 0x00ff1a32460079ea */ /* 0x0005e2000b80000a */
[----:B------:R-:W-:Y:S01]  /*42c00*/  UMOV UR56, UR4 ;  /* 0x0000000400387c82 */ /* 0x000fe20008000000 */
[----:B------:R2:W-:Y:S01]  /*42c10*/  UTCHMMA tmem[UR71], gdesc[UR52], tmem[UR10], tmem[UR28], idesc[UR29], UPT ;  /* 0x00ff1c34470079ea */ /* 0x0005e2000b80000a */
[----:B------:R2:W-:Y:S01]  /*42c20*/  UTCHMMA tmem[UR72], gdesc[UR64], tmem[UR10], tmem[UR30], idesc[UR31], UPT ;  /* 0x00ff1e40480079ea */ /* 0x0005e2000b80000a */
[----:B------:R2:W-:Y:S01]  /*42c30*/  UTCBAR [UR56], URZ ;  /* 0x000000ff380073e9 */ /* 0x0005e200080000ff */
[----:B------:R-:W-:Y:S01]  /*42c40*/  NOP ;  /* 0x0000000000007918 */ /* 0x000fe20000000000 */
.L_x_10:
[----:B-1----:R-:W1:Y:S01]  /*42c50*/  LDC R6, c[0x0][0x3a0] ;  /* 0x0000e800ff067b82 */ /* 0x002e620000000800 */
[----:B------:R-:W3:Y:S07]  /*42c60*/  LDL.LU R11, [R1+0xa30] ;  /* 0x000a3000010b7983 */ /* 0x000eee0000300800 */
[----:B------:R-:W4:Y:S08]  /*42c70*/  LDC R4, c[0x0][0x3a0] ;  /* 0x0000e800ff047b82 */ /* 0x000f300000000800 */
[----:B------:R-:W-:Y:S01]  /*42c80*/  BAR.SYNC.DEFER_BLOCKING 0x0 ;  /* 0x0000000000007b1d */ /* 0x000fe20000010000 */
[----:B------:R-:W-:-:S05]  /*42c90*/  IADD3 R136, P5, PT, R136, R2, RZ ;  /* 0x0000000288887210 */ /* 0x000fca0007fbe0ff */
[----:B------:R-:W5:Y:S01]  /*42ca0*/  LDL.LU R10, [R1+0xa2c] ;  /* 0x000a2c00010a7983 */ /* 0x000f620000300800 */
[----:B-1----:R-:W-:-:S03]  /*42cb0*/  VIADD R6, R6, 0x7f ;  /* 0x0000007f06067836 */ /* 0x002fc60000000000 */
[----:B--2---:R-:W2:Y:S02]  /*42cc0*/  LDL.LU R9, [R1+0xa28] ;  /* 0x000a280001097983 */ /* 0x004ea40000300800 */
[----:B------:R-:W-:Y:S02]  /*42cd0*/  SHF.R.S32.HI R5, RZ, 0x1f, R6 ;  /* 0x0000001fff057819 */ /* 0x000fe40000011406 */
[----:B----4-:R-:W-:Y:S01]  /*42ce0*/  IADD3 R4, PT, PT, R4, -0x280, RZ ;  /* 0xfffffd8004047810 */ /* 0x010fe20007ffe0ff */
[----:B------:R-:W-:Y:S01]  /*42cf0*/  IMAD.X R137, R137, 0x1, R0, P5 ;  /* 0x0000000189897824 */ /* 0x000fe200028e0600 */
[----:B------:R-:W-:Y:S01]  /*42d00*/  LEA.HI R5, R5, R6, RZ, 0x7 ;  /* 0x0000000605057211 */ /* 0x000fe200078f38ff */
[----:B------:R-:W4:Y:S02]  /*42d10*/  LDL.LU R8, [R1+0xa24] ;  /* 0x000a240001087983 */ /* 0x000f240000300800 */
[----:B------:R-:W-:Y:S01]  /*42d20*/  IMAD R4, R250, -0x80, R4 ;  /* 0xffffff80fa047824 */ /* 0x000fe200078e0204 */
[----:B------:R-:W-:-:S04]  /*42d30*/  SHF.R.S32.HI R5, RZ, 0x7, R5 ;  /* 0x00000007ff057819 */ /* 0x000fc80000011405 */
[----:B------:R-:W-:Y:S01]  /*42d40*/  ISETP.GT.AND P4, PT, R4, RZ, PT ;  /* 0x000000ff0400720c */ /* 0x000fe20003f84270 */
[----:B------:R-:W-:-:S05]  /*42d50*/  VIADD R5, R5, 0xfffffffb ;  /* 0xfffffffb05057836 */ /* 0x000fca0000000000 */
[----:B------:R-:W-:Y:S02]  /*42d60*/  ISETP.GE.AND P2, PT, R250, R5, PT ;  /* 0x00000005fa00720c */ /* 0x000fe40003f46270 */
[----:B------:R-:W-:-:S04]  /*42d70*/  SEL R5, RZ, 0x4, !P4 ;  /* 0x00000004ff057807 */ /* 0x000fc80006000000 */
[----:B------:R-:W-:-:S04]  /*42d80*/  SEL R5, R5, RZ, !P2 ;  /* 0x000000ff05057207 */ /* 0x000fc80005000000 */
[----:B------:R-:W-:Y:S01]  /*42d90*/  ISETP.NE.U32.AND P4, PT, R5, RZ, PT ;  /* 0x000000ff0500720c */ /* 0x000fe20003f85070 */
[----:B------:R-:W-:Y:S01]  /*42da0*/  VIADD R5, R249, 0x100000 ;  /* 0x00100000f9057836 */ /* 0x000fe20000000000 */
[----:B------:R-:W-:Y:S01]  /*42db0*/  MOV R6, R136 ;  /* 0x0000008800067202 */ /* 0x000fe20000000f00 */
[----:B------:R-:W-:-:S10]  /*42dc0*/  IMAD.MOV.U32 R7, RZ, RZ, R137 ;  /* 0x000000ffff077224 */ /* 0x000fd400078e0089 */
[----:B------:R-:W-:Y:S01]  /*42dd0*/  @!PT LDS RZ, [RZ] ;  /* 0x00000000fffff984 */ /* 0x000fe20000000800 */
[----:B------:R-:W-:Y:S01]  /*42de0*/  @!PT LDS RZ, [RZ] ;  /* 0x00000000fffff984 */ /* 0x000fe20000000800 */
[----:B------:R-:W-:Y:S01]  /*42df0*/  @!PT LDS RZ, [RZ] ;  /* 0x00000000fffff984 */ /* 0x000fe20000000800 */
[----:B------:R1:W-:Y:S01]  /*42e00*/  LDGSTS.E [R5+-0x60000], desc[UR22][R6.64], P4 ;  /* 0xa000000006057fae */ /* 0x0003e2000a1a1016 */
[----:B------:R-:W-:Y:S02]  /*42e10*/  ISETP.GT.AND P4, PT, R4, 0x1, PT ;  /* 0x000000010400780c */ /* 0x000fe40003f84270 */
[----:B------:R-:W-:Y:S02]  /*42e20*/  IADD3 R251, P5, PT, R251, R2, RZ ;  /* 0x00000002fbfb7210 */ /* 0x000fe40007fbe0ff */
[----:B-1----:R-:W-:-:S04]  /*42e30*/  SEL R5, RZ, 0x4, !P4 ;  /* 0x00000004ff057807 */ /* 0x002fc80006000000 */
[----:B------:R-:W-:-:S04]  /*42e40*/  SEL R5, R5, RZ, !P2 ;  /* 0x000000ff05057207 */ /* 0x000fc80005000000 */
[----:B------:R-:W-:Y:S01]  /*42e50*/  ISETP.NE.U32.AND P4, PT, R5, RZ, PT ;  /* 0x000000ff0500720c */ /* 0x000fe20003f85070 */
[----:B------:R-:W-:Y:S01]  /*42e60*/  IMAD.X R138, R138, 0x1, R0, P5 ;  /* 0x000000018a8a7824 */ /* 0x000fe200028e0600 */
[----:B------:R-:W-:Y:S01]  /*42e70*/  MOV R6, R251 ;  /* 0x000000fb00067202 */ /* 0x000fe20000000f00 */
[----:B------:R-:W-:Y:S02]  /*42e80*/  VIADD R5, R249, 0x100000 ;  /* 0x00100000f9057836 */ /* 0x000fe40000000000 */
[----:B------:R-:W-:-:S08]  /*42e90*/  IMAD.MOV.U32 R7, RZ, RZ, R138 ;  /* 0x000000ffff077224 */ /* 0x000fd000078e008a */
        /* <DEDUP_REMOVED lines=168> */
[----:B------:R-:W-:Y:S01]  /*43920*/  VIADD R5, R249, 0x100000 ;  /* 0x00100000f9057836 */ /* 0x000fe20000000000 */
[----:B---3--:R-:W-:Y:S01]  /*43930*/  IADD3 R11, P5, PT, R11, R2, RZ ;  /* 0x000000020b0b7210 */ /* 0x008fe20007fbe0ff */
[----:B------:R-:W-:-:S04]  /*43940*/  IMAD.MOV.U32 R7, RZ, RZ, R172 ;  /* 0x000000ffff077224 */ /* 0x000fc800078e00ac */
[----:B------:R1:W-:Y:S04]  /*43950*/  STL [R1+0xa30], R11 ;  /* 0x000a300b01007387 */ /* 0x0003e80000100800 */
[----:B------:R3:W-:Y:S01]  /*43960*/  LDGSTS.E [R5+-0x5ffb8], desc[UR22][R6.64], P4 ;  /* 0xa004800006057fae */ /* 0x0007e2000a1a1016 */
[----:B------:R-:W-:Y:S02]  /*43970*/  ISETP.GT.AND P4, PT, R4, 0x13, PT ;  /* 0x000000130400780c */ /* 0x000fe40003f84270 */
[----:B---3--:R-:W-:Y:S02]  /*43980*/  MOV R6, R11 ;  /* 0x0000000b00067202 */ /* 0x008fe40000000f00 */
[----:B-1----:R-:W3:Y:S01]  /*43990*/  LDL.LU R11, [R1+0xa20] ;  /* 0x000a2000010b7983 */ /* 0x002ee20000300800 */
[----:B------:R-:W-:-:S04]  /*439a0*/  SEL R5, RZ, 0x4, !P4 ;  /* 0x00000004ff057807 */ /* 0x000fc80006000000 */
[----:B------:R-:W-:-:S04]  /*439b0*/  SEL R5, R5, RZ, !P2 ;  /* 0x000000ff05057207 */ /* 0x000fc80005000000 */
[----:B------:R-:W-:Y:S01]  /*439c0*/  ISETP.NE.U32.AND P4, PT, R5, RZ, PT ;  /* 0x000000ff0500720c */ /* 0x000fe20003f85070 */
[----:B------:R-:W-:Y:S01]  /*439d0*/  IMAD.X R173, R173, 0x1, R0, P5 ;  /* 0x00000001adad7824 */ /* 0x000fe200028e0600 */
[----:B-----5:R-:W-:Y:S01]  /*439e0*/  IADD3 R10, P5, PT, R10, R2, RZ ;  /* 0x000000020a0a7210 */ /* 0x020fe20007fbe0ff */
[----:B------:R-:W-:Y:S02]  /*439f0*/  VIADD R5, R249, 0x100000 ;  /* 0x00100000f9057836 */ /* 0x000fe40000000000 */
[----:B------:R-:W-:Y:S02]  /*43a00*/  IMAD.MOV.U32 R7, RZ, RZ, R173 ;  /* 0x000000ffff077224 */ /* 0x000fe400078e00ad */
[----:B------:R1:W-:Y:S06]  /*43a10*/  STL [R1+0xa2c], R10 ;  /* 0x000a2c0a01007387 */ /* 0x0003ec0000100800 */
[----:B------:R5:W-:Y:S01]  /*43a20*/  LDGSTS.E [R5+-0x5ffb4], desc[UR22][R6.64], P4 ;  /* 0xa004c00006057fae */ /* 0x000be2000a1a1016 */
[----:B------:R-:W-:-:S02]  /*43a30*/  ISETP.GT.AND P4, PT, R4, 0x14, PT ;  /* 0x000000140400780c */ /* 0x000fc40003f84270 */
[----:B-----5:R-:W-:Y:S02]  /*43a40*/  MOV R6, R10 ;  /* 0x0000000a00067202 */ /* 0x020fe40000000f00 */
[----:B-1----:R-:W5:Y:S01]  /*43a50*/  LDL.LU R10, [R1+0xa1c] ;  /* 0x000a1c00010a7983 */ /* 0x002f620000300800 */
[----:B------:R-:W-:-:S04]  /*43a60*/  SEL R5, RZ, 0x4, !P4 ;  /* 0x00000004ff057807 */ /* 0x000fc80006000000 */
[----:B------:R-:W-:-:S04]  /*43a70*/  SEL R5, R5, RZ, !P2 ;  /* 0x000000ff05057207 */ /* 0x000fc80005000000 */
[----:B------:R-:W-:Y:S01]  /*43a80*/  ISETP.NE.U32.AND P4, PT, R5, RZ, PT ;  /* 0x000000ff0500720c */ /* 0x000fe20003f85070 */
[----:B------:R-:W-:Y:S01]  /*43a90*/  IMAD.X R174, R174, 0x1, R0, P5 ;  /* 0x00000001aeae7824 */ /* 0x000fe200028e0600 */
[----:B--2---:R-:W-:Y:S01]  /*43aa0*/  IADD3 R9, P5, PT, R9, R2, RZ ;  /* 0x0000000209097210 */ /* 0x004fe20007fbe0ff */
[----:B------:R-:W-:Y:S02]  /*43ab0*/  VIADD R5, R249, 0x100000 ;  /* 0x00100000f9057836 */ /* 0x000fe40000000000 */
[----:B------:R-:W-:Y:S02]  /*43ac0*/  IMAD.MOV.U32 R7, RZ, RZ, R174 ;  /* 0x000000ffff077224 */ /* 0x000fe400078e00ae */
[----:B------:R1:W-:Y:S06]  /*43ad0*/  STL [R1+0xa28], R9 ;  /* 0x000a280901007387 */ /* 0x0003ec0000100800 */
[----:B------:R2:W-:Y:S01]  /*43ae0*/  LDGSTS.E [R5+-0x5ffb0], desc[UR22][R6.64], P4 ;  /* 0xa005000006057fae */ /* 0x0005e2000a1a1016 */
[----:B------:R-:W-:-:S02]  /*43af0*/  ISETP.GT.AND P4, PT, R4, 0x15, PT ;  /* 0x000000150400780c */ /* 0x000fc40003f84270 */
[----:B--2---:R-:W-:Y:S02]  /*43b00*/  MOV R6, R9 ;  /* 0x0000000900067202 */ /* 0x004fe40000000f00 */
[----:B-1----:R-:W2:Y:S01]  /*43b10*/  LDL.LU R9, [R1+0xa18] ;  /* 0x000a180001097983 */ /* 0x002ea20000300800 */
[----:B------:R-:W-:-:S04]  /*43b20*/  SEL R5, RZ, 0x4, !P4 ;  /* 0x00000004ff057807 */ /* 0x000fc80006000000 */
[----:B------:R-:W-:-:S04]  /*43b30*/  SEL R5, R5, RZ, !P2 ;  /* 0x000000ff05057207 */ /* 0x000fc80005000000 */
[----:B------:R-:W-:Y:S01]  /*43b40*/  ISETP.NE.U32.AND P4, PT, R5, RZ, PT ;  /* 0x000000ff0500720c */ /* 0x000fe20003f85070 */
[----:B------:R-:W-:Y:S01]  /*43b50*/  IMAD.X R175, R175, 0x1, R0, P5 ;  /* 0x00000001afaf7824 */ /* 0x000fe200028e0600 */
[----:B----4-:R-:W-:Y:S01]  /*43b60*/  IADD3 R8, P5, PT, R8, R2, RZ ;  /* 0x0000000208087210 */ /* 0x010fe20007fbe0ff */
[----:B------:R-:W-:Y:S02]  /*43b70*/  VIADD R5, R249, 0x100000 ;  /* 0x00100000f9057836 */ /* 0x000fe40000000000 */
[----:B------:R-:W-:Y:S02]  /*43b80*/  IMAD.MOV.U32 R7, RZ, RZ, R175 ;  /* 0x000000ffff077224 */ /* 0x000fe400078e00af */
[----:B------:R1:W-:Y:S06]  /*43b90*/  STL [R1+0xa24], R8 ;  /* 0x000a240801007387 */ /* 0x0003ec0000100800 */
[----:B------:R4:W-:Y:S02]  /*43ba0*/  LDGSTS.E [R5+-0x5ffac], desc[UR22][R6.64], P4 ;  /* 0xa005400006057fae */ /* 0x0009e4000a1a1016 */
[----:B----4-:R-:W-:-:S02]  /*43bb0*/  MOV R6, R8 ;  /* 0x0000000800067202 */ /* 0x010fc40000000f00 */
[----:B-1----:R-:W4:Y:S01]  /*43bc0*/  LDL.LU R8, [R1+0xa14] ;  /* 0x000a140001087983 */ /* 0x002f220000300800 */
[----:B------:R-:W-:-:S04]  /*43bd0*/  ISETP.GT.AND P4, PT, R4, 0x16, PT ;  /* 0x000000160400780c */ /* 0x000fc80003f84270 */
[----:B------:R-:W-:-:S04]  /*43be0*/  SEL R5, RZ, 0x4, !P4 ;  /* 0x00000004ff057807 */ /* 0x000fc80006000000 */
[----:B------:R-:W-:-:S04]  /*43bf0*/  SEL R5, R5, RZ, !P2 ;  /* 0x000000ff05057207 */ /* 0x000fc80005000000 */
[----:B------:R-:W-:Y:S01]  /*43c00*/  ISETP.NE.U32.AND P4, PT, R5, RZ, PT ;  /* 0x000000ff0500720c */ /* 0x000fe20003f85070 */
[----:B------:R-:W-:Y:S02]  /*43c10*/  IMAD.X R176, R176, 0x1, R0, P5 ;  /* 0x00000001b0b07824 */ /* 0x000fe400028e0600 */
[----:B------:R-:W-:Y:S02]  /*43c20*/  VIADD R5, R249, 0x100000 ;  /* 0x00100000f9057836 */ /* 0x000fe40000000000 */
[----:B------:R-:W-:-:S08]  /*43c30*/  IMAD.MOV.U32 R7, RZ, RZ, R176 ;  /* 0x000000ffff077224 */ /* 0x000fd000078e00b0 */
[----:B------:R1:W-:Y:S01]  /*43c40*/  LDGSTS.E [R5+-0x5ffa8], desc[UR22][R6.64], P4 ;  /* 0xa005800006057fae */ /* 0x0003e2000a1a1016 */
[----:B------:R-:W-:-:S04]  /*43c50*/  ISETP.GT.AND P4, PT, R4, 0x17, PT ;  /* 0x000000170400780c */ /* 0x000fc80003f84270 */
[----:B-1----:R-:W-:-:S04]  /*43c60*/  SEL R5, RZ, 0x4, !P4 ;  /* 0x00000004ff057807 */ /* 0x002fc80006000000 */
[----:B------:R-:W-:-:S04]  /*43c70*/  SEL R5, R5, RZ, !P2 ;  /* 0x000000ff05057207 */ /* 0x000fc80005000000 */
[----:B------:R-:W-:Y:S01]  /*43c80*/  ISETP.NE.U32.AND P4, PT, R5, RZ, PT ;  /* 0x000000ff0500720c */ /* 0x000fe20003f85070 */
[----:B------:R-:W-:Y:S01]  /*43c90*/  VIADD R5, R249, 0x100000 ;  /* 0x00100000f9057836 */ /* 0x000fe20000000000 */
[----:B---3--:R-:W-:-:S04]  /*43ca0*/  IADD3 R11, P5, PT, R11, R2, RZ ;  /* 0x000000020b0b7210 */ /* 0x008fc80007fbe0ff */
[----:B------:R-:W-:Y:S01]  /*43cb0*/  MOV R6, R11 ;  /* 0x0000000b00067202 */ /* 0x000fe20000000f00 */
[----:B------:R1:W-:Y:S04]  /*43cc0*/  STL [R1+0xa20], R11 ;  /* 0x000a200b01007387 */ /* 0x0003e80000100800 */
[----:B-1----:R-:W3:Y:S01]  /*43cd0*/  LDL.LU R11, [R1+0xa10] ;  /* 0x000a1000010b7983 */ /* 0x002ee20000300800 */
[----:B------:R-:W-:-:S04]  /*43ce0*/  IMAD.X R177, R177, 0x1, R0, P5 ;  /* 0x00000001b1b17824 */ /* 0x000fc800028e0600 */
[----:B------:R-:W-:-:S05]  /*43cf0*/  IMAD.MOV.U32 R7, RZ, RZ, R177 ;  /* 0x000000ffff077224 */ /* 0x000fca00078e00b1 */
[----:B------:R1:W-:Y:S01]  /*43d00*/  LDGSTS.E [R5+-0x5ffa4], desc[UR22][R6.64], P4 ;  /* 0xa005c00006057fae */ /* 0x0003e2000a1a1016 */
[----:B------:R-:W-:Y:S02]  /*43d10*/  ISETP.GT.AND P4, PT, R4, 0x18, PT ;  /* 0x000000180400780c */ /* 0x000fe40003f84270 */
[----:B-----5:R-:W-:-:S04]  /*43d20*/  IADD3 R10, P5, PT, R10, R2, RZ ;  /* 0x000000020a0a7210 */ /* 0x020fc80007fbe0ff */
[----:B-1----:R-:W-:Y:S01]  /*43d30*/  MOV R6, R10 ;  /* 0x0000000a00067202 */ /* 0x002fe20000000f00 */
[----:B------:R1:W-:Y:S01]  /*43d40*/  STL [R1+0xa1c], R10 ;  /* 0x000a1c0a01007387 */ /* 0x0003e20000100800 */
[----:B------:R-:W-:-:S03]  /*43d50*/  SEL R5, RZ, 0x4, !P4 ;  /* 0x00000004ff057807 */ /* 0x000fc60006000000 */
[----:B-1----:R-:W5:Y:S01]  /*43d60*/  LDL.LU R10, [R1+0xa0c] ;  /* 0x000a0c00010a7983 */ /* 0x002f620000300800 */
[----:B------:R-:W-:-:S04]  /*43d70*/  SEL R5, R5, RZ, !P2 ;  /* 0x000000ff05057207 */ /* 0x000fc80005000000 */
[----:B------:R-:W-:Y:S01]  /*43d80*/  ISETP.NE.U32.AND P4, PT, R5, RZ, PT ;  /* 0x000000ff0500720c */ /* 0x000fe20003f85070 */
[----:B------:R-:W-:Y:S02]  /*43d90*/  IMAD.X R178, R178, 0x1, R0, P5 ;  /* 0x00000001b2b27824 */ /* 0x000fe400028e0600 */
[----:B------:R-:W-:Y:S02]  /*43da0*/  VIADD R5, R249, 0x100000 ;  /* 0x00100000f9057836 */ /* 0x000fe40000000000 */
[----:B------:R-:W-:-:S08]  /*43db0*/  IMAD.MOV.U32 R7, RZ, RZ, R178 ;  /* 0x000000ffff077224 */ /* 0x000fd000078e00b2 */
[----:B------:R1:W-:Y:S01]  /*43dc0*/  LDGSTS.E [R5+-0x5ffa0], desc[UR22][R6.64], P4 ;  /* 0xa006000006057fae */ /* 0x0003e2000a1a1016 */
[----:B--2---:R-:W-:Y:S02]  /*43dd0*/  IADD3 R9, P5, PT, R9, R2, RZ ;  /* 0x0000000209097210 */ /* 0x004fe40007fbe0ff */
[----:B------:R-:W-:-:S03]  /*43de0*/  ISETP.GT.AND P4, PT, R4, 0x19, PT ;  /* 0x000000190400780c */ /* 0x000fc60003f84270 */
[----:B------:R2:W-:Y:S01]  /*43df0*/  STL [R1+0xa18], R9 ;  /* 0x000a180901007387 */ /* 0x0005e20000100800 */
[----:B-1----:R-:W-:Y:S02]  /*43e00*/  MOV R6, R9 ;  /* 0x0000000900067202 */ /* 0x002fe40000000f00 */
[----:B------:R-:W-:Y:S01]  /*43e10*/  SEL R5, RZ, 0x4, !P4 ;  /* 0x00000004ff057807 */ /* 0x000fe20006000000 */
[----:B--2---:R-:W2:Y:S03]  /*43e20*/  LDL.LU R9, [R1+0xa08] ;  /* 0x000a080001097983 */ /* 0x004ea60000300800 */
[----:B------:R-:W-:-:S04]  /*43e30*/  SEL R5, R5, RZ, !P2 ;  /* 0x000000ff05057207 */ /* 0x000fc80005000000 */
[----:B------:R-:W-:Y:S01]  /*43e40*/  ISETP.NE.U32.AND P4, PT, R5, RZ, PT ;  /* 0x000000ff0500720c */ /* 0x000fe20003f85070 */
[----:B------:R-:W-:Y:S02]  /*43e50*/  IMAD.X R179, R179, 0x1, R0, P5 ;  /* 0x00000001b3b37824 */ /* 0x000fe400028e0600 */
[----:B------:R-:W-:Y:S02]  /*43e60*/  VIADD R5, R249, 0x100000 ;  /* 0x00100000f9057836 */ /* 0x000fe40000000000 */
[----:B------:R-:W-:-:S08]  /*43e70*/  IMAD.MOV.U32 R7, RZ, RZ, R179 ;  /* 0x000000ffff077224 */ /* 0x000fd000078e00b3 */
[----:B------:R1:W-:Y:S01]  /*43e80*/  LDGSTS.E [R5+-0x5ff9c], desc[UR22][R6.64], P4 ;  /* 0xa006400006057fae */ /* 0x0003e2000a1a1016 */
[----:B----4-:R-:W-:-:S05]  /*43e90*/  IADD3 R8, P5, PT, R8, R2, RZ ;  /* 0x0000000208087210 */ /* 0x010fca0007fbe0ff */
[----:B------:R4:W-:Y:S01]  /*43ea0*/  STL [R1+0xa14], R8 ;  /* 0x000a140801007387 */ /* 0x0009e20000100800 */
[----:B-1----:R-:W-:-:S03]  /*43eb0*/  MOV R6, R8 ;  /* 0x0000000800067202 */ /* 0x002fc60000000f00 */
[----:B----4-:R-:W4:Y:S01]  /*43ec0*/  LDL.LU R8, [R1+0xa04] ;  /* 0x000a040001087983 */ /* 0x010f220000300800 */
        /* <DEDUP_REMOVED lines=205> */
[----:B---3--:R-:W-:-:S05]  /*44ba0*/  IADD3 R11, P5, PT, R11, R2, RZ ;  /* 0x000000020b0b7210 */ /* 0x008fca0007fbe0ff */
[----:B------:R-:W-:Y:S01]  /*44bb0*/  IMAD.X R197, R197, 0x1, R0, P5 ;  /* 0x00000001c5c57824 */ /* 0x000fe200028e0600 */
[----:B------:R-:W-:-:S03]  /*44bc0*/  MOV R6, R11 ;  /* 0x0000000b00067202 */ /* 0x000fc60000000f00 */
[----:B------:R-:W-:-:S05]  /*44bd0*/  IMAD.MOV.U32 R7, RZ, RZ, R197 ;  /* 0x000000ffff077224 */ /* 0x000fca00078e00c5 */
[----:B------:R1:W-:Y:S01]  /*44be0*/  LDGSTS.E [R5+-0x5ff54], desc[UR22][R6.64], P4 ;  /* 0xa00ac00006057fae */ /* 0x0003e2000a1a1016 */
[----:B------:R-:W-:-:S04]  /*44bf0*/  ISETP.GT.AND P4, PT, R4, 0x2c, PT ;  /* 0x0000002c0400780c */ /* 0x000fc80003f84270 */
[----:B-1----:R-:W-:-:S04]  /*44c00*/  SEL R5, RZ, 0x4, !P4 ;  /* 0x00000004ff057807 */ /* 0x002fc80006000000 */
[----:B------:R-:W-:-:S04]  /*44c10*/  SEL R5, R5, RZ, !P2 ;  /* 0x000000ff05057207 */ /* 0x000fc80005000000 */
[----:B------:R-:W-:Y:S02]  /*44c20*/  ISETP.NE.U32.AND P4, PT, R5, RZ, PT ;  /* 0x000000ff0500720c */ /* 0x000fe40003f85070 */
[----:B-----5:R-:W-:Y:S01]  /*44c30*/  IADD3 R10, P5, PT, R10, R2, RZ ;  /* 0x000000020a0a7210 */ /* 0x020fe20007fbe0ff */
[----:B------:R-:W-:-:S04]  /*44c40*/  VIADD R5, R249, 0x100000 ;  /* 0x00100000f9057836 */ /* 0x000fc80000000000 */
        /* <DEDUP_REMOVED lines=8> */
[----:B--2---:R-:W-:Y:S01]  /*44cd0*/  IADD3 R9, P5, PT, R9, R2, RZ ;  /* 0x0000000209097210 */ /* 0x004fe20007fbe0ff */
        /* <DEDUP_REMOVED lines=9> */
[----:B----4-:R-:W-:Y:S01]  /*44d70*/  IADD3 R8, P5, PT, R8, R2, RZ ;  /* 0x0000000208087210 */ /* 0x010fe20007fbe0ff */
[----:B------:R-:W-:-:S04]  /*44d80*/  VIADD R5, R249, 0x100000 ;  /* 0x00100000f9057836 */ /* 0x000fc80000000000 */
[----:B------:R-:W-:Y:S01]  /*44d90*/  IMAD.X R200, R200, 0x1, R0, P5 ;  /* 0x00000001c8c87824 */ /* 0x000fe200028e0600 */
[----:B------:R-:W-:-:S03]  /*44da0*/  MOV R6, R8 ;  /* 0x0000000800067202 */ /* 0x000fc60000000f00 */
[----:B------:R-:W-:-:S05]  /*44db0*/  IMAD.MOV.U32 R7, RZ, RZ, R200 ;  /* 0x000000ffff077224 */ /* 0x000fca00078e00c8 */
        /* <DEDUP_REMOVED lines=119> */
[----:B------:R-:W-:Y:S01]  /*45530*/  IMAD.MOV.U32 R7, RZ, RZ, R224 ;  /* 0x000000ffff077224 */ /* 0x000fe200078e00e0 */
[----:B------:R1:W-:Y:S07]  /*45540*/  STL [R1+0x9d0], R11 ;  /* 0x0009d00b01007387 */ /* 0x0003ee0000100800 */
[----:B------:R2:W-:Y:S01]  /*45550*/  LDGSTS.E [R5+-0x5ff18], desc[UR22][R6.64], P4 ;  /* 0xa00e800006057fae */ /* 0x0005e2000a1a1016 */
[----:B------:R-:W-:-:S03]  /*45560*/  ISETP.GT.AND P4, PT, R4, 0x3b, PT ;  /* 0x0000003b0400780c */ /* 0x000fc60003f84270 */
[----:B------:R-:W-:Y:S04]  /*45570*/  STL [R1+0x9cc], R10 ;  /* 0x0009cc0a01007387 */ /* 0x000fe80000100800 */
[----:B------:R3:W-:Y:S01]  /*45580*/  STL [R1+0x9c8], R9 ;  /* 0x0009c80901007387 */ /* 0x0007e20000100800 */
[----:B--2---:R-:W-:-:S03]  /*45590*/  SEL R5, RZ, 0x4, !P4 ;  /* 0x00000004ff057807 */ /* 0x004fc60006000000 */
[----:B------:R2:W-:Y:S04]  /*455a0*/  STL [R1+0x9c4], R8 ;  /* 0x0009c40801007387 */ /* 0x0005e80000100800 */
[----:B------:R-:W4:Y:S01]  /*455b0*/  LDL.LU R12, [R1] ;  /* 0x00000000010c7983 */ /* 0x000f220000300800 */
[----:B------:R-:W-:Y:S02]  /*455c0*/  SEL R5, R5, RZ, !P2 ;  /* 0x000000ff05057207 */ /* 0x000fe40005000000 */
[----:B------:R-:W-:Y:S01]  /*455d0*/  IADD3 R225, P5, PT, R225, R2, RZ ;  /* 0x00000002e1e17210 */ /* 0x000fe20007fbe0ff */
[----:B-1----:R-:W5:Y:S01]  /*455e0*/  LDL.LU R11, [R1+0x4] ;  /* 0x00000400010b7983 */ /* 0x002f620000300800 */
[----:B------:R-:W-:-:S03]  /*455f0*/  ISETP.NE.U32.AND P4, PT, R5, RZ, PT ;  /* 0x000000ff0500720c */ /* 0x000fc60003f85070 */
[----:B------:R-:W-:Y:S01]  /*45600*/  IMAD.X R226, R226, 0x1, R0, P5 ;  /* 0x00000001e2e27824 */ /* 0x000fe200028e0600 */
[----:B------:R-:W-:Y:S01]  /*45610*/  MOV R6, R225 ;  /* 0x000000e100067202 */ /* 0x000fe20000000f00 */
[----:B------:R-:W-:Y:S01]  /*45620*/  VIADD R5, R249, 0x100000 ;  /* 0x00100000f9057836 */ /* 0x000fe20000000000 */
[----:B---3--:R-:W3:Y:S01]  /*45630*/  LDL.LU R9, [R1+0x8] ;  /* 0x0000080001097983 */ /* 0x008ee20000300800 */
[----:B------:R-:W-:Y:S01]  /*45640*/  IMAD.MOV.U32 R7, RZ, RZ, R226 ;  /* 0x000000ffff077224 */ /* 0x000fe200078e00e2 */
[----:B------:R-:W-:Y:S02]  /*45650*/  IADD3 R227, P5, PT, R227, R2, RZ ;  /* 0x00000002e3e37210 */ /* 0x000fe40007fbe0ff */
[----:B------:R-:W3:Y:S04]  /*45660*/  LDL.LU R10, [R1+0xc] ;  /* 0x00000c00010a7983 */ /* 0x000ee80000300800 */
[----:B------:R1:W-:Y:S01]  /*45670*/  LDGSTS.E [R5+-0x5ff14], desc[UR22][R6.64], P4 ;  /* 0xa00ec00006057fae */ /* 0x0003e2000a1a1016 */
[----:B------:R-:W-:Y:S01]  /*45680*/  ISETP.GT.AND P4, PT, R4, 0x3c, PT ;  /* 0x0000003c0400780c */ /* 0x000fe20003f84270 */
[----:B------:R-:W-:-:S02]  /*45690*/  IMAD.X R228, R228, 0x1, R0, P5 ;  /* 0x00000001e4e47824 */ /* 0x000fc400028e0600 */
[----:B--2---:R-:W2:Y:S01]  /*456a0*/  LDL.LU R8, [R1+0x10] ;  /* 0x0000100001087983 */ /* 0x004ea20000300800 */
[----:B-1----:R-:W-:-:S04]  /*456b0*/  SEL R5, RZ, 0x4, !P4 ;  /* 0x00000004ff057807 */ /* 0x002fc80006000000 */
[----:B------:R-:W-:-:S04]  /*456c0*/  SEL R5, R5, RZ, !P2 ;  /* 0x000000ff05057207 */ /* 0x000fc80005000000 */
[----:B------:R-:W-:Y:S01]  /*456d0*/  ISETP.NE.U32.AND P4, PT, R5, RZ, PT ;  /* 0x000000ff0500720c */ /* 0x000fe20003f85070 */
[----:B------:R-:W-:Y:S01]  /*456e0*/  VIADD R5, R249, 0x100000 ;  /* 0x00100000f9057836 */ /* 0x000fe20000000000 */
[----:B------:R-:W-:Y:S01]  /*456f0*/  MOV R6, R227 ;  /* 0x000000e300067202 */ /* 0x000fe20000000f00 */
[----:B------:R-:W-:-:S10]  /*45700*/  IMAD.MOV.U32 R7, RZ, RZ, R228 ;  /* 0x000000ffff077224 */ /* 0x000fd400078e00e4 */
        /* <DEDUP_REMOVED lines=99> */
[----:B----4-:R-:W-:Y:S01]  /*45d40*/  IADD3 R12, P5, PT, R12, R2, RZ ;  /* 0x000000020c0c7210 */ /* 0x010fe20007fbe0ff */
[----:B------:R-:W-:-:S04]  /*45d50*/  IMAD.MOV.U32 R7, RZ, RZ, R248 ;  /* 0x000000ffff077224 */ /* 0x000fc800078e00f8 */
[----:B------:R1:W-:Y:S04]  /*45d60*/  STL [R1], R12 ;  /* 0x0000000c01007387 */ /* 0x0003e80000100800 */
[----:B------:R4:W-:Y:S04]  /*45d70*/  LDGSTS.E [R5+-0x5fee8], desc[UR22][R6.64], P4 ;  /* 0xa011800006057fae */ /* 0x0009e8000a1a1016 */
[----:B------:R-:W2:Y:S01]  /*45d80*/  LDL.LU R13, [R1+0x14] ;  /* 0x00001400010d7983 */ /* 0x000ea20000300800 */
[----:B------:R-:W-:Y:S02]  /*45d90*/  ISETP.GT.AND P4, PT, R4, 0x47, PT ;  /* 0x000000470400780c */ /* 0x000fe40003f84270 */
[----:B----4-:R-:W-:-:S02]  /*45da0*/  MOV R6, R12 ;  /* 0x0000000c00067202 */ /* 0x010fc40000000f00 */
[----:B-1----:R-:W4:Y:S01]  /*45db0*/  LDL.LU R12, [R1+0x18] ;  /* 0x00001800010c7983 */ /* 0x002f220000300800 */
[----:B------:R-:W-:Y:S01]  /*45dc0*/  SEL R5, RZ, 0x4, !P4 ;  /* 0x00000004ff057807 */ /* 0x000fe20006000000 */
[----:B------:R-:W-:-:S03]  /*45dd0*/  IMAD.X R252, R252, 0x1, R0, P5 ;  /* 0x00000001fcfc7824 */ /* 0x000fc600028e0600 */
[----:B------:R-:W-:Y:S02]  /*45de0*/  SEL R5, R5, RZ, !P2 ;  /* 0x000000ff05057207 */ /* 0x000fe40005000000 */
[----:B---3--:R-:W-:Y:S02]  /*45df0*/  IADD3 R9, P5, PT, R9, R2, RZ ;  /* 0x0000000209097210 */ /* 0x008fe40007fbe0ff */
[----:B------:R-:W-:-:S03]  /*45e00*/  ISETP.NE.U32.AND P4, PT, R5, RZ, PT ;  /* 0x000000ff0500720c */ /* 0x000fc60003f85070 */
[----:B-----5:R-:W-:Y:S01]  /*45e10*/  IMAD.X R11, R11, 0x1, R0, P5 ;  /* 0x000000010b0b7824 */ /* 0x020fe200028e0600 */
[----:B------:R-:W-:Y:S01]  /*45e20*/  STL [R1+0x8], R9 ;  /* 0x0000080901007387 */ /* 0x000fe20000100800 */
[----:B------:R-:W-:Y:S02]  /*45e30*/  VIADD R5, R249, 0x100000 ;  /* 0x00100000f9057836 */ /* 0x000fe40000000000 */
[----:B------:R-:W-:Y:S01]  /*45e40*/  IMAD.MOV.U32 R7, RZ, RZ, R252 ;  /* 0x000000ffff077224 */ /* 0x000fe200078e00fc */
[----:B------:R1:W-:Y:S04]  /*45e50*/  STL [R1+0x4], R11 ;  /* 0x0000040b01007387 */ /* 0x0003e80000100800 */
[----:B------:R-:W3:Y:S04]  /*45e60*/  LDL.LU R15, [R1+0x1c] ;  /* 0x00001c00010f7983 */ /* 0x000ee80000300800 */
[----:B------:R-:W5:Y:S04]  /*45e70*/  LDL.LU R14, [R1+0x20] ;  /* 0x00002000010e7983 */ /* 0x000f680000300800 */
[----:B------:R1:W-:Y:S01]  /*45e80*/  LDGSTS.E [R5+-0x5fee4], desc[UR22][R6.64], P4 ;  /* 0xa011c00006057fae */ /* 0x0003e2000a1a1016 */
[----:B------:R-:W-:Y:S01]  /*45e90*/  ISETP.GT.AND P4, PT, R4, 0x48, PT ;  /* 0x000000480400780c */ /* 0x000fe20003f84270 */
[----:B-1----:R-:W-:Y:S01]  /*45ea0*/  IMAD.MOV.U32 R7, RZ, RZ, R11 ;  /* 0x000000ffff077224 */ /* 0x002fe200078e000b */
[----:B------:R-:W-:Y:S01]  /*45eb0*/  MOV R6, R9 ;  /* 0x0000000900067202 */ /* 0x000fe20000000f00 */
[----:B------:R-:W3:Y:S01]  /*45ec0*/  LDL.LU R11, [R1+0x24] ;  /* 0x00002400010b7983 */ /* 0x000ee20000300800 */
[----:B------:R-:W-:-:S03]  /*45ed0*/  SEL R5, RZ, 0x4, !P4 ;  /* 0x00000004ff057807 */ /* 0x000fc60006000000 */
[----:B------:R-:W3:Y:S01]  /*45ee0*/  LDL.LU R9, [R1+0x28] ;  /* 0x0000280001097983 */ /* 0x000ee20000300800 */
[----:B------:R-:W-:-:S04]  /*45ef0*/  SEL R5, R5, RZ, !P2 ;  /* 0x000000ff05057207 */ /* 0x000fc80005000000 */
[----:B------:R-:W-:Y:S02]  /*45f00*/  ISETP.NE.U32.AND P4, PT, R5, RZ, PT ;  /* 0x000000ff0500720c */ /* 0x000fe40003f85070 */
[----:B--2---:R-:W-:Y:S01]  /*45f10*/  IADD3 R8, P5, PT, R8, R2, RZ ;  /* 0x0000000208087210 */ /* 0x004fe20007fbe0ff */
[----:B------:R-:W-:-:S04]  /*45f20*/  VIADD R5, R249, 0x100000 ;  /* 0x00100000f9057836 */ /* 0x000fc80000000000 */
[----:B------:R-:W-:Y:S01]  /*45f30*/  IMAD.X R10, R10, 0x1, R0, P5 ;  /* 0x000000010a0a7824 */ /* 0x000fe200028e0600 */
[----:B------:R-:W-:Y:S04]  /*45f40*/  STL [R1+0x10], R8 ;  /* 0x0000100801007387 */ /* 0x000fe80000100800 */
[----:B------:R1:W-:Y:S04]  /*45f50*/  STL [R1+0xc], R10 ;  /* 0x00000c0a01007387 */ /* 0x0003e80000100800 */
[----:B------:R2:W-:Y:S02]  /*45f60*/  LDGSTS.E [R5+-0x5fee0], desc[UR22][R6.64], P4 ;  /* 0xa012000006057fae */ /* 0x0005e4000a1a1016 */
[----:B--2---:R-:W-:Y:S01]  /*45f70*/  IMAD.MOV.U32 R7, RZ, RZ, R10 ;  /* 0x000000ffff077224 */ /* 0x004fe200078e000a */
[----:B------:R-:W-:Y:S01]  /*45f80*/  MOV R6, R8 ;  /* 0x0000000800067202 */ /* 0x000fe20000000f00 */
[----:B-1----:R-:W2:Y:S04]  /*45f90*/  LDL.LU R10, [R1+0x2c] ;  /* 0x00002c00010a7983 */ /* 0x002ea80000300800 */
[----:B------:R-:W2:Y:S01]  /*45fa0*/  LDL.LU R8, [R1+0x30] ;  /* 0x0000300001087983 */ /* 0x000ea20000300800 */
[----:B------:R-:W-:-:S04]  /*45fb0*/  ISETP.GT.AND P4, PT, R4, 0x49, PT ;  /* 0x000000490400780c */ /* 0x000fc80003f84270 */
[----:B------:R-:W-:-:S04]  /*45fc0*/  SEL R5, RZ, 0x4, !P4 ;  /* 0x00000004ff057807 */ /* 0x000fc80006000000 */
[----:B------:R-:W-:-:S04]  /*45fd0*/  SEL R5, R5, RZ, !P2 ;  /* 0x000000ff05057207 */ /* 0x000fc80005000000 */
[----:B------:R-:W-:Y:S01]  /*45fe0*/  ISETP.NE.U32.AND P4, PT, R5, RZ, PT ;  /* 0x000000ff0500720c */ /* 0x000fe20003f85070 */
[----:B------:R-:W-:-:S12]  /*45ff0*/  VIADD R5, R249, 0x100000 ;  /* 0x00100000f9057836 */ /* 0x000fd80000000000 */
[----:B------:R1:W-:Y:S01]  /*46000*/  LDGSTS.E [R5+-0x5fedc], desc[UR22][R6.64], P4 ;  /* 0xa012400006057fae */ /* 0x0003e2000a1a1016 */
[----:B------:R-:W-:-:S04]  /*46010*/  ISETP.GT.AND P4, PT, R4, 0x4a, PT ;  /* 0x0000004a0400780c */ /* 0x000fc80003f84270 */
[----:B-1----:R-:W-:-:S04]  /*46020*/  SEL R5, RZ, 0x4, !P4 ;  /* 0x00000004ff057807 */ /* 0x002fc80006000000 */
[----:B------:R-:W-:-:S04]  /*46030*/  SEL R5, R5, RZ, !P2 ;  /* 0x000000ff05057207 */ /* 0x000fc80005000000 */
[----:B------:R-:W-:Y:S01]  /*46040*/  ISETP.NE.U32.AND P4, PT, R5, RZ, PT ;  /* 0x000000ff0500720c */ /* 0x000fe20003f85070 */
[----:B------:R-:W-:Y:S01]  /*46050*/  VIADD R5, R249, 0x100000 ;  /* 0x00100000f9057836 */ /* 0x000fe20000000000 */
[----:B----4-:R-:W-:-:S05]  /*46060*/  IADD3 R12, P5, PT, R12, R2, RZ ;  /* 0x000000020c0c7210 */ /* 0x010fca0007fbe0ff */
[----:B------:R-:W-:Y:S01]  /*46070*/  IMAD.X R13, R13, 0x1, R0, P5 ;  /* 0x000000010d0d7824 */ /* 0x000fe200028e0600 */
[----:B------:R-:W-:Y:S01]  /*46080*/  STL [R1+0x18], R12 ;  /* 0x0000180c01007387 */ /* 0x000fe20000100800 */
[----:B------:R-:W-:Y:S02]  /*46090*/  MOV R6, R12 ;  /* 0x0000000c00067202 */ /* 0x000fe40000000f00 */
[----:B------:R-:W-:Y:S01]  /*460a0*/  IMAD.MOV.U32 R7, RZ, RZ, R13 ;  /* 0x000000ffff077224 */ /* 0x000fe200078e000d */
[----:B------:R1:W-:Y:S04]  /*460b0*/  STL [R1+0x14], R13 ;  /* 0x0000140d01007387 */ /* 0x0003e80000100800 */
[----:B------:R4:W-:Y:S01]  /*460c0*/  LDGSTS.E [R5+-0x5fed8], desc[UR22][R6.64], P4 ;  /* 0xa012800006057fae */ /* 0x0009e2000a1a1016 */
[----:B------:R-:W-:-:S03]  /*460d0*/  ISETP.GT.AND P4, PT, R4, 0x4b, PT ;  /* 0x0000004b0400780c */ /* 0x000fc60003f84270 */
[----:B-1----:R-:W2:Y:S04]  /*460e0*/  LDL.LU R13, [R1+0x34] ;  /* 0x00003400010d7983 */ /* 0x002ea80000300800 */
[----:B------:R-:W2:Y:S01]  /*460f0*/  LDL.LU R12, [R1+0x38] ;  /* 0x00003800010c7983 */ /* 0x000ea20000300800 */
[----:B----4-:R-:W-:-:S04]  /*46100*/  SEL R5, RZ, 0x4, !P4 ;  /* 0x00000004ff057807 */ /* 0x010fc80006000000 */
[----:B------:R-:W-:Y:S02]  /*46110*/  SEL R5, R5, RZ, !P2 ;  /* 0x000000ff05057207 */ /* 0x000fe40005000000 */
[----:B-----5:R-:W-:Y:S02]  /*46120*/  IADD3 R14, P5, PT, R14, R2, RZ ;  /* 0x000000020e0e7210 */ /* 0x020fe40007fbe0ff */
[----:B------:R-:W-:-:S03]  /*46130*/  ISETP.NE.U32.AND P4, PT, R5, RZ, PT ;  /* 0x000000ff0500720c */ /* 0x000fc60003f85070 */
[--C-:B---3--:R-:W-:Y:S01]  /*46140*/  IMAD.X R15, R15, 0x1, R0.reuse, P5 ;  /* 0x000000010f0f7824 */ /* 0x108fe200028e0600 */
[----:B------:R-:W-:Y:S01]  /*46150*/  MOV R6, R14 ;  /* 0x0000000e00067202 */ /* 0x000fe20000000f00 */
[----:B------:R-:W-:Y:S02]  /*46160*/  VIADD R5, R249, 0x100000 ;  /* 0x00100000f9057836 */ /* 0x000fe40000000000 */
[----:B------:R-:W-:Y:S01]  /*46170*/  IMAD.MOV.U32 R7, RZ, RZ, R15 ;  /* 0x000000ffff077224 */ /* 0x000fe200078e000f */
[----:B------:R-:W-:Y:S01]  /*46180*/  IADD3 R9, P5, PT, R9, R2, RZ ;  /* 0x0000000209097210 */ /* 0x000fe20007fbe0ff */
[----:B------:R-:W-:Y:S04]  /*46190*/  STL [R1+0x20], R14 ;  /* 0x0000200e01007387 */ /* 0x000fe80000100800 */
[----:B------:R-:W-:Y:S01]  /*461a0*/  IMAD.X R11, R11, 0x1, R0, P5 ;  /* 0x000000010b0b7824 */ /* 0x000fe200028e0600 */
[----:B------:R-:W-:Y:S04]  /*461b0*/  STL [R1+0x1c], R15 ;  /* 0x00001c0f01007387 */ /* 0x000fe80000100800 */
[----:B------:R1:W-:Y:S01]  /*461c0*/  LDGSTS.E [R5+-0x5fed4], desc[UR22][R6.64], P4 ;  /* 0xa012c00006057fae */ /* 0x0003e2000a1a1016 */
[----:B------:R-:W-:-:S03]  /*461d0*/  ISETP.GT.AND P4, PT, R4, 0x4c, PT ;  /* 0x0000004c0400780c */ /* 0x000fc60003f84270 */
[----:B------:R-:W-:Y:S04]  /*461e0*/  STL [R1+0x28], R9 ;  /* 0x0000280901007387 */ /* 0x000fe80000100800 */
[----:B------:R3:W-:Y:S01]  /*461f0*/  STL [R1+0x24], R11 ;  /* 0x0000240b01007387 */ /* 0x0007e20000100800 */
[----:B-1----:R-:W-:Y:S01]  /*46200*/  IMAD.MOV.U32 R7, RZ, RZ, R11 ;  /* 0x000000ffff077224 */ /* 0x002fe200078e000b */
[----:B------:R-:W-:Y:S02]  /*46210*/  MOV R6, R9 ;  /* 0x0000000900067202 */ /* 0x000fe40000000f00 */
[----:B------:R-:W-:Y:S01]  /*46220*/  SEL R5, RZ, 0x4, !P4 ;  /* 0x00000004ff057807 */ /* 0x000fe20006000000 */
[----:B---3--:R-:W3:Y:S04]  /*46230*/  LDL.LU R11, [R1+0x3c] ;  /* 0x00003c00010b7983 */ /* 0x008ee80000300800 */
[----:B------:R-:W4:Y:S01]  /*46240*/  LDL.LU R9, [R1+0x40] ;  /* 0x0000400001097983 */ /* 0x000f220000300800 */
        /* <DEDUP_REMOVED lines=11> */
[----:B------:R-:W5:Y:S01]  /*46300*/  LDL.LU R8, [R1+0x48] ;  /* 0x0000480001087983 */ /* 0x000f620000300800 */
        /* <DEDUP_REMOVED lines=11> */
[----:B------:R-:W-:-:S05]  /*463c0*/  IADD3 R12, P5, PT, R12, R2, RZ ;  /* 0x000000020c0c7210 */ /* 0x000fca0007fbe0ff */
[----:B------:R-:W-:Y:S01]  /*463d0*/  IMAD.X R13, R13, 0x1, R0, P5 ;  /* 0x000000010d0d7824 */ /* 0x000fe200028e0600 */
[----:B------:R-:W-:Y:S04]  /*463e0*/  STL [R1+0x38], R12 ;  /* 0x0000380c01007387 */ /* 0x000fe80000100800 */
[----:B------:R1:W-:Y:S04]  /*463f0*/  STL [R1+0x34], R13 ;  /* 0x0000340d01007387 */ /* 0x0003e80000100800 */
[----:B------:R-:W2:Y:S04]  /*46400*/  LDL.LU R15, [R1+0x4c] ;  /* 0x00004c00010f7983 */ /* 0x000ea80000300800 */
[----:B------:R-:W2:Y:S01]  /*46410*/  LDL.LU R14, [R1+0x50] ;  /* 0x00005000010e7983 */ /* 0x000ea20000300800 */
[----:B------:R-:W-:Y:S01]  /*46420*/  IMAD.MOV.U32 R7, RZ, RZ, R13 ;  /* 0x000000ffff077224 */ /* 0x000fe200078e000d */
[----:B------:R-:W-:-:S02]  /*46430*/  MOV R6, R12 ;  /* 0x0000000c00067202 */ /* 0x000fc40000000f00 */
[----:B-1----:R-:W2:Y:S04]  /*46440*/  LDL.LU R13, [R1+0x54] ;  /* 0x00005400010d7983 */ /* 0x002ea80000300800 */
[----:B------:R-:W2:Y:S04]  /*46450*/  LDL.LU R12, [R1+0x58] ;  /* 0x00005800010c7983 */ /* 0x000ea80000300800 */
[----:B------:R1:W-:Y:S01]  /*46460*/  LDGSTS.E [R5+-0x5fec8], desc[UR22][R6.64], P4 ;  /* 0xa013800006057fae */ /* 0x0003e2000a1a1016 */
[----:B------:R-:W-:-:S04]  /*46470*/  ISETP.GT.AND P4, PT, R4, 0x4f, PT ;  /* 0x0000004f0400780c */ /* 0x000fc80003f84270 */
[----:B-1----:R-:W-:Y:S02]  /*46480*/  SEL R5, RZ, 0x4, !P4 ;  /* 0x00000004ff057807 */ /* 0x002fe40006000000 */
[----:B----4-:R-:W-:-:S05]  /*46490*/  IADD3 R9, P5, PT, R9, R2, RZ ;  /* 0x0000000209097210 */ /* 0x010fca0007fbe0ff */
[----:B---3--:R-:W-:Y:S01]  /*464a0*/  IMAD.X R11, R11, 0x1, R0, P5 ;  /* 0x000000010b0b7824 */ /* 0x008fe200028e0600 */
[----:B------:R-:W-:Y:S01]  /*464b0*/  STL [R1+0x40], R9 ;  /* 0x0000400901007387 */ /* 0x000fe20000100800 */
[----:B------:R-:W-:Y:S02]  /*464c0*/  MOV R6, R9 ;  /* 0x0000000900067202 */ /* 0x000fe40000000f00 */
[----:B------:R-:W-:Y:S01]  /*464d0*/  IMAD.MOV.U32 R7, RZ, RZ, R11 ;  /* 0x000000ffff077224 */ /* 0x000fe200078e000b */
[----:B------:R1:W-:Y:S01]  /*464e0*/  STL [R1+0x3c], R11 ;  /* 0x00003c0b01007387 */ /* 0x0003e20000100800 */
[----:B------:R-:W-:-:S03]  /*464f0*/  SEL R5, R5, RZ, !P2 ;  /* 0x000000ff05057207 */ /* 0x000fc60005000000 */
[----:B-1----:R-:W3:Y:S04]  /*46500*/  LDL.LU R11, [R1+0x5c] ;  /* 0x00005c00010b7983 */ /* 0x002ee80000300800 */
[----:B------:R-:W4:Y:S01]  /*46510*/  LDL.LU R9, [R1+0x60] ;  /* 0x0000600001097983 */ /* 0x000f220000300800 */
[----:B------:R-:W-:Y:S01]  /*46520*/  ISETP.NE.U32.AND P4, PT, R5, RZ, PT ;  /* 0x000000ff0500720c */ /* 0x000fe20003f85070 */
[----:B------:R-:W-:-:S12]  /*46530*/  VIADD R5, R249, 0x100000 ;  /* 0x00100000f9057836 */ /* 0x000fd80000000000 */
[----:B------:R1:W-:Y:S01]  /*46540*/  LDGSTS.E [R5+-0x5fec4], desc[UR22][R6.64], P4 ;  /* 0xa013c00006057fae */ /* 0x0003e2000a1a1016 */
[----:B-----5:R-:W-:-:S05]  /*46550*/  IADD3 R8, P5, PT, R8, R2, RZ ;  /* 0x0000000208087210 */ /* 0x020fca0007fbe0ff */
[----:B--2---:R-:W-:Y:S01]  /*46560*/  IMAD.X R10, R10, 0x1, R0, P5 ;  /* 0x000000010a0a7824 */ /* 0x004fe200028e0600 */
[----:B------:R-:W-:Y:S04]  /*46570*/  STL [R1+0x48], R8 ;  /* 0x0000480801007387 */ /* 0x000fe80000100800 */
[----:B------:R2:W-:Y:S01]  /*46580*/  STL [R1+0x44], R10 ;  /* 0x0000440a01007387 */ /* 0x0005e20000100800 */
[----:B-1----:R-:W-:Y:S01]  /*46590*/  IMAD.MOV.U32 R7, RZ, RZ, R10 ;  /* 0x000000ffff077224 */ /* 0x002fe200078e000a */
[----:B------:R-:W-:Y:S02]  /*465a0*/  MOV R6, R8 ;  /* 0x0000000800067202 */ /* 0x000fe40000000f00 */
[----:B--2---:R-:W2:Y:S04]  /*465b0*/  LDL.LU R10, [R1+0x64] ;  /* 0x00006400010a7983 */ /* 0x004ea80000300800 */
        /* <DEDUP_REMOVED lines=14> */
[----:B------:R-:W-:-:S03]  /*466a0*/  IADD3 R12, P5, PT, R12, R2, RZ ;  /* 0x000000020c0c7210 */ /* 0x000fc60007fbe0ff */
[----:B------:R-:W-:Y:S01]  /*466b0*/  IMAD.MOV.U32 R7, RZ, RZ, R15 ;  /* 0x000000ffff077224 */ /* 0x000fe200078e000f */
[----:B------:R-:W-:Y:S01]  /*466c0*/  MOV R6, R14 ;  /* 0x0000000e00067202 */ /* 0x000fe20000000f00 */
[----:B------:R-:W-:Y:S01]  /*466d0*/  STL [R1+0x50], R14 ;  /* 0x0000500e01007387 */ /* 0x000fe20000100800 */
[----:B------:R-:W-:-:S03]  /*466e0*/  IMAD.X R13, R13, 0x1, R0, P5 ;  /* 0x000000010d0d7824 */ /* 0x000fc600028e0600 */
[----:B------:R-:W-:Y:S04]  /*466f0*/  STL [R1+0x4c], R15 ;  /* 0x00004c0f01007387 */ /* 0x000fe80000100800 */
[----:B------:R1:W-:Y:S01]  /*46700*/  LDGSTS.E [R5+-0x5febc], desc[UR22][R6.64], P4 ;  /* 0xa014400006057fae */ /* 0x0003e2000a1a1016 */
[----:B------:R-:W-:-:S03]  /*46710*/  ISETP.GT.AND P4, PT, R4, 0x52, PT ;  /* 0x000000520400780c */ /* 0x000fc60003f84270 */
[----:B------:R-:W-:Y:S04]  /*46720*/  STL [R1+0x58], R12 ;  /* 0x0000580c01007387 */ /* 0x000fe80000100800 */
[----:B------:R1:W-:Y:S02]  /*46730*/  STL [R1+0x54], R13 ;  /* 0x0000540d01007387 */ /* 0x0003e40000100800 */
[----:B-1----:R-:W-:Y:S01]  /*46740*/  IMAD.MOV.U32 R7, RZ, RZ, R13 ;  /* 0x000000ffff077224 */ /* 0x002fe200078e000d */
[----:B------:R-:W-:Y:S02]  /*46750*/  MOV R6, R12 ;  /* 0x0000000c00067202 */ /* 0x000fe40000000f00 */
[----:B------:R-:W-:Y:S01]  /*46760*/  SEL R5, RZ, 0x4, !P4 ;  /* 0x00000004ff057807 */ /* 0x000fe20006000000 */
[----:B------:R-:W2:Y:S04]  /*46770*/  LDL.LU R13, [R1+0x6c] ;  /* 0x00006c00010d7983 */ /* 0x000ea80000300800 */
[----:B------:R-:W2:Y:S01]  /*46780*/  LDL.LU R12, [R1+0x70] ;  /* 0x00007000010c7983 */ /* 0x000ea20000300800 */
[----:B------:R-:W-:-:S04]  /*46790*/  SEL R5, R5, RZ, !P2 ;  /* 0x000000ff05057207 */ /* 0x000fc80005000000 */
[----:B------:R-:W-:Y:S01]  /*467a0*/  ISETP.NE.U32.AND P4, PT, R5, RZ, PT ;  /* 0x000000ff0500720c */ /* 0x000fe20003f85070 */
[----:B------:R-:W-:-:S12]  /*467b0*/  VIADD R5, R249, 0x100000 ;  /* 0x00100000f9057836 */ /* 0x000fd80000000000 */
[----:B------:R1:W-:Y:S01]  /*467c0*/  LDGSTS.E [R5+-0x5feb8], desc[UR22][R6.64], P4 ;  /* 0xa014800006057fae */ /* 0x0003e2000a1a1016 */
[----:B----4-:R-:W-:-:S05]  /*467d0*/  IADD3 R9, P5, PT, R9, R2, RZ ;  /* 0x0000000209097210 */ /* 0x010fca0007fbe0ff */
[----:B---3--:R-:W-:Y:S01]  /*467e0*/  IMAD.X R11, R11, 0x1, R0, P5 ;  /* 0x000000010b0b7824 */ /* 0x008fe200028e0600 */
[----:B------:R-:W-:Y:S04]  /*467f0*/  STL [R1+0x60], R9 ;  /* 0x0000600901007387 */ /* 0x000fe80000100800 */
[----:B------:R3:W-:Y:S01]  /*46800*/  STL [R1+0x5c], R11 ;  /* 0x00005c0b01007387 */ /* 0x0007e20000100800 */
[----:B-1----:R-:W-:Y:S01]  /*46810*/  IMAD.MOV.U32 R7, RZ, RZ, R11 ;  /* 0x000000ffff077224 */ /* 0x002fe200078e000b */
[----:B------:R-:W-:Y:S02]  /*46820*/  MOV R6, R9 ;  /* 0x0000000900067202 */ /* 0x000fe40000000f00 */
[----:B------:R-:W-:Y:S01]  /*46830*/  ISETP.GT.AND P4, PT, R4, 0x53, PT ;  /* 0x000000530400780c */ /* 0x000fe20003f84270 */
[----:B---3--:R-:W3:Y:S04]  /*46840*/  LDL.LU R11, [R1+0x74] ;  /* 0x00007400010b7983 */ /* 0x008ee80000300800 */
[----:B------:R-:W4:Y:S01]  /*46850*/  LDL.LU R9, [R1+0x78] ;  /* 0x0000780001097983 */ /* 0x000f220000300800 */
[----:B------:R-:W-:-:S04]  /*46860*/  SEL R5, RZ, 0x4, !P4 ;  /* 0x00000004ff057807 */ /* 0x000fc80006000000 */
[----:B------:R-:W-:-:S04]  /*46870*/  SEL R5, R5, RZ, !P2 ;  /* 0x000000ff05057207 */ /* 0x000fc80005000000 */
[----:B------:R-:W-:Y:S02]  /*46880*/  ISETP.NE.U32.AND P4, PT, R5, RZ, PT ;  /* 0x000000ff0500720c */ /* 0x000fe40003f85070 */
[----:B-----5:R-:W-:-:S05]  /*46890*/  IADD3 R8, P5, PT, R8, R2, RZ ;  /* 0x0000000208087210 */ /* 0x020fca0007fbe0ff */
[----:B--2---:R-:W-:Y:S01]  /*468a0*/  IMAD.X R10, R10, 0x1, R0, P5 ;  /* 0x000000010a0a7824 */ /* 0x004fe200028e0600 */
[----:B------:R-:W-:Y:S01]  /*468b0*/  STL [R1+0x68], R8 ;  /* 0x0000680801007387 */ /* 0x000fe20000100800 */
[----:B------:R-:W-:-:S03]  /*468c0*/  VIADD R5, R249, 0x100000 ;  /* 0x00100000f9057836 */ /* 0x000fc60000000000 */
[----:B------:R1:W-:Y:S04]  /*468d0*/  STL [R1+0x64], R10 ;  /* 0x0000640a01007387 */ /* 0x0003e80000100800 */
[----:B------:R-:W2:Y:S04]  /*468e0*/  LDL.LU R15, [R1+0x7c] ;  /* 0x00007c00010f7983 */ /* 0x000ea80000300800 */
[----:B------:R-:W5:Y:S04]  /*468f0*/  LDL.LU R14, [R1+0x80] ;  /* 0x00008000010e7983 */ /* 0x000f680000300800 */
[----:B------:R1:W-:Y:S02]  /*46900*/  LDGSTS.E [R5+-0x5feb4], desc[UR22][R6.64], P4 ;  /* 0xa014c00006057fae */ /* 0x0003e4000a1a1016 */
[----:B-1----:R-:W-:Y:S01]  /*46910*/  IMAD.MOV.U32 R7, RZ, RZ, R10 ;  /* 0x000000ffff077224 */ /* 0x002fe200078e000a */
[----:B------:R-:W-:Y:S01]  /*46920*/  MOV R6, R8 ;  /* 0x0000000800067202 */ /* 0x000fe20000000f00 */
[----:B------:R-:W2:Y:S04]  /*46930*/  LDL.LU R10, [R1+0x84] ;  /* 0x00008400010a7983 */ /* 0x000ea80000300800 */
        /* <DEDUP_REMOVED lines=22> */
[----:B------:R-:W-:-:S04]  /*46aa0*/  SEL R5, RZ, 0x4, !P4 ;  /* 0x00000004ff057807 */ /* 0x000fc80006000000 */
[----:B------:R-:W-:-:S04]  /*46ab0*/  SEL R5, R5, RZ, !P2 ;  /* 0x000000ff05057207 */ /* 0x000fc80005000000 */
[----:B------:R-:W-:Y:S01]  /*46ac0*/  ISETP.NE.U32.AND P4, PT, R5, RZ, PT ;  /* 0x000000ff0500720c */ /* 0x000fe20003f85070 */
[----:B------:R-:W-:Y:S01]  /*46ad0*/  VIADD R5, R249, 0x100000 ;  /* 0x00100000f9057836 */ /* 0x000fe20000000000 */
[----:B----4-:R-:W-:-:S05]  /*46ae0*/  IADD3 R9, P5, PT, R9, R2, RZ ;  /* 0x0000000209097210 */ /* 0x010fca0007fbe0ff */
[----:B---3--:R-:W-:Y:S01]  /*46af0*/  IMAD.X R11, R11, 0x1, R0, P5 ;  /* 0x000000010b0b7824 */ /* 0x008fe200028e0600 */
[----:B------:R-:W-:Y:S01]  /*46b00*/  STL [R1+0x78], R9 ;  /* 0x0000780901007387 */ /* 0x000fe20000100800 */
[----:B------:R-:W-:Y:S02]  /*46b10*/  MOV R6, R9 ;  /* 0x0000000900067202 */ /* 0x000fe40000000f00 */
[----:B------:R-:W-:Y:S01]  /*46b20*/  IMAD.MOV.U32 R7, RZ, RZ, R11 ;  /* 0x000000ffff077224 */ /* 0x000fe200078e000b */
[----:B------:R1:W-:Y:S04]  /*46b30*/  STL [R1+0x74], R11 ;  /* 0x0000740b01007387 */ /* 0x0003e80000100800 */
[----:B------:R3:W-:Y:S01]  /*46b40*/  LDGSTS.E [R5+-0x5fea8], desc[UR22][R6.64], P4 ;  /* 0xa015800006057fae */ /* 0x0007e2000a1a1016 */
[----:B------:R-:W-:-:S03]  /*46b50*/  ISETP.GT.AND P4, PT, R4, 0x57, PT ;  /* 0x000000570400780c */ /* 0x000fc60003f84270 */
[----:B-1----:R-:W4:Y:S04]  /*46b60*/  LDL.LU R11, [R1+0x94] ;  /* 0x00009400010b7983 */ /* 0x002f280000300800 */
[----:B------:R-:W4:Y:S01]  /*46b70*/  LDL.LU R9, [R1+0x98] ;  /* 0x0000980001097983 */ /* 0x000f220000300800 */
[----:B---3--:R-:W-:-:S04]  /*46b80*/  SEL R5, RZ, 0x4, !P4 ;  /* 0x00000004ff057807 */ /* 0x008fc80006000000 */
[----:B------:R-:W-:Y:S02]  /*46b90*/  SEL R5, R5, RZ, !P2 ;  /* 0x000000ff05057207 */ /* 0x000fe40005000000 */
[----:B-----5:R-:W-:Y:S02]  /*46ba0*/  IADD3 R14, P5, PT, R14, R2, RZ ;  /* 0x000000020e0e7210 */ /* 0x020fe40007fbe0ff */
[----:B------:R-:W-:-:S03]  /*46bb0*/  ISETP.NE.U32.AND P4, PT, R5, RZ, PT ;  /* 0x000000ff0500720c */ /* 0x000fc60003f85070 */
[----:B--2---:R-:W-:Y:S01]  /*46bc0*/  IMAD.X R15, R15, 0x1, R0, P5 ;  /* 0x000000010f0f7824 */ /* 0x004fe200028e0600 */
[----:B------:R-:W-:Y:S01]  /*46bd0*/  MOV R6, R14 ;  /* 0x0000000e00067202 */ /* 0x000fe20000000f00 */
[----:B------:R-:W-:Y:S02]  /*46be0*/  VIADD R5, R249, 0x100000 ;  /* 0x00100000f9057836 */ /* 0x000fe40000000000 */
[----:B------:R-:W-:Y:S01]  /*46bf0*/  IMAD.MOV.U32 R7, RZ, RZ, R15 ;  /* 0x000000ffff077224 */ /* 0x000fe200078e000f */
[----:B------:R-:W-:Y:S04]  /*46c00*/  STL [R1+0x80], R14 ;  /* 0x0000800e01007387 */ /* 0x000fe80000100800 */
[----:B------:R-:W-:Y:S04]  /*46c10*/  STL [R1+0x7c], R15 ;  /* 0x00007c0f01007387 */ /* 0x000fe80000100800 */
[----:B------:R1:W-:Y:S01]  /*46c20*/  LDGSTS.E [R5+-0x5fea4], desc[UR22][R6.64], P4 ;  /* 0xa015c00006057fae */ /* 0x0003e2000a1a1016 */
[----:B------:R-:W-:-:S05]  /*46c30*/  IADD3 R8, P5, PT, R8, R2, RZ ;  /* 0x0000000208087210 */ /* 0x000fca0007fbe0ff */
[----:B------:R-:W-:Y:S01]  /*46c40*/  IMAD.X R10, R10, 0x1, R0, P5 ;  /* 0x000000010a0a7824 */ /* 0x000fe200028e0600 */
[----:B------:R-:W-:Y:S01]  /*46c50*/  STL [R1+0x88], R8 ;  /* 0x0000880801007387 */ /* 0x000fe20000100800 */
[----:B-1----:R-:W-:Y:S02]  /*46c60*/  MOV R6, R8 ;  /* 0x0000000800067202 */ /* 0x002fe40000000f00 */
[----:B------:R-:W-:Y:S01]  /*46c70*/  IMAD.MOV.U32 R7, RZ, RZ, R10 ;  /* 0x000000ffff077224 */ /* 0x000fe200078e000a */
[----:B------:R1:W-:Y:S04]  /*46c80*/  STL [R1+0x84], R10 ;  /* 0x0000840a01007387 */ /* 0x0003e80000100800 */
[----:B-1----:R-:W2:Y:S04]  /*46c90*/  LDL.LU R10, [R1+0x9c] ;  /* 0x00009c00010a7983 */ /* 0x002ea80000300800 */
[----:B------:R-:W3:Y:S01]  /*46ca0*/  LDL.LU R8, [R1+0xa0] ;  /* 0x0000a00001087983 */ /* 0x000ee20000300800 */
        /* <DEDUP_REMOVED lines=17> */
[----:B------:R5:W-:Y:S04]  /*46dc0*/  LDGSTS.E [R5+-0x5fe9c], desc[UR22][R6.64], P4 ;  /* 0xa016400006057fae */ /* 0x000be8000a1a1016 */
[----:B-1----:R-:W2:Y:S04]  /*46dd0*/  LDL.LU R13, [R1+0xa4] ;  /* 0x0000a400010d7983 */ /* 0x002ea80000300800 */
[----:B------:R-:W2:Y:S01]  /*46de0*/  LDL.LU R12, [R1+0xa8] ;  /* 0x0000a800010c7983 */ /* 0x000ea20000300800 */
[----:B------:R-:W-:-:S02]  /*46df0*/  ISETP.GT.AND P4, PT, R4, 0x5a, PT ;  /* 0x0000005a0400780c */ /* 0x000fc40003f84270 */
[----:B----4-:R-:W-:-:S05]  /*46e00*/  IADD3 R9, P5, PT, R9, R2, RZ ;  /* 0x0000000209097210 */ /* 0x010fca0007fbe0ff */
[----:B------:R-:W-:Y:S01]  /*46e10*/  IMAD.X R11, R11, 0x1, R0, P5 ;  /* 0x000000010b0b7824 */ /* 0x000fe200028e0600 */
[----:B------:R-:W-:Y:S04]  /*46e20*/  STL [R1+0x98], R9 ;  /* 0x0000980901007387 */ /* 0x000fe80000100800 */
[----:B------:R1:W-:Y:S04]  /*46e30*/  STL [R1+0x94], R11 ;  /* 0x0000940b01007387 */ /* 0x0003e80000100800 */
[----:B------:R-:W4:Y:S04]  /*46e40*/  LDL.LU R15, [R1+0xac] ;  /* 0x0000ac00010f7983 */ /* 0x000f280000300800 */
[----:B------:R-:W4:Y:S01]  /*46e50*/  LDL.LU R14, [R1+0xb0] ;  /* 0x0000b000010e7983 */ /* 0x000f220000300800 */
[----:B-----5:R-:W-:Y:S01]  /*46e60*/  IMAD.MOV.U32 R7, RZ, RZ, R11 ;  /* 0x000000ffff077224 */ /* 0x020fe200078e000b */
[----:B------:R-:W-:-:S02]  /*46e70*/  MOV R6, R9 ;  /* 0x0000000900067202 */ /* 0x000fc40000000f00 */
[----:B-1----:R-:W5:Y:S01]  /*46e80*/  LDL.LU R11, [R1+0xb4] ;  /* 0x0000b400010b7983 */ /* 0x002f620000300800 */
[----:B------:R-:W-:-:S03]  /*46e90*/  SEL R5, RZ, 0x4, !P4 ;  /* 0x00000004ff057807 */ /* 0x000fc60006000000 */
[----:B------:R-:W5:Y:S01]  /*46ea0*/  LDL.LU R9, [R1+0xb8] ;  /* 0x0000b80001097983 */ /* 0x000f620000300800 */
[----:B------:R-:W-:-:S04]  /*46eb0*/  SEL R5, R5, RZ, !P2 ;  /* 0x000000ff05057207 */ /* 0x000fc80005000000 */
[----:B------:R-:W-:Y:S01]  /*46ec0*/  ISETP.NE.U32.AND P4, PT, R5, RZ, PT ;  /* 0x000000ff0500720c */ /* 0x000fe20003f85070 */
[----:B------:R-:W-:-:S12]  /*46ed0*/  VIADD R5, R249, 0x100000 ;  /* 0x00100000f9057836 */ /* 0x000fd80000000000 */
[----:B------:R1:W-:Y:S01]  /*46ee0*/  LDGSTS.E [R5+-0x5fe98], desc[UR22][R6.64], P4 ;  /* 0xa016800006057fae */ /* 0x0003e2000a1a1016 */
[----:B---3--:R-:W-:-:S05]  /*46ef0*/  IADD3 R8, P5, PT, R8, R2, RZ ;  /* 0x0000000208087210 */ /* 0x008fca0007fbe0ff */
[----:B--2---:R-:W-:Y:S01]  /*46f00*/  IMAD.X R10, R10, 0x1, R0, P5 ;  /* 0x000000010a0a7824 */ /* 0x004fe200028e0600 */
        /* <DEDUP_REMOVED lines=29> */
[----:B------:R-:W-:Y:S02]  /*470e0*/  ISETP.NE.U32.AND P4, PT, R5, RZ, PT ;  /* 0x000000ff0500720c */ /* 0x000fe40003f85070 */
[----:B----4-:R-:W-:Y:S01]  /*470f0*/  IADD3 R14, P5, PT, R14, R2, RZ ;  /* 0x000000020e0e7210 */ /* 0x010fe20007fbe0ff */
[----:B------:R-:W-:-:S04]  /*47100*/  VIADD R5, R249, 0x100000 ;  /* 0x00100000f9057836 */ /* 0x000fc80000000000 */
[----:B------:R-:W-:Y:S01]  /*47110*/  IMAD.X R15, R15, 0x1, R0, P5 ;  /* 0x000000010f0f7824 */ /* 0x000fe200028e0600 */
[----:B-----5:R-:W-:-:S03]  /*47120*/  IADD3 R9, P5, PT, R9, R2, RZ ;  /* 0x0000000209097210 */ /* 0x020fc60007fbe0ff */
        /* <DEDUP_REMOVED lines=12> */
[----:B----4-:R-:W4:Y:S04]  /*471f0*/  LDL.LU R11, [R1+0xcc] ;  /* 0x0000cc00010b7983 */ /* 0x010f280000300800 */
[----:B------:R-:W5:Y:S01]  /*47200*/  LDL.LU R9, [R1+0xd0] ;  /* 0x0000d00001097983 */ /* 0x000f620000300800 */
[----:B------:R-:W-:-:S04]  /*47210*/  SEL R5, R5, RZ, !P2 ;  /* 0x000000ff05057207 */ /* 0x000fc80005000000 */
[----:B------:R-:W-:Y:S01]  /*47220*/  ISETP.NE.U32.AND P4, PT, R5, RZ, PT ;  /* 0x000000ff0500720c */ /* 0x000fe20003f85070 */
[----:B------:R-:W-:-:S12]  /*47230*/  VIADD R5, R249, 0x100000 ;  /* 0x00100000f9057836 */ /* 0x000fd80000000000 */
[----:B------:R1:W-:Y:S01]  /*47240*/  LDGSTS.E [R5+-0x5fe88], desc[UR22][R6.64], P4 ;  /* 0xa017800006057fae */ /* 0x0003e2000a1a1016 */
[----:B---3--:R-:W-:-:S05]  /*47250*/  IADD3 R8, P5, PT, R8, R2, RZ ;  /* 0x0000000208087210 */ /* 0x008fca0007fbe0ff */
[----:B--2---:R-:W-:Y:S01]  /*47260*/  IMAD.X R10, R10, 0x1, R0, P5 ;  /* 0x000000010a0a7824 */ /* 0x004fe200028e0600 */
[----:B------:R-:W-:Y:S04]  /*47270*/  STL [R1+0xc0], R8 ;  /* 0x0000c00801007387 */ /* 0x000fe80000100800 */
[----:B------:R2:W-:Y:S01]  /*47280*/  STL [R1+0xbc], R10 ;  /* 0x0000bc0a01007387 */ /* 0x0005e20000100800 */
[----:B-1----:R-:W-:Y:S01]  /*47290*/  IMAD.MOV.U32 R7, RZ, RZ, R10 ;  /* 0x000000ffff077224 */ /* 0x002fe200078e000a */
[----:B------:R-:W-:Y:S02]  /*472a0*/  MOV R6, R8 ;  /* 0x0000000800067202 */ /* 0x000fe40000000f00 */
[----:B--2---:R-:W2:Y:S04]  /*472b0*/  LDL.LU R10, [R1+0xd4] ;  /* 0x0000d400010a7983 */ /* 0x004ea80000300800 */
        /* <DEDUP_REMOVED lines=25> */
[----:B-----5:R-:W-:-:S05]  /*47450*/  IADD3 R9, P5, PT, R9, R2, RZ ;  /* 0x0000000209097210 */ /* 0x020fca0007fbe0ff */
[----:B----4-:R-:W-:Y:S01]  /*47460*/  IMAD.X R11, R11, 0x1, R0, P5 ;  /* 0x000000010b0b7824 */ /* 0x010fe200028e0600 */
[----:B------:R-:W-:Y:S01]  /*47470*/  STL [R1+0xd0], R9 ;  /* 0x0000d00901007387 */ /* 0x000fe20000100800 */
[----:B------:R-:W-:Y:S02]  /*47480*/  MOV R6, R9 ;  /* 0x0000000900067202 */ /* 0x000fe40000000f00 */
[----:B------:R-:W-:Y:S01]  /*47490*/  IMAD.MOV.U32 R7, RZ, RZ, R11 ;  /* 0x000000ffff077224 */ /* 0x000fe200078e000b */
[----:B------:R1:W-:Y:S01]  /*474a0*/  STL [R1+0xcc], R11 ;  /* 0x0000cc0b01007387 */ /* 0x0003e20000100800 */
[----:B------:R-:W-:-:S03]  /*474b0*/  SEL R5, R5, RZ, !P2 ;  /* 0x000000ff05057207 */ /* 0x000fc60005000000 */
[----:B-1----:R-:W4:Y:S04]  /*474c0*/  LDL.LU R11, [R1+0xec] ;  /* 0x0000ec00010b7983 */ /* 0x002f280000300800 */
[----:B------:R-:W5:Y:S01]  /*474d0*/  LDL.LU R9, [R1+0xf0] ;  /* 0x0000f00001097983 */ /* 0x000f620000300800 */
        /* <DEDUP_REMOVED lines=43> */
[----:B-----5:R-:W-:-:S05]  /*47790*/  IADD3 R9, P5, PT, R9, R2, RZ ;  /* 0x0000000209097210 */ /* 0x020fca0007fbe0ff */
[----:B----4-:R-:W-:Y:S01]  /*477a0*/  IMAD.X R11, R11, 0x1, R0, P5 ;  /* 0x000000010b0b7824 */ /* 0x010fe200028e0600 */
[----:B------:R-:W-:Y:S04]  /*477b0*/  STL [R1+0xf0], R9 ;  /* 0x0000f00901007387 */ /* 0x000fe80000100800 */
[----:B------:R4:W-:Y:S01]  /*477c0*/  STL [R1+0xec], R11 ;  /* 0x0000ec0b01007387 */ /* 0x0009e20000100800 */
[----:B-1----:R-:W-:Y:S01]  /*477d0*/  IMAD.MOV.U32 R7, RZ, RZ, R11 ;  /* 0x000000ffff077224 */ /* 0x002fe200078e000b */
[----:B------:R-:W-:Y:S02]  /*477e0*/  MOV R6, R9 ;  /* 0x0000000900067202 */ /* 0x000fe40000000f00 */
[----:B------:R-:W-:Y:S01]  /*477f0*/  ISETP.GT.AND P4, PT, R4, 0x65, PT ;  /* 0x000000650400780c */ /* 0x000fe20003f84270 */
[----:B----4-:R-:W4:Y:S04]  /*47800*/  LDL.LU R11, [R1+0x104] ;  /* 0x00010400010b7983 */ /* 0x010f280000300800 */
[----:B------:R-:W5:Y:S01]  /*47810*/  LDL.LU R9, [R1+0x108] ;  /* 0x0001080001097983 */ /* 0x000f620000300800 */
[----:B------:R-:W-:-:S04]  /*47820*/  SEL R5, RZ, 0x4, !P4 ;  /* 0x00000004ff057807 */ /* 0x000fc80006000000 */
[----:B------:R-:W-:-:S04]  /*47830*/  SEL R5, R5, RZ, !P2 ;  /* 0x000000ff05057207 */ /* 0x000fc80005000000 */
[----:B------:R-:W-:Y:S01]  /*47840*/  ISETP.NE.U32.AND P4, PT, R5, RZ, PT ;  /* 0x000000ff0500720c */ /* 0x000fe20003f85070 */
[----:B------:R-:W-:Y:S01]  /*47850*/  VIADD R5, R249, 0x100000 ;  /* 0x00100000f9057836 */ /* 0x000fe20000000000 */
[----:B---3--:R-:W-:-:S11]  /*47860*/  IADD3 R8, P5, PT, R8, R2, RZ ;  /* 0x0000000208087210 */ /* 0x008fd60007fbe0ff */
[----:B------:R1:W-:Y:S01]  /*47870*/  LDGSTS.E [R5+-0x5fe6c], desc[UR22][R6.64], P4 ;  /* 0xa019400006057fae */ /* 0x0003e2000a1a1016 */
[----:B--2---:R-:W-:-:S03]  /*47880*/  IMAD.X R10, R10, 0x1, R0, P5 ;  /* 0x000000010a0a7824 */ /* 0x004fc600028e0600 */
[----:B------:R-:W-:Y:S04]  /*47890*/  STL [R1+0xf8], R8 ;  /* 0x0000f80801007387 */ /* 0x000fe80000100800 */
[----:B------:R2:W-:Y:S04]  /*478a0*/  STL [R1+0xf4], R10 ;  /* 0x0000f40a01007387 */ /* 0x0005e80000100800 */
[----:B------:R-:W3:Y:S04]  /*478b0*/  LDL.LU R15, [R1+0x10c] ;  /* 0x00010c00010f7983 */ /* 0x000ee80000300800 */
[----:B------:R-:W3:Y:S01]  /*478c0*/  LDL.LU R14, [R1+0x110] ;  /* 0x00011000010e7983 */ /* 0x000ee20000300800 */
[----:B-1----:R-:W-:Y:S01]  /*478d0*/  IMAD.MOV.U32 R7, RZ, RZ, R10 ;  /* 0x000000ffff077224 */ /* 0x002fe200078e000a */
[----:B------:R-:W-:-:S02]  /*478e0*/  MOV R6, R8 ;  /* 0x0000000800067202 */ /* 0x000fc40000000f00 */
[----:B--2---:R-:W2:Y:S04]  /*478f0*/  LDL.LU R10, [R1+0x114] ;  /* 0x00011400010a7983 */ /* 0x004ea80000300800 */
        /* <DEDUP_REMOVED lines=26> */
[----:B-----5:R-:W-:-:S05]  /*47aa0*/  IADD3 R9, P5, PT, R9, R2, RZ ;  /* 0x0000000209097210 */ /* 0x020fca0007fbe0ff */
[----:B----4-:R-:W-:Y:S01]  /*47ab0*/  IMAD.X R11, R11, 0x1, R0, P5 ;  /* 0x000000010b0b7824 */ /* 0x010fe200028e0600 */
[----:B------:R-:W-:Y:S01]  /*47ac0*/  STL [R1+0x108], R9 ;  /* 0x0001080901007387 */ /* 0x000fe20000100800 */
[----:B------:R-:W-:Y:S02]  /*47ad0*/  MOV R6, R9 ;  /* 0x0000000900067202 */ /* 0x000fe40000000f00 */
[----:B------:R-:W-:Y:S01]  /*47ae0*/  IMAD.MOV.U32 R7, RZ, RZ, R11 ;  /* 0x000000ffff077224 */ /* 0x000fe200078e000b */
[----:B------:R1:W-:Y:S04]  /*47af0*/  STL [R1+0x104], R11 ;  /* 0x0001040b01007387 */ /* 0x0003e80000100800 */
[----:B------:R4:W-:Y:S01]  /*47b00*/  LDGSTS.E [R5+-0x5fe60], desc[UR22][R6.64], P4 ;  /* 0xa01a000006057fae */ /* 0x0009e2000a1a1016 */
[----:B------:R-:W-:-:S03]  /*47b10*/  ISETP.GT.AND P4, PT, R4, 0x69, PT ;  /* 0x000000690400780c */ /* 0x000fc60003f84270 */
[----:B-1----:R-:W5:Y:S04]  /*47b20*/  LDL.LU R11, [R1+0x124] ;  /* 0x00012400010b7983 */ /* 0x002f680000300800 */
[----:B------:R-:W5:Y:S01]  /*47b30*/  LDL.LU R9, [R1+0x128] ;  /* 0x0001280001097983 */ /* 0x000f620000300800 */
[----:B----4-:R-:W-:-:S04]  /*47b40*/  SEL R5, RZ, 0x4, !P4 ;  /* 0x00000004ff057807 */ /* 0x010fc80006000000 */
[----:B------:R-:W-:-:S04]  /*47b50*/  SEL R5, R5, RZ, !P2 ;  /* 0x000000ff05057207 */ /* 0x000fc80005000000 */
[----:B------:R-:W-:Y:S02]  /*47b60*/  ISETP.NE.U32.AND P4, PT, R5, RZ, PT ;  /* 0x000000ff0500720c */ /* 0x000fe40003f85070 */
[----:B---3--:R-:W-:-:S05]  /*47b70*/  IADD3 R14, P5, PT, R14, R2, RZ ;  /* 0x000000020e0e7210 */ /* 0x008fca0007fbe0ff */
[--C-:B------:R-:W-:Y:S01]  /*47b80*/  IMAD.X R15, R15, 0x1, R0.reuse, P5 ;  /* 0x000000010f0f7824 */ /* 0x100fe200028e0600 */
[----:B--2---:R-:W-:Y:S01]  /*47b90*/  IADD3 R8, P5, PT, R8, R2, RZ ;  /* 0x0000000208087210 */ /* 0x004fe20007fbe0ff */
[----:B------:R-:W-:Y:S01]  /*47ba0*/  VIADD R5, R249, 0x100000 ;  /* 0x00100000f9057836 */ /* 0x000fe20000000000 */
[----:B------:R-:W-:Y:S01]  /*47bb0*/  MOV R6, R14 ;  /* 0x0000000e00067202 */ /* 0x000fe20000000f00 */
[----:B------:R-:W-:Y:S02]  /*47bc0*/  IMAD.MOV.U32 R7, RZ, RZ, R15 ;  /* 0x000000ffff077224 */ /* 0x000fe400078e000f */
[----:B------:R-:W-:Y:S01]  /*47bd0*/  IMAD.X R10, R10, 0x1, R0, P5 ;  /* 0x000000010a0a7824 */ /* 0x000fe200028e0600 */
[----:B------:R-:W-:Y:S04]  /*47be0*/  STL [R1+0x110], R14 ;  /* 0x0001100e01007387 */ /* 0x000fe80000100800 */
[----:B------:R-:W-:Y:S04]  /*47bf0*/  STL [R1+0x10c], R15 ;  /* 0x00010c0f01007387 */ /* 0x000fe80000100800 */
[----:B------:R1:W-:Y:S04]  /*47c00*/  LDGSTS.E [R5+-0x5fe5c], desc[UR22][R6.64], P4 ;  /* 0xa01a400006057fae */ /* 0x0003e8000a1a1016 */
[----:B------:R-:W-:Y:S04]  /*47c10*/  STL [R1+0x118], R8 ;  /* 0x0001180801007387 */ /* 0x000fe80000100800 */
[----:B------:R2:W-:Y:S01]  /*47c20*/  STL [R1+0x114], R10 ;  /* 0x0001140a01007387 */ /* 0x0005e20000100800 */
[----:B-1----:R-:W-:Y:S01]  /*47c30*/  IMAD.MOV.U32 R7, RZ, RZ, R10 ;  /* 0x000000ffff077224 */ /* 0x002fe200078e000a */
[----:B------:R-:W-:-:S02]  /*47c40*/  MOV R6, R8 ;  /* 0x0000000800067202 */ /* 0x000fc40000000f00 */
        /* <DEDUP_REMOVED lines=23> */
[----:B-----5:R-:W-:-:S05]  /*47dc0*/  IADD3 R9, P5, PT, R9, R2, RZ ;  /* 0x0000000209097210 */ /* 0x020fca0007fbe0ff */
[----:B------:R-:W-:Y:S01]  /*47dd0*/  IMAD.X R11, R11, 0x1, R0, P5 ;  /* 0x000000010b0b7824 */ /* 0x000fe200028e0600 */
[----:B------:R-:W-:Y:S04]  /*47de0*/  STL [R1+0x128], R9 ;  /* 0x0001280901007387 */ /* 0x000fe80000100800 */
[----:B------:R1:W-:Y:S04]  /*47df0*/  STL [R1+0x124], R11 ;  /* 0x0001240b01007387 */ /* 0x0003e80000100800 */
[----:B------:R-:W5:Y:S04]  /*47e00*/  LDL.LU R15, [R1+0x13c] ;  /* 0x00013c00010f7983 */ /* 0x000f680000300800 */
[----:B------:R-:W5:Y:S01]  /*47e10*/  LDL.LU R14, [R1+0x140] ;  /* 0x00014000010e7983 */ /* 0x000f620000300800 */
[----:B----4-:R-:W-:Y:S01]  /*47e20*/  IMAD.MOV.U32 R7, RZ, RZ, R11 ;  /* 0x000000ffff077224 */ /* 0x010fe200078e000b */
[----:B------:R-:W-:-:S02]  /*47e30*/  MOV R6, R9 ;  /* 0x0000000900067202 */ /* 0x000fc40000000f00 */
[----:B-1----:R-:W4:Y:S01]  /*47e40*/  LDL.LU R11, [R1+0x144] ;  /* 0x00014400010b7983 */ /* 0x002f220000300800 */
[----:B------:R-:W-:-:S03]  /*47e50*/  SEL R5, RZ, 0x4, !P4 ;  /* 0x00000004ff057807 */ /* 0x000fc60006000000 */
[----:B------:R-:W4:Y:S01]  /*47e60*/  LDL.LU R9, [R1+0x148] ;  /* 0x0001480001097983 */ /* 0x000f220000300800 */
        /* <DEDUP_REMOVED lines=36> */
[----:B-----5:R-:W-:Y:S01]  /*480b0*/  IADD3 R14, P5, PT, R14, R2, RZ ;  /* 0x000000020e0e7210 */ /* 0x020fe20007fbe0ff */
[----:B------:R-:W-:-:S04]  /*480c0*/  VIADD R5, R249, 0x100000 ;  /* 0x00100000f9057836 */ /* 0x000fc80000000000 */
[----:B------:R-:W-:Y:S01]  /*480d0*/  IMAD.X R15, R15, 0x1, R0, P5 ;  /* 0x000000010f0f7824 */ /* 0x000fe200028e0600 */
[----:B----4-:R-:W-:-:S03]  /*480e0*/  IADD3 R9, P5, PT, R9, R2, RZ ;  /* 0x0000000209097210 */ /* 0x010fc60007fbe0ff */
        /* <DEDUP_REMOVED lines=114> */
[----:B------:R-:W-:-:S12]  /*48810*/  VIADD R5, R249, 0x100000 ;  /* 0x00100000f9057836 */ /* 0x000fd80000000000 */
[----:B------:R1:W-:Y:S01]  /*48820*/  LDGSTS.E [R5+-0x5fe24], desc[UR22][R6.64], P4 ;  /* 0xa01dc00006057fae */ /* 0x0003e2000a1a1016 */
[----:B---3--:R-:W-:-:S05]  /*48830*/  IADD3 R8, P5, PT, R8, R2, RZ ;  /* 0x0000000208087210 */ /* 0x008fca0007fbe0ff */
[----:B--2---:R-:W-:Y:S01]  /*48840*/  IMAD.X R10, R10, 0x1, R0, P5 ;  /* 0x000000010a0a7824 */ /* 0x004fe200028e0600 */
        /* <DEDUP_REMOVED lines=21> */
[----:B------:R-:W-:-:S03]  /*489a0*/  MOV R6, R12 ;  /* 0x0000000c00067202 */ /* 0x000fc60000000f00 */
[----:B------:R-:W-:-:S05]  /*489b0*/  IMAD.MOV.U32 R7, RZ, RZ, R13 ;  /* 0x000000ffff077224 */ /* 0x000fca00078e000d */
[----:B------:R1:W-:Y:S01]  /*489c0*/  LDGSTS.E [R5+-0x5fe1c], desc[UR22][R6.64], P4 ;  /* 0xa01e400006057fae */ /* 0x0003e2000a1a1016 */
[----:B------:R-:W-:-:S04]  /*489d0*/  ISETP.GT.AND P4, PT, R4, 0x7a, PT ;  /* 0x0000007a0400780c */ /* 0x000fc80003f84270 */
[----:B-1----:R-:W-:-:S04]  /*489e0*/  SEL R5, RZ, 0x4, !P4 ;  /* 0x00000004ff057807 */ /* 0x002fc80006000000 */
[----:B------:R-:W-:-:S04]  /*489f0*/  SEL R5, R5, RZ, !P2 ;  /* 0x000000ff05057207 */ /* 0x000fc80005000000 */
[----:B------:R-:W-:Y:S01]  /*48a00*/  ISETP.NE.U32.AND P4, PT, R5, RZ, PT ;  /* 0x000000ff0500720c */ /* 0x000fe20003f85070 */
[----:B------:R-:W-:Y:S01]  /*48a10*/  STL [R1+0x190], R12 ;  /* 0x0001900c01007387 */ /* 0x000fe20000100800 */
[----:B-----5:R-:W-:-:S03]  /*48a20*/  IADD3 R9, P5, PT, R9, R2, RZ ;  /* 0x0000000209097210 */ /* 0x020fc60007fbe0ff */
[----:B------:R1:W-:Y:S02]  /*48a30*/  STL [R1+0x18c], R13 ;  /* 0x00018c0d01007387 */ /* 0x0003e40000100800 */
[----:B----4-:R-:W-:Y:S01]  /*48a40*/  IMAD.X R11, R11, 0x1, R0, P5 ;  /* 0x000000010b0b7824 */ /* 0x010fe200028e0600 */
[----:B------:R-:W-:Y:S01]  /*48a50*/  MOV R6, R9 ;  /* 0x0000000900067202 */ /* 0x000fe20000000f00 */
[----:B------:R-:W-:Y:S02]  /*48a60*/  VIADD R5, R249, 0x100000 ;  /* 0x00100000f9057836 */ /* 0x000fe40000000000 */
[----:B------:R-:W-:Y:S01]  /*48a70*/  IMAD.MOV.U32 R7, RZ, RZ, R11 ;  /* 0x000000ffff077224 */ /* 0x000fe200078e000b */
[----:B-1----:R-:W4:Y:S04]  /*48a80*/  LDL.LU R13, [R1+0x1ac] ;  /* 0x0001ac00010d7983 */ /* 0x002f280000300800 */
[----:B------:R-:W5:Y:S04]  /*48a90*/  LDL.LU R12, [R1+0x1b0] ;  /* 0x0001b000010c7983 */ /* 0x000f680000300800 */
[----:B------:R-:W-:Y:S04]  /*48aa0*/  STL [R1+0x198], R9 ;  /* 0x0001980901007387 */ /* 0x000fe80000100800 */
[----:B------:R1:W-:Y:S04]  /*48ab0*/  STL [R1+0x194], R11 ;  /* 0x0001940b01007387 */ /* 0x0003e80000100800 */
[----:B------:R3:W-:Y:S01]  /*48ac0*/  LDGSTS.E [R5+-0x5fe18], desc[UR22][R6.64], P4 ;  /* 0xa01e800006057fae */ /* 0x0007e2000a1a1016 */
[----:B------:R-:W-:-:S03]  /*48ad0*/  ISETP.GT.AND P4, PT, R4, 0x7b, PT ;  /* 0x0000007b0400780c */ /* 0x000fc60003f84270 */
[----:B-1----:R-:W4:Y:S04]  /*48ae0*/  LDL.LU R11, [R1+0x1b4] ;  /* 0x0001b400010b7983 */ /* 0x002f280000300800 */
[----:B------:R-:W4:Y:S01]  /*48af0*/  LDL.LU R9, [R1+0x1b8] ;  /* 0x0001b80001097983 */ /* 0x000f220000300800 */
[----:B---3--:R-:W-:Y:S02]  /*48b00*/  SEL R5, RZ, 0x4, !P4 ;  /* 0x00000004ff057807 */ /* 0x008fe40006000000 */
[----:B------:R-:W-:Y:S02]  /*48b10*/  IADD3 R14, P5, PT, R14, R2, RZ ;  /* 0x000000020e0e7210 */ /* 0x000fe40007fbe0ff */
[----:B------:R-:W-:-:S04]  /*48b20*/  SEL R5, R5, RZ, !P2 ;  /* 0x000000ff05057207 */ /* 0x000fc80005000000 */
[----:B------:R-:W-:Y:S01]  /*48b30*/  ISETP.NE.U32.AND P4, PT, R5, RZ, PT ;  /* 0x000000ff0500720c */ /* 0x000fe20003f85070 */
        /* <DEDUP_REMOVED lines=26> */
[----:B-----5:R-:W-:-:S05]  /*48ce0*/  IADD3 R12, P5, PT, R12, R2, RZ ;  /* 0x000000020c0c7210 */ /* 0x020fca0007fbe0ff */
[----:B----4-:R-:W-:Y:S01]  /*48cf0*/  IMAD.X R13, R13, 0x1, R0, P5 ;  /* 0x000000010d0d7824 */ /* 0x010fe200028e0600 */
[----:B------:R-:W-:Y:S04]  /*48d00*/  STL [R1+0x1b0], R12 ;  /* 0x0001b00c01007387 */ /* 0x000fe80000100800 */
[----:B------:R1:W-:Y:S01]  /*48d10*/  STL [R1+0x1ac], R13 ;  /* 0x0001ac0d01007387 */ /* 0x0003e20000100800 */
[----:B------:R-:W-:Y:S01]  /*48d20*/  IMAD.MOV.U32 R7, RZ, RZ, R13 ;  /* 0x000000ffff077224 */ /* 0x000fe200078e000d */
[----:B------:R-:W-:-:S05]  /*48d30*/  IADD3 R9, P5, PT, R9, R2, RZ ;  /* 0x0000000209097210 */ /* 0x000fca0007fbe0ff */
[----:B------:R-:W-:Y:S01]  /*48d40*/  IMAD.X R11, R11, 0x1, R0, P5 ;  /* 0x000000010b0b7824 */ /* 0x000fe200028e0600 */
[----:B------:R4:W-:Y:S04]  /*48d50*/  STL [R1+0x1b8], R9 ;  /* 0x0001b80901007387 */ /* 0x0009e80000100800 */
[----:B------:R5:W-:Y:S04]  /*48d60*/  STL [R1+0x1b4], R11 ;  /* 0x0001b40b01007387 */ /* 0x000be80000100800 */
[----:B------:R-:W5:Y:S04]  /*48d70*/  LDL.LU R15, [R1+0x1c4] ;  /* 0x0001c400010f7983 */ /* 0x000f680000300800 */
[----:B-1----:R-:W5:Y:S04]  /*48d80*/  LDL.LU R13, [R1+0x1c8] ;  /* 0x0001c800010d7983 */ /* 0x002f680000300800 */
[----:B------:R-:W5:Y:S04]  /*48d90*/  LDL.LU R21, [R1+0x204] ;  /* 0x0002040001157983 */ /* 0x000f680000300800 */
[----:B------:R-:W5:Y:S01]  /*48da0*/  LDL.LU R20, [R1+0x208] ;  /* 0x0002080001147983 */ /* 0x000f620000300800 */
[----:B------:R-:W-:-:S03]  /*48db0*/  MOV R6, R12 ;  /* 0x0000000c00067202 */ /* 0x000fc60000000f00 */
[----:B------:R-:W5:Y:S04]  /*48dc0*/  LDL.LU R17, [R1+0x248] ;  /* 0x0002480001117983 */ /* 0x000f680000300800 */
[----:B------:R1:W-:Y:S01]  /*48dd0*/  LDGSTS.E [R5+-0x5fe0c], desc[UR22][R6.64], P4 ;  /* 0xa01f400006057fae */ /* 0x0003e2000a1a1016 */
[----:B---3--:R-:W-:Y:S02]  /*48de0*/  IADD3 R8, P5, PT, R8, R2, RZ ;  /* 0x0000000208087210 */ /* 0x008fe40007fbe0ff */
[----:B-1----:R-:W-:Y:S02]  /*48df0*/  MOV R6, R9 ;  /* 0x0000000900067202 */ /* 0x002fe40000000f00 */
[----:B----4-:R-:W3:Y:S01]  /*48e00*/  LDL.LU R9, [R1+0x288] ;  /* 0x0002880001097983 */ /* 0x010ee20000300800 */
[----:B--2---:R-:W-:-:S03]  /*48e10*/  IMAD.X R10, R10, 0x1, R0, P5 ;  /* 0x000000010a0a7824 */ /* 0x004fc600028e0600 */
[----:B------:R-:W-:Y:S04]  /*48e20*/  STL [R1+0x1c0], R8 ;  /* 0x0001c00801007387 */ /* 0x000fe80000100800 */
[----:B------:R1:W-:Y:S04]  /*48e30*/  STL [R1+0x1bc], R10 ;  /* 0x0001bc0a01007387 */ /* 0x0003e80000100800 */
[----:B------:R-:W2:Y:S04]  /*48e40*/  LDL.LU R19, [R1+0x244] ;  /* 0x0002440001137983 */ /* 0x000ea80000300800 */
[----:B------:R-:W4:Y:S01]  /*48e50*/  LDL.LU R18, [R1+0x284] ;  /* 0x0002840001127983 */ /* 0x000f220000300800 */
[----:B------:R-:W-:-:S04]  /*48e60*/  ISETP.GT.AND P4, PT, R4, 0x7e, PT ;  /* 0x0000007e0400780c */ /* 0x000fc80003f84270 */
[----:B------:R-:W-:-:S04]  /*48e70*/  SEL R5, RZ, 0x4, !P4 ;  /* 0x00000004ff057807 */ /* 0x000fc80006000000 */
[----:B------:R-:W-:-:S04]  /*48e80*/  SEL R5, R5, RZ, !P2 ;  /* 0x000000ff05057207 */ /* 0x000fc80005000000 */
[----:B------:R-:W-:Y:S01]  /*48e90*/  ISETP.NE.U32.AND P4, PT, R5, RZ, PT ;  /* 0x000000ff0500720c */ /* 0x000fe20003f85070 */
[C---:B------:R-:W-:Y:S02]  /*48ea0*/  VIADD R5, R249.reuse, 0x100000 ;  /* 0x00100000f9057836 */ /* 0x040fe40000000000 */
[----:B------:R-:W-:Y:S02]  /*48eb0*/  IMAD.MOV.U32 R7, RZ, RZ, R11 ;  /* 0x000000ffff077224 */ /* 0x000fe400078e000b */
[----:B------:R-:W-:Y:S01]  /*48ec0*/  VIADD R249, R249, 0x100000 ;  /* 0x00100000f9f97836 */ /* 0x000fe20000000000 */
[----:B-----5:R-:W5:Y:S07]  /*48ed0*/  LDL.LU R11, [R1+0x2c4] ;  /* 0x0002c400010b7983 */ /* 0x020f6e0000300800 */
[----:B------:R1:W-:Y:S01]  /*48ee0*/  LDGSTS.E [R5+-0x5fe08], desc[UR22][R6.64], P4 ;  /* 0xa01f800006057fae */ /* 0x0003e2000a1a1016 */
[----:B------:R-:W-:-:S04]  /*48ef0*/  ISETP.GT.AND P4, PT, R4, 0x7f, PT ;  /* 0x0000007f0400780c */ /* 0x000fc80003f84270 */
[----:B-1----:R-:W-:-:S04]  /*48f00*/  SEL R5, RZ, 0x4, !P4 ;  /* 0x00000004ff057807 */ /* 0x002fc80006000000 */
[----:B------:R-:W-:-:S04]  /*48f10*/  SEL R5, R5, RZ, !P2 ;  /* 0x000000ff05057207 */ /* 0x000fc80005000000 */
[----:B------:R-:W-:Y:S01]  /*48f20*/  ISETP.NE.U32.AND P4, PT, R5, RZ, PT ;  /* 0x000000ff0500720c */ /* 0x000fe20003f85070 */
[----:B------:R-:W-:Y:S01]  /*48f30*/  IMAD.MOV.U32 R7, RZ, RZ, R10 ;  /* 0x000000ffff077224 */ /* 0x000fe200078e000a */
[----:B------:R-:W-:Y:S01]  /*48f40*/  MOV R6, R8 ;  /* 0x0000000800067202 */ /* 0x000fe20000000f00 */
[----:B------:R-:W5:Y:S01]  /*48f50*/  LDL.LU R10, [R1+0x2c8] ;  /* 0x0002c800010a7983 */ /* 0x000f620000300800 */
[----:B------:R-:W-:-:S03]  /*48f60*/  UIADD3 UR14, UPT, UPT, UR14, 0x1, URZ ;  /* 0x000000010e0e7890 */ /* 0x000fc6000fffe0ff */
[----:B------:R-:W5:Y:S04]  /*48f70*/  LDL.LU R16, [R1+0x304] ;  /* 0x0003040001107983 */ /* 0x000f680000300800 */
[----:B------:R-:W5:Y:S04]  /*48f80*/  LDL.LU R12, [R1+0x308] ;  /* 0x00030800010c7983 */ /* 0x000f680000300800 */
[----:B------:R1:W-:Y:S01]  /*48f90*/  LDGSTS.E [R249+-0x5fe04], desc[UR22][R6.64], P4 ;  /* 0xa01fc00006f97fae */ /* 0x0003e2000a1a1016 */
[----:B------:R-:W-:Y:S01]  /*48fa0*/  ISETP.GE.AND P4, PT, R133, R4, PT ;  /* 0x000000048500720c */ /* 0x000fe20003f86270 */
[----:B------:R-:W-:-:S02]  /*48fb0*/  UISETP.GT.AND UP1, UPT, UR14, 0x4, UPT ;  /* 0x000000040e00788c */ /* 0x000fc4000bf24270 */
[----:B------:R-:W5:Y:S01]  /*48fc0*/  LDL.LU R14, [R1+0x348] ;  /* 0x00034800010e7983 */ /* 0x000f620000300800 */
[----:B------:R-:W-:Y:S01]  /*48fd0*/  SEL R4, RZ, 0x4, P4 ;  /* 0x00000004ff047807 */ /* 0x000fe20002000000 */
[----:B------:R-:W-:Y:S02]  /*48fe0*/  USEL UR14, UR14, URZ, !UP1 ;  /* 0x000000ff0e0e7287 */ /* 0x000fe4000c800000 */
[----:B------:R-:W5:Y:S01]  /*48ff0*/  LDL.LU R8, [R1+0x388] ;  /* 0x0003880001087983 */ /* 0x000f620000300800 */
[----:B------:R-:W-:Y:S01]  /*49000*/  SEL R4, R4, RZ, !P2 ;  /* 0x000000ff04047207 */ /* 0x000fe20005000000 */
[----:B------:R-:W-:Y:S02]  /*49010*/  ULEA UR5, UR14, UR9, 0x11 ;  /* 0x000000090e057291 */ /* 0x000fe4000f8e88ff */
[----:B------:R-:W0:Y:S01]  /*49020*/  LDGDEPBAR ;  /* 0x00000000000079af */ /* 0x000e220000000000 */
[----:B------:R-:W-:-:S03]  /*49030*/  ISETP.NE.U32.AND P2, PT, R4, RZ, PT ;  /* 0x000000ff0400720c */ /* 0x000fc60003f45070 */
[----:B-1----:R-:W-:Y:S02]  /*49040*/  IADD3 R6, PT, PT, R132, UR5, RZ ;  /* 0x0000000584067c10 */ /* 0x002fe4000fffe0ff */
[----:B------:R-:W-:-:S05]  /*49050*/  IADD3 R13, P4, PT, R13, R134, RZ ;  /* 0x000000860d0d7210 */ /* 0x000fca0007f9e0ff */
[--C-:B------:R-:W-:Y:S01]  /*49060*/  IMAD.X R15, R15, 0x1, R135.reuse, P4 ;  /* 0x000000010f0f7824 */ /* 0x100fe200020e0687 */
[----:B------:R-:W-:Y:S01]  /*49070*/  IADD3 R20, P5, PT, R20, R134, RZ ;  /* 0x0000008614147210 */ /* 0x000fe20007fbe0ff */
[----:B------:R-:W-:Y:S04]  /*49080*/  STL [R1+0x1c8], R13 ;  /* 0x0001c80d01007387 */ /* 0x000fe80000100800 */
[----:B------:R-:W-:Y:S01]  /*49090*/  IMAD.X R21, R21, 0x1, R135, P5 ;  /* 0x0000000115157824 */ /* 0x000fe200028e0687 */
[----:B------:R1:W-:Y:S01]  /*490a0*/  STL [R1+0x1c4], R15 ;  /* 0x0001c40f01007387 */ /* 0x0003e20000100800 */
[----:B------:R-:W-:-:S03]  /*490b0*/  IMAD.MOV.U32 R5, RZ, RZ, R15 ;  /* 0x000000ffff057224 */ /* 0x000fc600078e000f */
[----:B------:R-:W-:Y:S04]  /*490c0*/  STL [R1+0x208], R20 ;  /* 0x0002081401007387 */ /* 0x000fe80000100800 */
[----:B------:R-:W-:Y:S04]  /*490d0*/  STL [R1+0x204], R21 ;  /* 0x0002041501007387 */ /* 0x000fe80000100800 */
[----:B-1----:R-:W5:Y:S01]  /*490e0*/  LDL.LU R15, [R1+0x344] ;  /* 0x00034400010f7983 */ /* 0x002f620000300800 */
[----:B------:R-:W-:-:S03]  /*490f0*/  IMAD.MOV.U32 R4, RZ, RZ, R13 ;  /* 0x000000ffff047224 */ /* 0x000fc600078e000d */
[----:B------:R-:W5:Y:S01]  /*49100*/  LDL.LU R13, [R1+0x384] ;  /* 0x00038400010d7983 */ /* 0x000f620000300800 */
[----:B------:R-:W-:-:S03]  /*49110*/  IADD3 R17, P4, PT, R17, R134, RZ ;  /* 0x0000008611117210 */ /* 0x000fc60007f9e0ff */
[----:B------:R1:W-:Y:S01]  /*49120*/  LDGSTS.E [R6], desc[UR22][R4.64], P2 ;  /* 0x0000000004067fae */ /* 0x0003e200091a1016 */
[----:B---3--:R-:W-:-:S03]  /*49130*/  IADD3 R9, P5, PT, R9, R134, RZ ;  /* 0x0000008609097210 */ /* 0x008fc60007fbe0ff */
[----:B------:R3:W-:Y:S01]  /*49140*/  STL [R1+0x248], R17 ;  /* 0x0002481101007387 */ /* 0x0007e20000100800 */
[----:B-1----:R-:W-:Y:S01]  /*49150*/  IMAD.MOV.U32 R4, RZ, RZ, R20 ;  /* 0x000000ffff047224 */ /* 0x002fe200078e0014 */
[----:B------:R-:W-:Y:S01]  /*49160*/  MOV R5, R21 ;  /* 0x0000001500057202 */ /* 0x000fe20000000f00 */
[--C-:B--2---:R-:W-:Y:S02]  /*49170*/  IMAD.X R19, R19, 0x1, R135.reuse, P4 ;  /* 0x0000000113137824 */ /* 0x104fe400020e0687 */
[----:B----4-:R-:W-:Y:S02]  /*49180*/  IMAD.X R18, R18, 0x1, R135, P5 ;  /* 0x0000000112127824 */ /* 0x010fe400028e0687 */
[----:B------:R1:W-:Y:S04]  /*49190*/  LDGSTS.E [R6+0x400], desc[UR22][R4.64], P2 ;  /* 0x0040000004067fae */ /* 0x0003e800091a1016 */
[----:B------:R-:W-:Y:S04]  /*491a0*/  STL [R1+0x244], R19 ;  /* 0x0002441301007387 */ /* 0x000fe80000100800 */
[----:B------:R-:W-:Y:S01]  /*491b0*/  STL [R1+0x288], R9 ;  /* 0x0002880901007387 */ /* 0x000fe20000100800 */
[----:B-1----:R-:W-:Y:S01]  /*491c0*/  IMAD.MOV.U32 R4, RZ, RZ, R17 ;  /* 0x000000ffff047224 */ /* 0x002fe200078e0011 */
[----:B------:R-:W-:-:S02]  /*491d0*/  MOV R5, R19 ;  /* 0x0000001300057202 */ /* 0x000fc40000000f00 */
[----:B---3--:R-:W2:Y:S04]  /*491e0*/  LDL.LU R17, [R1+0x3c8] ;  /* 0x0003c80001117983 */ /* 0x008ea80000300800 */
[----:B------:R1:W-:Y:S04]  /*491f0*/  STL [R1+0x284], R18 ;  /* 0x0002841201007387 */ /* 0x0003e80000100800 */
[----:B------:R3:W-:Y:S04]  /*49200*/  LDGSTS.E [R6+0x800], desc[UR22][R4.64], P2 ;  /* 0x0080000004067fae */ /* 0x0007e800091a1016 */
[----:B------:R-:W4:Y:S01]  /*49210*/  LDL.LU R7, [R1+0x408] ;  /* 0x0004080001077983 */ /* 0x000f220000300800 */
[----:B---3--:R-:W-:-:S03]  /*49220*/  IMAD.MOV.U32 R5, RZ, RZ, R18 ;  /* 0x000000ffff057224 */ /* 0x008fc600078e0012 */
[----:B-1----:R-:W3:Y:S01]  /*49230*/  LDL.LU R18, [R1+0x3c4] ;  /* 0x0003c40001127983 */ /* 0x002ee20000300800 */
[----:B------:R-:W-:-:S03]  /*49240*/  IMAD.MOV.U32 R4, RZ, RZ, R9 ;  /* 0x000000ffff047224 */ /* 0x000fc600078e0009 */
[----:B------:R-:W3:Y:S04]  /*49250*/  LDL.LU R9, [R1+0x404] ;  /* 0x0004040001097983 */ /* 0x000ee80000300800 */
[----:B------:R1:W-:Y:S01]  /*49260*/  LDGSTS.E [R6+0xc00], desc[UR22][R4.64], P2 ;  /* 0x00c0000004067fae */ /* 0x0003e200091a1016 */
[----:B-----5:R-:W-:-:S05]  /*49270*/  IADD3 R10, P4, PT, R10, R134, RZ ;  /* 0x000000860a0a7210 */ /* 0x020fca0007f9e0ff */
[----:B------:R-:W-:Y:S01]  /*49280*/  IMAD.X R11, R11, 0x1, R135, P4 ;  /* 0x000000010b0b7824 */ /* 0x000fe200020e0687 */
[----:B------:R-:W-:Y:S01]  /*49290*/  IADD3 R12, P5, PT, R12, R134, RZ ;  /* 0x000000860c0c7210 */ /* 0x000fe20007fbe0ff */
[----:B------:R5:W-:Y:S01]  /*492a0*/  STL [R1+0x2c8], R10 ;  /* 0x0002c80a01007387 */ /* 0x000be20000100800 */
[----:B-1----:R-:W-:Y:S02]  /*492b0*/  IMAD.MOV.U32 R4, RZ, RZ, R10 ;  /* 0x000000ffff047224 */ /* 0x002fe400078e000a */
[----:B------:R-:W-:Y:S01]  /*492c0*/  IADD3.X R16, PT, PT, R16, R135, RZ, P5, !PT ;  /* 0x0000008710107210 */ /* 0x000fe20002ffe4ff */
[----:B------:R1:W-:Y:S01]  /*492d0*/  STL [R1+0x2c4], R11 ;  /* 0x0002c40b01007387 */ /* 0x0003e20000100800 */
[----:B------:R-:W-:-:S03]  /*492e0*/  IMAD.MOV.U32 R5, RZ, RZ, R11 ;  /* 0x000000ffff057224 */ /* 0x000fc600078e000b */
[----:B------:R-:W-:Y:S01]  /*492f0*/  STL [R1+0x308], R12 ;  /* 0x0003080c01007387 */ /* 0x000fe20000100800 */
[----:B------:R-:W-:-:S03]  /*49300*/  IADD3 R14, P4, PT, R14, R134, RZ ;  /* 0x000000860e0e7210 */ /* 0x000fc60007f9e0ff */
[----:B-----5:R-:W5:Y:S04]  /*49310*/  LDL.LU R10, [R1+0x448] ;  /* 0x00044800010a7983 */ /* 0x020f680000300800 */
[----:B------:R1:W-:Y:S04]  /*49320*/  STL [R1+0x304], R16 ;  /* 0x0003041001007387 */ /* 0x0003e80000100800 */
[----:B------:R1:W-:Y:S04]  /*49330*/  LDGSTS.E [R6+0x1000], desc[UR22][R4.64], P2 ;  /* 0x0100000004067fae */ /* 0x0003e800091a1016 */
[----:B-1----:R-:W5:Y:S01]  /*49340*/  LDL.LU R11, [R1+0x488] ;  /* 0x00048800010b7983 */ /* 0x002f620000300800 */
[----:B------:R-:W-:-:S02]  /*49350*/  IADD3 R8, P5, PT, R8, R134, RZ ;  /* 0x0000008608087210 */ /* 0x000fc40007fbe0ff */
[----:B------:R-:W-:Y:S02]  /*49360*/  MOV R5, R16 ;  /* 0x0000001000057202 */ /* 0x000fe40000000f00 */
[----:B------:R-:W5:Y:S01]  /*49370*/  LDL.LU R16, [R1+0x444] ;  /* 0x0004440001107983 */ /* 0x000f620000300800 */
[----:B------:R-:W-:-:S03]  /*49380*/  IMAD.MOV.U32 R4, RZ, RZ, R12 ;  /* 0x000000ffff047224 */ /* 0x000fc600078e000c */
[----:B------:R-:W5:Y:S04]  /*49390*/  LDL.LU R12, [R1+0x484] ;  /* 0x00048400010c7983 */ /* 0x000f680000300800 */
[----:B------:R1:W-:Y:S04]  /*493a0*/  STL [R1+0x348], R14 ;  /* 0x0003480e01007387 */ /* 0x0003e80000100800 */
[----:B------:R1:W-:Y:S02]  /*493b0*/  LDGSTS.E [R6+0x1400], desc[UR22][R4.64], P2 ;  /* 0x0140000004067fae */ /* 0x0003e400091a1016 */
[----:B-1----:R-:W-:-:S02]  /*493c0*/  IMAD.MOV.U32 R4, RZ, RZ, R14 ;  /* 0x000000ffff047224 */ /* 0x002fc400078e000e */
[--C-:B------:R-:W-:Y:S02]  /*493d0*/  IMAD.X R15, R15, 0x1, R135.reuse, P4 ;  /* 0x000000010f0f7824 */ /* 0x100fe400020e0687 */
[----:B------:R-:W-:-:S03]  /*493e0*/  IMAD.X R13, R13, 0x1, R135, P5 ;  /* 0x000000010d0d7824 */ /* 0x000fc600028e0687 */
[----:B------:R1:W-:Y:S04]  /*493f0*/  STL [R1+0x344], R15 ;  /* 0x0003440f01007387 */ /* 0x0003e80000100800 */
[----:B------:R1:W-:Y:S04]  /*49400*/  STL [R1+0x388], R8 ;  /* 0x0003880801007387 */ /* 0x0003e80000100800 */
[----:B------:R-:W5:Y:S01]  /*49410*/  LDL.LU R14, [R1+0x4c8] ;  /* 0x0004c800010e7983 */ /* 0x000f620000300800 */
[----:B------:R-:W-:-:S03]  /*49420*/  MOV R5, R15 ;  /* 0x0000000f00057202 */ /* 0x000fc60000000f00 */
[----:B------:R2:W-:Y:S04]  /*49430*/  STL [R1+0x384], R13 ;  /* 0x0003840d01007387 */ /* 0x0005e80000100800 */
[----:B------:R-:W5:Y:S04]  /*49440*/  LDL.LU R19, [R1+0x508] ;  /* 0x0005080001137983 */ /* 0x000f680000300800 */
[----:B-1----:R-:W5:Y:S04]  /*49450*/  LDL.LU R15, [R1+0x4c4] ;  /* 0x0004c400010f7983 */ /* 0x002f680000300800 */
[----:B------:R-:W5:Y:S04]  /*49460*/  LDL.LU R20, [R1+0x504] ;  /* 0x0005040001147983 */ /* 0x000f680000300800 */
[----:B------:R1:W-:Y:S01]  /*49470*/  LDGSTS.E [R6+0x1800], desc[UR22][R4.64], P2 ;  /* 0x0180000004067fae */ /* 0x0003e200091a1016 */
[----:B--2---:R-:W-:Y:S01]  /*49480*/  IADD3 R17, P4, PT, R17, R134, RZ ;  /* 0x0000008611117210 */ /* 0x004fe20007f9e0ff */
[----:B-1----:R-:W-:-:S02]  /*49490*/  IMAD.MOV.U32 R4, RZ, RZ, R8 ;  /* 0x000000ffff047224 */ /* 0x002fc400078e0008 */
[----:B------:R-:W-:Y:S01]  /*494a0*/  IMAD.MOV.U32 R5, RZ, RZ, R13 ;  /* 0x000000ffff057224 */ /* 0x000fe200078e000d */
[----:B------:R-:W2:Y:S01]  /*494b0*/  LDL.LU R8, [R1+0x548] ;  /* 0x0005480001087983 */ /* 0x000ea20000300800 */
[----:B----4-:R-:W-:-:S03]  /*494c0*/  IADD3 R7, P5, PT, R7, R134, RZ ;  /* 0x0000008607077210 */ /* 0x010fc60007fbe0ff */
[----:B------:R-:W4:Y:S04]  /*494d0*/  LDL.LU R13, [R1+0x588] ;  /* 0x00058800010d7983 */ /* 0x000f280000300800 */
[----:B------:R1:W-:Y:S04]  /*494e0*/  STL [R1+0x3c8], R17 ;  /* 0x0003c81101007387 */ /* 0x0003e80000100800 */
[----:B------:R1:W-:Y:S01]  /*494f0*/  LDGSTS.E [R6+0x1c00], desc[UR22][R4.64], P2 ;  /* 0x01c0000004067fae */ /* 0x0003e200091a1016 */
[----:B---3--:R-:W-:Y:S01]  /*49500*/  IMAD.X R18, R18, 0x1, R135, P4 ;  /* 0x0000000112127824 */ /* 0x008fe200020e0687 */
[----:B------:R-:W-:-:S04]  /*49510*/  IADD3.X R9, PT, PT, R9, R135, RZ, P5, !PT ;  /* 0x0000008709097210 */ /* 0x000fc80002ffe4ff */
[----:B------:R3:W-:Y:S04]  /*49520*/  STL [R1+0x3c4], R18 ;  /* 0x0003c41201007387 */ /* 0x0007e80000100800 */
[----:B------:R3:W-:Y:S01]  /*49530*/  STL [R1+0x408], R7 ;  /* 0x0004080701007387 */ /* 0x0007e20000100800 */
[----:B-1----:R-:W-:-:S03]  /*49540*/  IMAD.MOV.U32 R4, RZ, RZ, R17 ;  /* 0x000000ffff047224 */ /* 0x002fc600078e0011 */
[----:B------:R-:W4:Y:S01]  /*49550*/  LDL.LU R17, [R1+0x544] ;  /* 0x0005440001117983 */ /* 0x000f220000300800 */
[----:B------:R-:W-:-:S03]  /*49560*/  IMAD.MOV.U32 R5, RZ, RZ, R18 ;  /* 0x000000ffff057224 */ /* 0x000fc600078e0012 */
[----:B------:R1:W-:Y:S04]  /*49570*/  STL [R1+0x404], R9 ;  /* 0x0004040901007387 */ /* 0x0003e80000100800 */
[----:B---3--:R-:W3:Y:S04]  /*49580*/  LDL.LU R18, [R1+0x584] ;  /* 0x0005840001127983 */ /* 0x008ee80000300800 */
[----:B------:R1:W-:Y:S01]  /*49590*/  LDGSTS.E [R6+0x2000], desc[UR22][R4.64], P2 ;  /* 0x0200000004067fae */ /* 0x0003e200091a1016 */
[-C--:B-----5:R-:W-:Y:S01]  /*495a0*/  IADD3 R10, P4, PT, R10, R134.reuse, RZ ;  /* 0x000000860a0a7210 */ /* 0x0a0fe20007f9e0ff */
[----:B-1----:R-:W-:Y:S01]  /*495b0*/  IMAD.MOV.U32 R4, RZ, RZ, R7 ;  /* 0x000000ffff047224 */ /* 0x002fe200078e0007 */
[----:B------:R-:W-:Y:S01]  /*495c0*/  MOV R5, R9 ;  /* 0x0000000900057202 */ /* 0x000fe20000000f00 */
[----:B------:R-:W5:Y:S04]  /*495d0*/  LDL.LU R7, [R1+0x5c8] ;  /* 0x0005c80001077983 */ /* 0x000f680000300800 */
[----:B------:R-:W5:Y:S01]  /*495e0*/  LDL.LU R9, [R1+0x608] ;  /* 0x0006080001097983 */ /* 0x000f620000300800 */
[----:B------:R-:W-:-:S03]  /*495f0*/  IADD3 R11, P5, PT, R11, R134, RZ ;  /* 0x000000860b0b7210 */ /* 0x000fc60007fbe0ff */
[----:B------:R1:W-:Y:S04]  /*49600*/  STL [R1+0x448], R10 ;  /* 0x0004480a01007387 */ /* 0x0003e80000100800 */
[----:B------:R1:W-:Y:S01]  /*49610*/  LDGSTS.E [R6+0x2400], desc[UR22][R4.64], P2 ;  /* 0x0240000004067fae */ /* 0x0003e200091a1016 */
[--C-:B------:R-:W-:Y:S02]  /*49620*/  IMAD.X R16, R16, 0x1, R135.reuse, P4 ;  /* 0x0000000110107824 */ /* 0x100fe400020e0687 */
[----:B------:R-:W-:-:S03]  /*49630*/  IMAD.X R12, R12, 0x1, R135, P5 ;  /* 0x000000010c0c7824 */ /* 0x000fc600028e0687 */
[----:B------:R1:W-:Y:S02]  /*49640*/  STL [R1+0x444], R16 ;  /* 0x0004441001007387 */ /* 0x0003e40000100800 */
[----:B-1----:R-:W-:Y:S02]  /*49650*/  IMAD.MOV.U32 R4, RZ, RZ, R10 ;  /* 0x000000ffff047224 */ /* 0x002fe400078e000a */
[----:B------:R1:W-:Y:S01]  /*49660*/  STL [R1+0x488], R11 ;  /* 0x0004880b01007387 */ /* 0x0003e20000100800 */
[----:B------:R-:W-:-:S03]  /*49670*/  MOV R5, R16 ;  /* 0x0000001000057202 */ /* 0x000fc60000000f00 */
[----:B------:R-:W5:Y:S04]  /*49680*/  LDL.LU R10, [R1+0x5c4] ;  /* 0x0005c400010a7983 */ /* 0x000f680000300800 */
[----:B------:R1:W-:Y:S04]  /*49690*/  STL [R1+0x484], R12 ;  /* 0x0004840c01007387 */ /* 0x0003e80000100800 */
[----:B------:R-:W5:Y:S04]  /*496a0*/  LDL.LU R16, [R1+0x604] ;  /* 0x0006040001107983 */ /* 0x000f680000300800 */
[----:B------:R1:W-:Y:S02]  /*496b0*/  LDGSTS.E [R6+0x2800], desc[UR22][R4.64], P2 ;  /* 0x0280000004067fae */ /* 0x0003e400091a1016 */
[----:B-1----:R-:W-:-:S02]  /*496c0*/  IMAD.MOV.U32 R4, RZ, RZ, R11 ;  /* 0x000000ffff047224 */ /* 0x002fc400078e000b */
[----:B------:R-:W-:Y:S01]  /*496d0*/  IMAD.MOV.U32 R5, RZ, RZ, R12 ;  /* 0x000000ffff057224 */ /* 0x000fe200078e000c */
[----:B------:R-:W5:Y:S04]  /*496e0*/  LDL.LU R11, [R1+0x648] ;  /* 0x00064800010b7983 */ /* 0x000f680000300800 */
[----:B------:R-:W5:Y:S04]  /*496f0*/  LDL.LU R12, [R1+0x688] ;  /* 0x00068800010c7983 */ /* 0x000f680000300800 */
[----:B------:R1:W-:Y:S01]  /*49700*/  LDGSTS.E [R6+0x2c00], desc[UR22][R4.64], P2 ;  /* 0x02c0000004067fae */ /* 0x0003e200091a1016 */
[----:B------:R-:W-:-:S05]  /*49710*/  IADD3 R14, P4, PT, R14, R134, RZ ;  /* 0x000000860e0e7210 */ /* 0x000fca0007f9e0ff */
[----:B------:R-:W-:Y:S01]  /*49720*/  STL [R1+0x4c8], R14 ;  /* 0x0004c80e01007387 */ /* 0x000fe20000100800 */
[----:B------:R-:W-:Y:S01]  /*49730*/  IADD3 R19, P5, PT, R19, R134, RZ ;  /* 0x0000008613137210 */ /* 0x000fe20007fbe0ff */
[----:B------:R-:W-:-:S03]  /*49740*/  IMAD.X R15, R15, 0x1, R135, P4 ;  /* 0x000000010f0f7824 */ /* 0x000fc600020e0687 */
[----:B------:R-:W-:Y:S02]  /*49750*/  IADD3.X R20, PT, PT, R20, R135, RZ, P5, !PT ;  /* 0x0000008714147210 */ /* 0x000fe40002ffe4ff */
[----:B------:R1:W-:Y:S02]  /*49760*/  STL [R1+0x4c4], R15 ;  /* 0x0004c40f01007387 */ /* 0x0003e40000100800 */
[----:B-1----:R-:W-:Y:S02]  /*49770*/  IMAD.MOV.U32 R5, RZ, RZ, R15 ;  /* 0x000000ffff057224 */ /* 0x002fe400078e000f */
[----:B------:R-:W-:Y:S01]  /*49780*/  STL [R1+0x508], R19 ;  /* 0x0005081301007387 */ /* 0x000fe20000100800 */
[----:B------:R-:W-:-:S03]  /*49790*/  IMAD.MOV.U32 R4, RZ, RZ, R14 ;  /* 0x000000ffff047224 */ /* 0x000fc600078e000e */
[----:B------:R-:W5:Y:S04]  /*497a0*/  LDL.LU R15, [R1+0x644] ;  /* 0x00064400010f7983 */ /* 0x000f680000300800 */
[----:B------:R-:W-:Y:S04]  /*497b0*/  STL [R1+0x504], R20 ;  /* 0x0005041401007387 */ /* 0x000fe80000100800 */
[----:B------:R-:W5:Y:S01]  /*497c0*/  LDL.LU R14, [R1+0x684] ;  /* 0x00068400010e7983 */ /* 0x000f620000300800 */
[----:B--2---:R-:W-:-:S03]  /*497d0*/  IADD3 R8, P4, PT, R8, R134, RZ ;  /* 0x0000008608087210 */ /* 0x004fc60007f9e0ff */
[----:B------:R1:W-:Y:S01]  /*497e0*/  LDGSTS.E [R6+0x3000], desc[UR22][R4.64], P2 ;  /* 0x0300000004067fae */ /* 0x0003e200091a1016 */
[----:B----4-:R-:W-:-:S03]  /*497f0*/  IADD3 R13, P5, PT, R13, R134, RZ ;  /* 0x000000860d0d7210 */ /* 0x010fc60007fbe0ff */
[----:B------:R-:W-:Y:S01]  /*49800*/  STL [R1+0x548], R8 ;  /* 0x0005480801007387 */ /* 0x000fe20000100800 */
[----:B-1----:R-:W-:Y:S01]  /*49810*/  IMAD.MOV.U32 R4, RZ, RZ, R19 ;  /* 0x000000ffff047224 */ /* 0x002fe200078e0013 */
[----:B------:R-:W-:-:S05]  /*49820*/  MOV R5, R20 ;  /* 0x0000001400057202 */ /* 0x000fca0000000f00 */
[----:B------:R1:W-:Y:S01]  /*49830*/  LDGSTS.E [R6+0x3400], desc[UR22][R4.64], P2 ;  /* 0x0340000004067fae */ /* 0x0003e200091a1016 */
[----:B------:R-:W-:-:S05]  /*49840*/  IMAD.X R17, R17, 0x1, R135, P4 ;  /* 0x0000000111117824 */ /* 0x000fca00020e0687 */
[----:B------:R2:W-:Y:S01]  /*49850*/  STL [R1+0x544], R17 ;  /* 0x0005441101007387 */ /* 0x0005e20000100800 */
[----:B-1----:R-:W-:Y:S01]  /*49860*/  IMAD.MOV.U32 R4, RZ, RZ, R8 ;  /* 0x000000ffff047224 */ /* 0x002fe200078e0008 */
[----:B------:R-:W-:Y:S01]  /*49870*/  MOV R5, R17 ;  /* 0x0000001100057202 */ /* 0x000fe20000000f00 */
[----:B---3--:R-:W-:Y:S01]  /*49880*/  IMAD.X R18, R18, 0x1, R135, P5 ;  /* 0x0000000112127824 */ /* 0x008fe200028e0687 */
[----:B------:R-:W-:Y:S04]  /*49890*/  STL [R1+0x588], R13 ;  /* 0x0005880d01007387 */ /* 0x000fe80000100800 */
[----:B------:R1:W-:Y:S04]  /*498a0*/  LDGSTS.E [R6+0x3800], desc[UR22][R4.64], P2 ;  /* 0x0380000004067fae */ /* 0x0003e800091a1016 */
[----:B--2---:R-:W2:Y:S04]  /*498b0*/  LDL.LU R17, [R1+0x6c8] ;  /* 0x0006c80001117983 */ /* 0x004ea80000300800 */
[----:B------:R3:W-:Y:S04]  /*498c0*/  STL [R1+0x584], R18 ;  /* 0x0005841201007387 */ /* 0x0007e80000100800 */
[----:B------:R-:W4:Y:S01]  /*498d0*/  LDL.LU R8, [R1+0x708] ;  /* 0x0007080001087983 */ /* 0x000f220000300800 */
[----:B-1----:R-:W-:-:S03]  /*498e0*/  IMAD.MOV.U32 R5, RZ, RZ, R18 ;  /* 0x000000ffff057224 */ /* 0x002fc600078e0012 */
[----:B---3--:R-:W3:Y:S01]  /*498f0*/  LDL.LU R18, [R1+0x6c4] ;  /* 0x0006c40001127983 */ /* 0x008ee20000300800 */
[----:B------:R-:W-:-:S03]  /*49900*/  IMAD.MOV.U32 R4, RZ, RZ, R13 ;  /* 0x000000ffff047224 */ /* 0x000fc600078e000d */
[----:B------:R-:W3:Y:S01]  /*49910*/  LDL.LU R13, [R1+0x704] ;  /* 0x00070400010d7983 */ /* 0x000ee20000300800 */
[-C--:B-----5:R-:W-:Y:S02]  /*49920*/  IADD3 R7, P4, PT, R7, R134.reuse, RZ ;  /* 0x0000008607077210 */ /* 0x0a0fe40007f9e0ff */
[----:B------:R-:W-:Y:S01]  /*49930*/  IADD3 R9, P5, PT, R9, R134, RZ ;  /* 0x0000008609097210 */ /* 0x000fe20007fbe0ff */
[----:B------:R1:W-:Y:S04]  /*49940*/  LDGSTS.E [R6+0x3c00], desc[UR22][R4.64], P2 ;  /* 0x03c0000004067fae */ /* 0x0003e800091a1016 */
[----:B------:R-:W-:Y:S01]  /*49950*/  STL [R1+0x5c8], R7 ;  /* 0x0005c80701007387 */ /* 0x000fe20000100800 */
[----:B------:R-:W-:Y:S02]  /*49960*/  IMAD.X R10, R10, 0x1, R135, P4 ;  /* 0x000000010a0a7824 */ /* 0x000fe400020e0687 */
[----:B-1----:R-:W-:-:S02]  /*49970*/  IMAD.MOV.U32 R4, RZ, RZ, R7 ;  /* 0x000000ffff047224 */ /* 0x002fc400078e0007 */
[----:B------:R-:W-:Y:S01]  /*49980*/  IMAD.MOV.U32 R5, RZ, RZ, R10 ;  /* 0x000000ffff057224 */ /* 0x000fe200078e000a */
[----:B------:R1:W-:Y:S01]  /*49990*/  STL [R1+0x5c4], R10 ;  /* 0x0005c40a01007387 */ /* 0x0003e20000100800 */
[----:B------:R-:W-:-:S03]  /*499a0*/  IADD3.X R16, PT, PT, R16, R135, RZ, P5, !PT ;  /* 0x0000008710107210 */ /* 0x000fc60002ffe4ff */
[----:B------:R-:W-:Y:S04]  /*499b0*/  STL [R1+0x608], R9 ;  /* 0x0006080901007387 */ /* 0x000fe80000100800 */
[----:B------:R5:W-:Y:S04]  /*499c0*/  LDGSTS.E [R6+0x4000], desc[UR22][R4.64], P2 ;  /* 0x0400000004067fae */ /* 0x000be800091a1016 */
[----:B-1----:R-:W3:Y:S04]  /*499d0*/  LDL.LU R10, [R1+0x748] ;  /* 0x00074800010a7983 */ /* 0x002ee80000300800 */
[----:B------:R1:W-:Y:S04]  /*499e0*/  STL [R1+0x604], R16 ;  /* 0x0006041001007387 */ /* 0x0003e80000100800 */
[----:B------:R-:W3:Y:S01]  /*499f0*/  LDL.LU R7, [R1+0x788] ;  /* 0x0007880001077983 */ /* 0x000ee20000300800 */
[----:B-----5:R-:W-:-:S02]  /*49a00*/  MOV R5, R16 ;  /* 0x0000001000057202 */ /* 0x020fc40000000f00 */
[-C--:B------:R-:W-:Y:S01]  /*49a10*/  IADD3 R11, P4, PT, R11, R134.reuse, RZ ;  /* 0x000000860b0b7210 */ /* 0x080fe20007f9e0ff */
[----:B------:R-:W-:Y:S01]  /*49a20*/  IMAD.MOV.U32 R4, RZ, RZ, R9 ;  /* 0x000000ffff047224 */ /* 0x000fe200078e0009 */
[----:B-1----:R-:W5:Y:S01]  /*49a30*/  LDL.LU R16, [R1+0x744] ;  /* 0x0007440001107983 */ /* 0x002f620000300800 */
[----:B------:R-:W-:-:S03]  /*49a40*/  IADD3 R12, P5, PT, R12, R134, RZ ;  /* 0x000000860c0c7210 */ /* 0x000fc60007fbe0ff */
[----:B------:R-:W5:Y:S04]  /*49a50*/  LDL.LU R9, [R1+0x784] ;  /* 0x0007840001097983 */ /* 0x000f680000300800 */
[----:B------:R1:W-:Y:S04]  /*49a60*/  LDGSTS.E [R6+0x4400], desc[UR22][R4.64], P2 ;  /* 0x0440000004067fae */ /* 0x0003e800091a1016 */
[----:B------:R1:W-:Y:S02]  /*49a70*/  STL [R1+0x648], R11 ;  /* 0x0006480b01007387 */ /* 0x0003e40000100800 */
[----:B-1----:R-:W-:-:S02]  /*49a80*/  IMAD.MOV.U32 R4, RZ, RZ, R11 ;  /* 0x000000ffff047224 */ /* 0x002fc400078e000b */
[----:B------:R-:W-:-:S05]  /*49a90*/  IMAD.X R15, R15, 0x1, R135, P4 ;  /* 0x000000010f0f7824 */ /* 0x000fca00020e0687 */
[----:B------:R-:W-:Y:S01]  /*49aa0*/  STL [R1+0x644], R15 ;  /* 0x0006440f01007387 */ /* 0x000fe20000100800 */
[----:B------:R-:W-:Y:S01]  /*49ab0*/  MOV R5, R15 ;  /* 0x0000000f00057202 */ /* 0x000fe20000000f00 */
[----:B------:R-:W-:Y:S02]  /*49ac0*/  IMAD.X R14, R14, 0x1, R135, P5 ;  /* 0x000000010e0e7824 */ /* 0x000fe400028e0687 */
[----:B------:R1:W-:Y:S04]  /*49ad0*/  STL [R1+0x688], R12 ;  /* 0x0006880c01007387 */ /* 0x0003e80000100800 */
[----:B------:R-:W5:Y:S04]  /*49ae0*/  LDL.LU R11, [R1+0x7c8] ;  /* 0x0007c800010b7983 */ /* 0x000f680000300800 */
[----:B------:R1:W-:Y:S04]  /*49af0*/  STL [R1+0x684], R14 ;  /* 0x0006840e01007387 */ /* 0x0003e80000100800 */
[----:B------:R1:W-:Y:S04]  /*49b00*/  LDGSTS.E [R6+0x4800], desc[UR22][R4.64], P2 ;  /* 0x0480000004067fae */ /* 0x0003e800091a1016 */
[----:B------:R-:W5:Y:S01]  /*49b10*/  LDL.LU R19, [R1+0x808] ;  /* 0x0008080001137983 */ /* 0x000f620000300800 */
[----:B-1----:R-:W-:-:S03]  /*49b20*/  IMAD.MOV.U32 R4, RZ, RZ, R12 ;  /* 0x000000ffff047224 */ /* 0x002fc600078e000c */
[----:B------:R-:W5:Y:S04]  /*49b30*/  LDL.LU R12, [R1+0x7c4] ;  /* 0x0007c400010c7983 */ /* 0x000f680000300800 */
[----:B------:R-:W5:Y:S01]  /*49b40*/  LDL.LU R20, [R1+0x804] ;  /* 0x0008040001147983 */ /* 0x000f620000300800 */
[----:B------:R-:W-:-:S03]  /*49b50*/  IMAD.MOV.U32 R5, RZ, RZ, R14 ;  /* 0x000000ffff057224 */ /* 0x000fc600078e000e */
[----:B------:R-:W5:Y:S04]  /*49b60*/  LDL.LU R14, [R1+0x848] ;  /* 0x00084800010e7983 */ /* 0x000f680000300800 */
[----:B------:R-:W5:Y:S04]  /*49b70*/  LDL.LU R15, [R1+0x888] ;  /* 0x00088800010f7983 */ /* 0x000f680000300800 */
[----:B------:R1:W-:Y:S01]  /*49b80*/  LDGSTS.E [R6+0x4c00], desc[UR22][R4.64], P2 ;  /* 0x04c0000004067fae */ /* 0x0003e200091a1016 */
[----:B--2---:R-:W-:-:S05]  /*49b90*/  IADD3 R17, P4, PT, R17, R134, RZ ;  /* 0x0000008611117210 */ /* 0x004fca0007f9e0ff */
[----:B------:R-:W-:Y:S01]  /*49ba0*/  STL [R1+0x6c8], R17 ;  /* 0x0006c81101007387 */ /* 0x000fe20000100800 */
[----:B----4-:R-:W-:Y:S01]  /*49bb0*/  IADD3 R8, P5, PT, R8, R134, RZ ;  /* 0x0000008608087210 */ /* 0x010fe20007fbe0ff */
[----:B---3--:R-:W-:-:S03]  /*49bc0*/  IMAD.X R18, R18, 0x1, R135, P4 ;  /* 0x0000000112127824 */ /* 0x008fc600020e0687 */
[----:B------:R-:W-:Y:S02]  /*49bd0*/  IADD3.X R13, PT, PT, R13, R135, RZ, P5, !PT ;  /* 0x000000870d0d7210 */ /* 0x000fe40002ffe4ff */
[----:B------:R2:W-:Y:S01]  /*49be0*/  STL [R1+0x6c4], R18 ;  /* 0x0006c41201007387 */ /* 0x0005e20000100800 */
[----:B-1----:R-:W-:-:S03]  /*49bf0*/  IMAD.MOV.U32 R5, RZ, RZ, R18 ;  /* 0x000000ffff057224 */ /* 0x002fc600078e0012 */
[----:B------:R1:W-:Y:S01]  /*49c00*/  STL [R1+0x708], R8 ;  /* 0x0007080801007387 */ /* 0x0003e20000100800 */
[----:B------:R-:W-:-:S03]  /*49c10*/  IMAD.MOV.U32 R4, RZ, RZ, R17 ;  /* 0x000000ffff047224 */ /* 0x000fc600078e0011 */
[----:B--2---:R-:W2:Y:S04]  /*49c20*/  LDL.LU R18, [R1+0x844] ;  /* 0x0008440001127983 */ /* 0x004ea80000300800 */
[----:B------:R3:W-:Y:S04]  /*49c30*/  STL [R1+0x704], R13 ;  /* 0x0007040d01007387 */ /* 0x0007e80000100800 */
[----:B------:R-:W4:Y:S04]  /*49c40*/  LDL.LU R17, [R1+0x884] ;  /* 0x0008840001117983 */ /* 0x000f280000300800 */
[----:B------:R1:W-:Y:S01]  /*49c50*/  LDGSTS.E [R6+0x5000], desc[UR22][R4.64], P2 ;  /* 0x0500000004067fae */ /* 0x0003e200091a1016 */
[-C--:B------:R-:W-:Y:S01]  /*49c60*/  IADD3 R10, P4, PT, R10, R134.reuse, RZ ;  /* 0x000000860a0a7210 */ /* 0x080fe20007f9e0ff */
[----:B-1----:R-:W-:Y:S01]  /*49c70*/  IMAD.MOV.U32 R4, RZ, RZ, R8 ;  /* 0x000000ffff047224 */ /* 0x002fe200078e0008 */
[----:B------:R-:W-:Y:S01]  /*49c80*/  MOV R5, R13 ;  /* 0x0000000d00057202 */ /* 0x000fe20000000f00 */
[----:B------:R-:W4:Y:S04]  /*49c90*/  LDL.LU R8, [R1+0x8c8] ;  /* 0x0008c80001087983 */ /* 0x000f280000300800 */
[----:B---3--:R-:W3:Y:S01]  /*49ca0*/  LDL.LU R13, [R1+0x908] ;  /* 0x00090800010d7983 */ /* 0x008ee20000300800 */
[----:B------:R-:W-:Y:S01]  /*49cb0*/  IADD3 R7, P5, PT, R7, R134, RZ ;  /* 0x0000008607077210 */ /* 0x000fe20007fbe0ff */
[----:B-----5:R-:W-:-:S02]  /*49cc0*/  IMAD.X R16, R16, 0x1, R135, P4 ;  /* 0x0000000110107824 */ /* 0x020fc400020e0687 */
[----:B------:R1:W-:Y:S02]  /*49cd0*/  STL [R1+0x748], R10 ;  /* 0x0007480a01007387 */ /* 0x0003e40000100800 */
[----:B------:R-:W-:Y:S02]  /*49ce0*/  IMAD.X R9, R9, 0x1, R135, P5 ;  /* 0x0000000109097824 */ /* 0x000fe400028e0687 */
[----:B------:R5:W-:Y:S04]  /*49cf0*/  LDGSTS.E [R6+0x5400], desc[UR22][R4.64], P2 ;  /* 0x0540000004067fae */ /* 0x000be800091a1016 */
[----:B------:R1:W-:Y:S04]  /*49d00*/  STL [R1+0x744], R16 ;  /* 0x0007441001007387 */ /* 0x0003e80000100800 */
[----:B------:R-:W-:Y:S01]  /*49d10*/  STL [R1+0x788], R7 ;  /* 0x0007880701007387 */ /* 0x000fe20000100800 */
[----:B-----5:R-:W-:-:S03]  /*49d20*/  IMAD.MOV.U32 R4, RZ, RZ, R10 ;  /* 0x000000ffff047224 */ /* 0x020fc600078e000a */
[----:B-1----:R-:W5:Y:S01]  /*49d30*/  LDL.LU R10, [R1+0x8c4] ;  /* 0x0008c400010a7983 */ /* 0x002f620000300800 */
[----:B------:R-:W-:-:S03]  /*49d40*/  MOV R5, R16 ;  /* 0x0000001000057202 */ /* 0x000fc60000000f00 */
[----:B------:R1:W-:Y:S04]  /*49d50*/  STL [R1+0x784], R9 ;  /* 0x0007840901007387 */ /* 0x0003e80000100800 */
[----:B------:R-:W5:Y:S04]  /*49d60*/  LDL.LU R16, [R1+0x904] ;  /* 0x0009040001107983 */ /* 0x000f680000300800 */
[----:B------:R1:W-:Y:S02]  /*49d70*/  LDGSTS.E [R6+0x5800], desc[UR22][R4.64], P2 ;  /* 0x0580000004067fae */ /* 0x0003e400091a1016 */
[----:B-1----:R-:W-:-:S02]  /*49d80*/  IMAD.MOV.U32 R4, RZ, RZ, R7 ;  /* 0x000000ffff047224 */ /* 0x002fc400078e0007 */
[----:B------:R-:W-:Y:S02]  /*49d90*/  IMAD.MOV.U32 R5, RZ, RZ, R9 ;  /* 0x000000ffff057224 */ /* 0x000fe400078e0009 */
        /* <DEDUP_REMOVED lines=13> */
[----:B------:R-:W-:Y:S01]  /*49e70*/  STL [R1+0x804], R20 ;  /* 0x0008041401007387 */ /* 0x000fe20000100800 */
[----:B------:R-:W-:-:S03]  /*49e80*/  IADD3 R14, P4, PT, R14, R134, RZ ;  /* 0x000000860e0e7210 */ /* 0x000fc60007f9e0ff */
[----:B------:R-:W5:Y:S01]  /*49e90*/  LDL.LU R11, [R1+0x984] ;  /* 0x00098400010b7983 */ /* 0x000f620000300800 */
[----:B------:R-:W-:-:S03]  /*49ea0*/  IADD3 R15, P5, PT, R15, R134, RZ ;  /* 0x000000860f0f7210 */ /* 0x000fc60007fbe0ff */
[----:B------:R1:W-:Y:S04]  /*49eb0*/  LDGSTS.E [R6+0x6000], desc[UR22][R4.64], P2 ;  /* 0x0600000004067fae */ /* 0x0003e800091a1016 */
[----:B------:R2:W-:Y:S01]  /*49ec0*/  STL [R1+0x848], R14 ;  /* 0x0008480e01007387 */ /* 0x0005e20000100800 */
[----:B-1----:R-:W-:Y:S01]  /*49ed0*/  IMAD.MOV.U32 R4, RZ, RZ, R19 ;  /* 0x000000ffff047224 */ /* 0x002fe200078e0013 */
[----:B------:R-:W-:-:S05]  /*49ee0*/  MOV R5, R20 ;  /* 0x0000001400057202 */ /* 0x000fca0000000f00 */
[----:B------:R1:W-:Y:S01]  /*49ef0*/  LDGSTS.E [R6+0x6400], desc[UR22][R4.64], P2 ;  /* 0x0640000004067fae */ /* 0x0003e200091a1016 */
[----:B--2---:R-:W-:-:S05]  /*49f00*/  IMAD.X R18, R18, 0x1, R135, P4 ;  /* 0x0000000112127824 */ /* 0x004fca00020e0687 */
[----:B------:R-:W-:Y:S01]  /*49f10*/  STL [R1+0x844], R18 ;  /* 0x0008441201007387 */ /* 0x000fe20000100800 */
[----:B----4-:R-:W-:-:S03]  /*49f20*/  IMAD.X R17, R17, 0x1, R135, P5 ;  /* 0x0000000111117824 */ /* 0x010fc600028e0687 */
[----:B------:R2:W-:Y:S01]  /*49f30*/  STL [R1+0x888], R15 ;  /* 0x0008880f01007387 */ /* 0x0005e20000100800 */
[----:B-1----:R-:W-:Y:S01]  /*49f40*/  IMAD.MOV.U32 R4, RZ, RZ, R14 ;  /* 0x000000ffff047224 */ /* 0x002fe200078e000e */
[----:B------:R-:W-:Y:S02]  /*49f50*/  MOV R5, R18 ;  /* 0x0000001200057202 */ /* 0x000fe40000000f00 */
[----:B------:R-:W4:Y:S04]  /*49f60*/  LDL.LU R14, [R1+0x1d0] ;  /* 0x0001d000010e7983 */ /* 0x000f280000300800 */
[----:B------:R-:W-:Y:S04]  /*49f70*/  STL [R1+0x884], R17 ;  /* 0x0008841101007387 */ /* 0x000fe80000100800 */
[----:B------:R1:W-:Y:S04]  /*49f80*/  LDGSTS.E [R6+0x6800], desc[UR22][R4.64], P2 ;  /* 0x0680000004067fae */ /* 0x0003e800091a1016 */
[----:B------:R-:W4:Y:S01]  /*49f90*/  LDL.LU R19, [R1+0x210] ;  /* 0x0002100001137983 */ /* 0x000f220000300800 */
[----:B-1----:R-:W-:-:S03]  /*49fa0*/  IMAD.MOV.U32 R4, RZ, RZ, R15 ;  /* 0x000000ffff047224 */ /* 0x002fc600078e000f */
[----:B--2---:R-:W2:Y:S01]  /*49fb0*/  LDL.LU R15, [R1+0x1cc] ;  /* 0x0001cc00010f7983 */ /* 0x004ea20000300800 */
[-C--:B------:R-:W-:Y:S01]  /*49fc0*/  IADD3 R8, P4, PT, R8, R134.reuse, RZ ;  /* 0x0000008608087210 */ /* 0x080fe20007f9e0ff */
[----:B------:R-:W-:Y:S01]  /*49fd0*/  IMAD.MOV.U32 R5, RZ, RZ, R17 ;  /* 0x000000ffff057224 */ /* 0x000fe200078e0011 */
[----:B---3--:R-:W-:Y:S01]  /*49fe0*/  IADD3 R13, P5, PT, R13, R134, RZ ;  /* 0x000000860d0d7210 */ /* 0x008fe20007fbe0ff */
[----:B------:R-:W3:Y:S04]  /*49ff0*/  LDL.LU R20, [R1+0x20c] ;  /* 0x00020c0001147983 */ /* 0x000ee80000300800 */
[----:B------:R1:W-:Y:S04]  /*4a000*/  STL [R1+0x8c8], R8 ;  /* 0x0008c80801007387 */ /* 0x0003e80000100800 */
[----:B------:R1:W-:Y:S01]  /*4a010*/  LDGSTS.E [R6+0x6c00], desc[UR22][R4.64], P2 ;  /* 0x06c0000004067fae */ /* 0x0003e200091a1016 */
[----:B-----5:R-:W-:-:S02]  /*4a020*/  IMAD.X R10, R10, 0x1, R135, P4 ;  /* 0x000000010a0a7824 */ /* 0x020fc400020e0687 */
[----:B-1----:R-:W-:-:S03]  /*4a030*/  IMAD.MOV.U32 R4, RZ, RZ, R8 ;  /* 0x000000ffff047224 */ /* 0x002fc600078e0008 */
[----:B------:R1:W-:Y:S01]  /*4a040*/  STL [R1+0x8c4], R10 ;  /* 0x0008c40a01007387 */ /* 0x0003e20000100800 */
[----:B------:R-:W-:-:S03]  /*4a050*/  IADD3.X R16, PT, PT, R16, R135, RZ, P5, !PT ;  /* 0x0000008710107210 */ /* 0x000fc60002ffe4ff */
[----:B------:R-:W-:Y:S01]  /*4a060*/  STL [R1+0x908], R13 ;  /* 0x0009080d01007387 */ /* 0x000fe20000100800 */
[----:B------:R-:W-:-:S03]  /*4a070*/  IMAD.MOV.U32 R5, RZ, RZ, R10 ;  /* 0x000000ffff057224 */ /* 0x000fc600078e000a */
[----:B------:R-:W5:Y:S04]  /*4a080*/  LDL.LU R8, [R1+0x250] ;  /* 0x0002500001087983 */ /* 0x000f680000300800 */
[----:B------:R-:W-:Y:S04]  /*4a090*/  STL [R1+0x904], R16 ;  /* 0x0009041001007387 */ /* 0x000fe80000100800 */
[----:B-1----:R-:W5:Y:S04]  /*4a0a0*/  LDL.LU R10, [R1+0x290] ;  /* 0x00029000010a7983 */ /* 0x002f680000300800 */
[----:B------:R-:W5:Y:S01]  /*4a0b0*/  LDL.LU R17, [R1+0x24c] ;  /* 0x00024c0001117983 */ /* 0x000f620000300800 */
[----:B------:R-:W-:-:S03]  /*4a0c0*/  IADD3 R9, P4, PT, R9, R134, RZ ;  /* 0x0000008609097210 */ /* 0x000fc60007f9e0ff */
[----:B------:R1:W-:Y:S01]  /*4a0d0*/  LDGSTS.E [R6+0x7000], desc[UR22][R4.64], P2 ;  /* 0x0700000004067fae */ /* 0x0003e200091a1016 */
[----:B------:R-:W-:-:S03]  /*4a0e0*/  IADD3 R7, P5, PT, R7, R134, RZ ;  /* 0x0000008607077210 */ /* 0x000fc60007fbe0ff */
[----:B------:R-:W5:Y:S01]  /*4a0f0*/  LDL.LU R18, [R1+0x28c] ;  /* 0x00028c0001127983 */ /* 0x000f620000300800 */
[----:B-1----:R-:W-:Y:S01]  /*4a100*/  IMAD.MOV.U32 R4, RZ, RZ, R13 ;  /* 0x000000ffff047224 */ /* 0x002fe200078e000d */
[----:B------:R-:W-:Y:S02]  /*4a110*/  MOV R5, R16 ;  /* 0x0000001000057202 */ /* 0x000fe40000000f00 */
[----:B------:R1:W-:Y:S04]  /*4a120*/  STL [R1+0x948], R9 ;  /* 0x0009480901007387 */ /* 0x0003e80000100800 */
[----:B------:R1:W-:Y:S02]  /*4a130*/  LDGSTS.E [R6+0x7400], desc[UR22][R4.64], P2 ;  /* 0x0740000004067fae */ /* 0x0003e400091a1016 */
[----:B-1----:R-:W-:-:S02]  /*4a140*/  IMAD.MOV.U32 R4, RZ, RZ, R9 ;  /* 0x000000ffff047224 */ /* 0x002fc400078e0009 */
[----:B------:R-:W-:-:S05]  /*4a150*/  IMAD.X R12, R12, 0x1, R135, P4 ;  /* 0x000000010c0c7824 */ /* 0x000fca00020e0687 */
[----:B------:R-:W-:Y:S01]  /*4a160*/  MOV R5, R12 ;  /* 0x0000000c00057202 */ /* 0x000fe20000000f00 */
[----:B------:R1:W-:Y:S01]  /*4a170*/  STL [R1+0x944], R12 ;  /* 0x0009440c01007387 */ /* 0x0003e20000100800 */
[----:B------:R-:W-:-:S03]  /*4a180*/  IMAD.X R11, R11, 0x1, R135, P5 ;  /* 0x000000010b0b7824 */ /* 0x000fc600028e0687 */
[----:B------:R-:W-:Y:S04]  /*4a190*/  STL [R1+0x988], R7 ;  /* 0x0009880701007387 */ /* 0x000fe80000100800 */
[----:B------:R-:W5:Y:S04]  /*4a1a0*/  LDL.LU R9, [R1+0x2d0] ;  /* 0x0002d00001097983 */ /* 0x000f680000300800 */
[----:B------:R1:W-:Y:S04]  /*4a1b0*/  STL [R1+0x984], R11 ;  /* 0x0009840b01007387 */ /* 0x0003e80000100800 */
[----:B------:R1:W-:Y:S04]  /*4a1c0*/  LDGSTS.E [R6+0x7800], desc[UR22][R4.64], P2 ;  /* 0x0780000004067fae */ /* 0x0003e800091a1016 */
[----:B-1----:R-:W5:Y:S01]  /*4a1d0*/  LDL.LU R12, [R1+0x310] ;  /* 0x00031000010c7983 */ /* 0x002f620000300800 */
[----:B------:R-:W-:-:S03]  /*4a1e0*/  IMAD.MOV.U32 R5, RZ, RZ, R11 ;  /* 0x000000ffff057224 */ /* 0x000fc600078e000b */
[----:B------:R-:W5:Y:S04]  /*4a1f0*/  LDL.LU R11, [R1+0x2cc] ;  /* 0x0002cc00010b7983 */ /* 0x000f680000300800 */
[----:B------:R-:W5:Y:S01]  /*4a200*/  LDL.LU R16, [R1+0x30c] ;  /* 0x00030c0001107983 */ /* 0x000f620000300800 */
[----:B------:R-:W-:-:S03]  /*4a210*/  IMAD.MOV.U32 R4, RZ, RZ, R7 ;  /* 0x000000ffff047224 */ /* 0x000fc600078e0007 */
[----:B------:R-:W5:Y:S01]  /*4a220*/  LDL.LU R13, [R1+0x350] ;  /* 0x00035000010d7983 */ /* 0x000f620000300800 */
[----:B----4-:R-:W-:-:S03]  /*4a230*/  IADD3 R14, P4, PT, R14, R134, RZ ;  /* 0x000000860e0e7210 */ /* 0x010fc60007f9e0ff */
[----:B------:R-:W4:Y:S04]  /*4a240*/  LDL.LU R7, [R1+0x390] ;  /* 0x0003900001077983 */ /* 0x000f280000300800 */
[----:B------:R-:W-:Y:S04]  /*4a250*/  STL [R1+0x1d0], R14 ;  /* 0x0001d00e01007387 */ /* 0x000fe80000100800 */
[----:B------:R1:W-:Y:S01]  /*4a260*/  LDGSTS.E [R6+0x7c00], desc[UR22][R4.64], P2 ;  /* 0x07c0000004067fae */ /* 0x0003e200091a1016 */
[----:B------:R-:W-:-:S05]  /*4a270*/  IADD3 R19, P5, PT, R19, R134, RZ ;  /* 0x0000008613137210 */ /* 0x000fca0007fbe0ff */
[----:B------:R-:W-:Y:S01]  /*4a280*/  STL [R1+0x210], R19 ;  /* 0x0002101301007387 */ /* 0x000fe20000100800 */
[----:B--2---:R-:W-:-:S04]  /*4a290*/  IMAD.X R15, R15, 0x1, R135, P4 ;  /* 0x000000010f0f7824 */ /* 0x004fc800020e0687 */
[----:B-1----:R-:W-:Y:S01]  /*4a2a0*/  IMAD.MOV.U32 R5, RZ, RZ, R15 ;  /* 0x000000ffff057224 */ /* 0x002fe200078e000f */
[----:B------:R1:W-:Y:S01]  /*4a2b0*/  STL [R1+0x1cc], R15 ;  /* 0x0001cc0f01007387 */ /* 0x0003e20000100800 */
[----:B------:R-:W-:-:S03]  /*4a2c0*/  IMAD.MOV.U32 R4, RZ, RZ, R14 ;  /* 0x000000ffff047224 */ /* 0x000fc600078e000e */
[----:B-1----:R-:W2:Y:S04]  /*4a2d0*/  LDL.LU R15, [R1+0x34c] ;  /* 0x00034c00010f7983 */ /* 0x002ea80000300800 */
[----:B------:R-:W2:Y:S01]  /*4a2e0*/  LDL.LU R14, [R1+0x38c] ;  /* 0x00038c00010e7983 */ /* 0x000ea20000300800 */
[----:B------:R-:W-:Y:S01]  /*4a2f0*/  LOP3.LUT R6, R132, 0x10, RZ, 0x3c, !PT ;  /* 0x0000001084067812 */ /* 0x000fe200078e3cff */
[----:B---3--:R-:W-:-:S03]  /*4a300*/  IMAD.X R20, R20, 0x1, R135, P5 ;  /* 0x0000000114147824 */ /* 0x008fc600028e0687 */
[----:B------:R-:W-:-:S05]  /*4a310*/  IADD3 R6, PT, PT, R6, UR5, RZ ;  /* 0x0000000506067c10 */ /* 0x000fca000fffe0ff */
[----:B------:R1:W-:Y:S01]  /*4a320*/  LDGSTS.E [R6+0x80], desc[UR22][R4.64], P2 ;  /* 0x0008000004067fae */ /* 0x0003e200091a1016 */
[-C--:B-----5:R-:W-:Y:S02]  /*4a330*/  IADD3 R8, P4, PT, R8, R134.reuse, RZ ;  /* 0x0000008608087210 */ /* 0x0a0fe40007f9e0ff */
[----:B-1----:R-:W-:Y:S01]  /*4a340*/  MOV R4, R19 ;  /* 0x0000001300047202 */ /* 0x002fe20000000f00 */
[----:B------:R-:W-:Y:S01]  /*4a350*/  IMAD.MOV.U32 R5, RZ, RZ, R20 ;  /* 0x000000ffff057224 */ /* 0x000fe200078e0014 */
[----:B------:R-:W-:Y:S01]  /*4a360*/  IADD3 R10, P5, PT, R10, R134, RZ ;  /* 0x000000860a0a7210 */ /* 0x000fe20007fbe0ff */
[----:B------:R-:W-:Y:S01]  /*4a370*/  STL [R1+0x20c], R20 ;  /* 0x00020c1401007387 */ /* 0x000fe20000100800 */
[----:B------:R-:W-:-:S03]  /*4a380*/  IMAD.X R17, R17, 0x1, R135, P4 ;  /* 0x0000000111117824 */ /* 0x000fc600020e0687 */
[----:B------:R1:W-:Y:S04]  /*4a390*/  LDGSTS.E [R6+0x480], desc[UR22][R4.64], P2 ;  /* 0x0048000004067fae */ /* 0x0003e800091a1016 */
[----:B------:R-:W-:Y:S01]  /*4a3a0*/  STL [R1+0x250], R8 ;  /* 0x0002500801007387 */ /* 0x000fe20000100800 */
[----:B------:R-:W-:-:S03]  /*4a3b0*/  IMAD.X R18, R18, 0x1, R135, P5 ;  /* 0x0000000112127824 */ /* 0x000fc600028e0687 */
[----:B------:R3:W-:Y:S01]  /*4a3c0*/  STL [R1+0x24c], R17 ;  /* 0x00024c1101007387 */ /* 0x0007e20000100800 */
[----:B-1----:R-:W-:Y:S01]  /*4a3d0*/  MOV R4, R8 ;  /* 0x0000000800047202 */ /* 0x002fe20000000f00 */
[----:B------:R-:W-:Y:S02]  /*4a3e0*/  IMAD.MOV.U32 R5, RZ, RZ, R17 ;  /* 0x000000ffff057224 */ /* 0x000fe400078e0011 */
[----:B------:R-:W-:Y:S04]  /*4a3f0*/  STL [R1+0x290], R10 ;  /* 0x0002900a01007387 */ /* 0x000fe80000100800 */
[----:B---3--:R-:W3:Y:S04]  /*4a400*/  LDL.LU R17, [R1+0x3d0] ;  /* 0x0003d00001117983 */ /* 0x008ee80000300800 */
[----:B------:R1:W-:Y:S04]  /*4a410*/  STL [R1+0x28c], R18 ;  /* 0x00028c1201007387 */ /* 0x0003e80000100800 */
[----:B------:R5:W-:Y:S04]  /*4a420*/  LDGSTS.E [R6+0x880], desc[UR22][R4.64], P2 ;  /* 0x0088000004067fae */ /* 0x000be800091a1016 */
[----:B------:R-:W3:Y:S01]  /*4a430*/  LDL.LU R8, [R1+0x410] ;  /* 0x0004100001087983 */ /* 0x000ee20000300800 */
[----:B-----5:R-:W-:-:S03]  /*4a440*/  IMAD.MOV.U32 R5, RZ, RZ, R18 ;  /* 0x000000ffff057224 */ /* 0x020fc600078e0012 */
[----:B-1----:R-:W5:Y:S01]  /*4a450*/  LDL.LU R18, [R1+0x3cc] ;  /* 0x0003cc0001127983 */ /* 0x002f620000300800 */
[----:B------:R-:W-:-:S03]  /*4a460*/  IMAD.MOV.U32 R4, RZ, RZ, R10 ;  /* 0x000000ffff047224 */ /* 0x000fc600078e000a */
[----:B------:R-:W5:Y:S04]  /*4a470*/  LDL.LU R10, [R1+0x40c] ;  /* 0x00040c00010a7983 */ /* 0x000f680000300800 */
[----:B------:R1:W-:Y:S01]  /*4a480*/  LDGSTS.E [R6+0xc80], desc[UR22][R4.64], P2 ;  /* 0x00c8000004067fae */ /* 0x0003e200091a1016 */
[----:B------:R-:W-:-:S05]  /*4a490*/  IADD3 R9, P4, PT, R9, R134, RZ ;  /* 0x0000008609097210 */ /* 0x000fca0007f9e0ff */
[----:B------:R4:W-:Y:S01]  /*4a4a0*/  STL [R1+0x2d0], R9 ;  /* 0x0002d00901007387 */ /* 0x0009e20000100800 */
[----:B-1----:R-:W-:Y:S01]  /*4a4b0*/  IMAD.MOV.U32 R4, RZ, RZ, R9 ;  /* 0x000000ffff047224 */ /* 0x002fe200078e0009 */
[----:B------:R-:W-:Y:S02]  /*4a4c0*/  IADD3 R12, P5, PT, R12, R134, RZ ;  /* 0x000000860c0c7210 */ /* 0x000fe40007fbe0ff */
[----:B------:R-:W-:-:S03]  /*4a4d0*/  IADD3.X R11, PT, PT, R11, R135, RZ, P4, !PT ;  /* 0x000000870b0b7210 */ /* 0x000fc600027fe4ff */
[----:B------:R-:W-:Y:S02]  /*4a4e0*/  IMAD.X R16, R16, 0x1, R135, P5 ;  /* 0x0000000110107824 */ /* 0x000fe400028e0687 */
[----:B------:R1:W-:Y:S01]  /*4a4f0*/  STL [R1+0x2cc], R11 ;  /* 0x0002cc0b01007387 */ /* 0x0003e20000100800 */
[----:B------:R-:W-:-:S03]  /*4a500*/  IMAD.MOV.U32 R5, RZ, RZ, R11 ;  /* 0x000000ffff057224 */ /* 0x000fc600078e000b */
[----:B------:R-:W-:Y:S04]  /*4a510*/  STL [R1+0x310], R12 ;  /* 0x0003100c01007387 */ /* 0x000fe80000100800 */
[----:B----4-:R-:W4:Y:S04]  /*4a520*/  LDL.LU R9, [R1+0x450] ;  /* 0x0004500001097983 */ /* 0x010f280000300800 */
[----:B------:R1:W-:Y:S04]  /*4a530*/  STL [R1+0x30c], R16 ;  /* 0x00030c1001007387 */ /* 0x0003e80000100800 */
[----:B------:R1:W-:Y:S01]  /*4a540*/  LDGSTS.E [R6+0x1080], desc[UR22][R4.64], P2 ;  /* 0x0108000004067fae */ /* 0x0003e200091a1016 */
[----:B------:R-:W-:-:S03]  /*4a550*/  IADD3 R13, P4, PT, R13, R134, RZ ;  /* 0x000000860d0d7210 */ /* 0x000fc60007f9e0ff */
[----:B-1----:R-:W4:Y:S01]  /*4a560*/  LDL.LU R11, [R1+0x490] ;  /* 0x00049000010b7983 */ /* 0x002f220000300800 */
[----:B------:R-:W-:Y:S01]  /*4a570*/  IADD3 R7, P5, PT, R7, R134, RZ ;  /* 0x0000008607077210 */ /* 0x000fe20007fbe0ff */
[----:B------:R-:W-:Y:S02]  /*4a580*/  IMAD.MOV.U32 R5, RZ, RZ, R16 ;  /* 0x000000ffff057224 */ /* 0x000fe400078e0010 */
[----:B------:R-:W4:Y:S01]  /*4a590*/  LDL.LU R16, [R1+0x44c] ;  /* 0x00044c0001107983 */ /* 0x000f220000300800 */
[----:B------:R-:W-:-:S03]  /*4a5a0*/  MOV R4, R12 ;  /* 0x0000000c00047202 */ /* 0x000fc60000000f00 */
[----:B------:R-:W4:Y:S01]  /*4a5b0*/  LDL.LU R12, [R1+0x48c] ;  /* 0x00048c00010c7983 */ /* 0x000f220000300800 */
[----:B--2---:R-:W-:-:S03]  /*4a5c0*/  IMAD.X R15, R15, 0x1, R135, P4 ;  /* 0x000000010f0f7824 */ /* 0x004fc600020e0687 */
[----:B------:R1:W-:Y:S01]  /*4a5d0*/  STL [R1+0x350], R13 ;  /* 0x0003500d01007387 */ /* 0x0003e20000100800 */
[----:B------:R-:W-:-:S03]  /*4a5e0*/  IMAD.X R14, R14, 0x1, R135, P5 ;  /* 0x000000010e0e7824 */ /* 0x000fc600028e0687 */
[----:B------:R2:W-:Y:S04]  /*4a5f0*/  LDGSTS.E [R6+0x1480], desc[UR22][R4.64], P2 ;  /* 0x0148000004067fae */ /* 0x0005e800091a1016 */
[----:B------:R1:W-:Y:S04]  /*4a600*/  STL [R1+0x34c], R15 ;  /* 0x00034c0f01007387 */ /* 0x0003e80000100800 */
[----:B------:R3:W-:Y:S01]  /*4a610*/  STL [R1+0x390], R7 ;  /* 0x0003900701007387 */ /* 0x0007e20000100800 */
[----:B--2---:R-:W-:-:S03]  /*4a620*/  MOV R4, R13 ;  /* 0x0000000d00047202 */ /* 0x004fc60000000f00 */
[----:B-1----:R-:W2:Y:S01]  /*4a630*/  LDL.LU R13, [R1+0x4d0] ;  /* 0x0004d000010d7983 */ /* 0x002ea20000300800 */
[----:B------:R-:W-:-:S03]  /*4a640*/  IMAD.MOV.U32 R5, RZ, RZ, R15 ;  /* 0x000000ffff057224 */ /* 0x000fc600078e000f */
[----:B------:R1:W-:Y:S04]  /*4a650*/  STL [R1+0x38c], R14 ;  /* 0x00038c0e01007387 */ /* 0x0003e80000100800 */
[----:B------:R-:W2:Y:S04]  /*4a660*/  LDL.LU R19, [R1+0x510] ;  /* 0x0005100001137983 */ /* 0x000ea80000300800 */
[----:B------:R-:W2:Y:S04]  /*4a670*/  LDL.LU R15, [R1+0x4cc] ;  /* 0x0004cc00010f7983 */ /* 0x000ea80000300800 */
[----:B------:R-:W2:Y:S04]  /*4a680*/  LDL.LU R20, [R1+0x50c] ;  /* 0x00050c0001147983 */ /* 0x000ea80000300800 */
[----:B------:R1:W-:Y:S01]  /*4a690*/  LDGSTS.E [R6+0x1880], desc[UR22][R4.64], P2 ;  /* 0x0188000004067fae */ /* 0x0003e200091a1016 */
[----:B---3--:R-:W-:Y:S01]  /*4a6a0*/  IADD3 R17, P4, PT, R17, R134, RZ ;  /* 0x0000008611117210 */ /* 0x008fe20007f9e0ff */
[----:B-1----:R-:W-:-:S02]  /*4a6b0*/  IMAD.MOV.U32 R4, RZ, RZ, R7 ;  /* 0x000000ffff047224 */ /* 0x002fc400078e0007 */
[----:B------:R-:W-:Y:S01]  /*4a6c0*/  IMAD.MOV.U32 R5, RZ, RZ, R14 ;  /* 0x000000ffff057224 */ /* 0x000fe200078e000e */
[----:B------:R-:W3:Y:S04]  /*4a6d0*/  LDL.LU R7, [R1+0x550] ;  /* 0x0005500001077983 */ /* 0x000ee80000300800 */
[----:B------:R-:W3:Y:S01]  /*4a6e0*/  LDL.LU R14, [R1+0x590] ;  /* 0x00059000010e7983 */ /* 0x000ee20000300800 */
[----:B------:R-:W-:-:S03]  /*4a6f0*/  IADD3 R8, P5, PT, R8, R134, RZ ;  /* 0x0000008608087210 */ /* 0x000fc60007fbe0ff */
[----:B------:R1:W-:Y:S04]  /*4a700*/  STL [R1+0x3d0], R17 ;  /* 0x0003d01101007387 */ /* 0x0003e80000100800 */
[----:B------:R1:W-:Y:S01]  /*4a710*/  LDGSTS.E [R6+0x1c80], desc[UR22][R4.64], P2 ;  /* 0x01c8000004067fae */ /* 0x0003e200091a1016 */
[----:B-----5:R-:W-:Y:S01]  /*4a720*/  IADD3.X R18, PT, PT, R18, R135, RZ, P4, !PT ;  /* 0x0000008712127210 */ /* 0x020fe200027fe4ff */
[----:B------:R-:W-:-:S04]  /*4a730*/  IMAD.X R10, R10, 0x1, R135, P5 ;  /* 0x000000010a0a7824 */ /* 0x000fc800028e0687 */
[----:B------:R5:W-:Y:S01]  /*4a740*/  STL [R1+0x3cc], R18 ;  /* 0x0003cc1201007387 */ /* 0x000be20000100800 */
[----:B-1----:R-:W-:-:S03]  /*4a750*/  IMAD.MOV.U32 R4, RZ, RZ, R17 ;  /* 0x000000ffff047224 */ /* 0x002fc600078e0011 */
[----:B------:R1:W-:Y:S01]  /*4a760*/  STL [R1+0x410], R8 ;  /* 0x0004100801007387 */ /* 0x0003e20000100800 */
[----:B------:R-:W-:-:S03]  /*4a770*/  IMAD.MOV.U32 R5, RZ, RZ, R18 ;  /* 0x000000ffff057224 */ /* 0x000fc600078e0012 */
[----:B------:R-:W3:Y:S04]  /*4a780*/  LDL.LU R17, [R1+0x54c] ;  /* 0x00054c0001117983 */ /* 0x000ee80000300800 */
[----:B------:R1:W-:Y:S04]  /*4a790*/  STL [R1+0x40c], R10 ;  /* 0x00040c0a01007387 */ /* 0x0003e80000100800 */
[----:B-----5:R-:W5:Y:S04]  /*4a7a0*/  LDL.LU R18, [R1+0x58c] ;  /* 0x00058c0001127983 */ /* 0x020f680000300800 */
[----:B------:R1:W-:Y:S02]  /*4a7b0*/  LDGSTS.E [R6+0x2080], desc[UR22][R4.64], P2 ;  /* 0x0208000004067fae */ /* 0x0003e400091a1016 */
[----:B-1----:R-:W-:Y:S01]  /*4a7c0*/  MOV R4, R8 ;  /* 0x0000000800047202 */ /* 0x002fe20000000f00 */
[----:B------:R-:W-:Y:S01]  /*4a7d0*/  IMAD.MOV.U32 R5, RZ, RZ, R10 ;  /* 0x000000ffff057224 */ /* 0x000fe200078e000a */
[----:B------:R-:W5:Y:S04]  /*4a7e0*/  LDL.LU R8, [R1+0x5d0] ;  /* 0x0005d00001087983 */ /* 0x000f680000300800 */
[----:B------:R-:W5:Y:S04]  /*4a7f0*/  LDL.LU R10, [R1+0x610] ;  /* 0x00061000010a7983 */ /* 0x000f680000300800 */
[----:B------:R1:W-:Y:S01]  /*4a800*/  LDGSTS.E [R6+0x2480], desc[UR22][R4.64], P2 ;  /* 0x0248000004067fae */ /* 0x0003e200091a1016 */
[----:B----4-:R-:W-:-:S05]  /*4a810*/  IADD3 R9, P4, PT, R9, R134, RZ ;  /* 0x0000008609097210 */ /* 0x010fca0007f9e0ff */
[----:B------:R4:W-:Y:S01]  /*4a820*/  STL [R1+0x450], R9 ;  /* 0x0004500901007387 */ /* 0x0009e20000100800 */
[----:B-1----:R-:W-:Y:S02]  /*4a830*/  MOV R4, R9 ;  /* 0x0000000900047202 */ /* 0x002fe40000000f00 */
[----:B------:R-:W-:Y:S01]  /*4a840*/  IADD3 R11, P5, PT, R11, R134, RZ ;  /* 0x000000860b0b7210 */ /* 0x000fe20007fbe0ff */
[----:B------:R-:W-:-:S04]  /*4a850*/  IMAD.X R16, R16, 0x1, R135, P4 ;  /* 0x0000000110107824 */ /* 0x000fc800020e0687 */
[----:B------:R-:W-:Y:S01]  /*4a860*/  IMAD.X R12, R12, 0x1, R135, P5 ;  /* 0x000000010c0c7824 */ /* 0x000fe200028e0687 */
[----:B------:R1:W-:Y:S04]  /*4a870*/  STL [R1+0x44c], R16 ;  /* 0x00044c1001007387 */ /* 0x0003e80000100800 */
[----:B------:R1:W-:Y:S04]  /*4a880*/  STL [R1+0x490], R11 ;  /* 0x0004900b01007387 */ /* 0x0003e80000100800 */
[----:B----4-:R-:W4:Y:S01]  /*4a890*/  LDL.LU R9, [R1+0x5cc] ;  /* 0x0005cc0001097983 */ /* 0x010f220000300800 */
[----:B------:R-:W-:-:S03]  /*4a8a0*/  IMAD.MOV.U32 R5, RZ, RZ, R16 ;  /* 0x000000ffff057224 */ /* 0x000fc600078e0010 */
[----:B------:R2:W-:Y:S04]  /*4a8b0*/  STL [R1+0x48c], R12 ;  /* 0x00048c0c01007387 */ /* 0x0005e80000100800 */
[----:B-1----:R-:W4:Y:S04]  /*4a8c0*/  LDL.LU R16, [R1+0x60c] ;  /* 0x00060c0001107983 */ /* 0x002f280000300800 */
[----:B------:R1:W-:Y:S01]  /*4a8d0*/  LDGSTS.E [R6+0x2880], desc[UR22][R4.64], P2 ;  /* 0x0288000004067fae */ /* 0x0003e200091a1016 */
[-C--:B--2---:R-:W-:Y:S01]  /*4a8e0*/  IADD3 R13, P4, PT, R13, R134.reuse, RZ ;  /* 0x000000860d0d7210 */ /* 0x084fe20007f9e0ff */
[----:B-1----:R-:W-:Y:S01]  /*4a8f0*/  IMAD.MOV.U32 R4, RZ, RZ, R11 ;  /* 0x000000ffff047224 */ /* 0x002fe200078e000b */
[----:B------:R-:W-:Y:S01]  /*4a900*/  IADD3 R19, P5, PT, R19, R134, RZ ;  /* 0x0000008613137210 */ /* 0x000fe20007fbe0ff */
[----:B------:R-:W-:Y:S01]  /*4a910*/  IMAD.MOV.U32 R5, RZ, RZ, R12 ;  /* 0x000000ffff057224 */ /* 0x000fe200078e000c */
[----:B------:R-:W2:Y:S01]  /*4a920*/  LDL.LU R11, [R1+0x650] ;  /* 0x00065000010b7983 */ /* 0x000ea20000300800 */
[----:B------:R-:W-:-:S03]  /*4a930*/  IADD3.X R15, PT, PT, R15, R135, RZ, P4, !PT ;  /* 0x000000870f0f7210 */ /* 0x000fc600027fe4ff */
[----:B------:R-:W2:Y:S01]  /*4a940*/  LDL.LU R12, [R1+0x690] ;  /* 0x00069000010c7983 */ /* 0x000ea20000300800 */
[----:B------:R-:W-:-:S03]  /*4a950*/  IMAD.X R20, R20, 0x1, R135, P5 ;  /* 0x0000000114147824 */ /* 0x000fc600028e0687 */
[----:B------:R-:W-:Y:S04]  /*4a960*/  STL [R1+0x4d0], R13 ;  /* 0x0004d00d01007387 */ /* 0x000fe80000100800 */
[----:B------:R1:W-:Y:S04]  /*4a970*/  LDGSTS.E [R6+0x2c80], desc[UR22][R4.64], P2 ;  /* 0x02c8000004067fae */ /* 0x0003e800091a1016 */
[----:B------:R1:W-:Y:S04]  /*4a980*/  STL [R1+0x4cc], R15 ;  /* 0x0004cc0f01007387 */ /* 0x0003e80000100800 */
[----:B------:R-:W-:Y:S01]  /*4a990*/  STL [R1+0x510], R19 ;  /* 0x0005101301007387 */ /* 0x000fe20000100800 */
[----:B-1----:R-:W-:-:S03]  /*4a9a0*/  IMAD.MOV.U32 R5, RZ, RZ, R15 ;  /* 0x000000ffff057224 */ /* 0x002fc600078e000f */
[----:B------:R-:W2:Y:S01]  /*4a9b0*/  LDL.LU R15, [R1+0x64c] ;  /* 0x00064c00010f7983 */ /* 0x000ea20000300800 */
[----:B------:R-:W-:-:S03]  /*4a9c0*/  IMAD.MOV.U32 R4, RZ, RZ, R13 ;  /* 0x000000ffff047224 */ /* 0x000fc600078e000d */
[----:B------:R-:W-:Y:S04]  /*4a9d0*/  STL [R1+0x50c], R20 ;  /* 0x00050c1401007387 */ /* 0x000fe80000100800 */
[----:B------:R-:W2:Y:S01]  /*4a9e0*/  LDL.LU R13, [R1+0x68c] ;  /* 0x00068c00010d7983 */ /* 0x000ea20000300800 */
[----:B---3--:R-:W-:-:S03]  /*4a9f0*/  IADD3 R7, P4, PT, R7, R134, RZ ;  /* 0x0000008607077210 */ /* 0x008fc60007f9e0ff */
[----:B------:R1:W-:Y:S01]  /*4aa00*/  LDGSTS.E [R6+0x3080], desc[UR22][R4.64], P2 ;  /* 0x0308000004067fae */ /* 0x0003e200091a1016 */
[----:B------:R-:W-:-:S03]  /*4aa10*/  IADD3 R14, P5, PT, R14, R134, RZ ;  /* 0x000000860e0e7210 */ /* 0x000fc60007fbe0ff */
[----:B------:R-:W-:Y:S01]  /*4aa20*/  STL [R1+0x550], R7 ;  /* 0x0005500701007387 */ /* 0x000fe20000100800 */
[----:B-1----:R-:W-:Y:S01]  /*4aa30*/  MOV R4, R19 ;  /* 0x0000001300047202 */ /* 0x002fe20000000f00 */
[----:B------:R-:W-:-:S05]  /*4aa40*/  IMAD.MOV.U32 R5, RZ, RZ, R20 ;  /* 0x000000ffff057224 */ /* 0x000fca00078e0014 */
[----:B------:R1:W-:Y:S01]  /*4aa50*/  LDGSTS.E [R6+0x3480], desc[UR22][R4.64], P2 ;  /* 0x0348000004067fae */ /* 0x0003e200091a1016 */
[----:B------:R-:W-:-:S05]  /*4aa60*/  IMAD.X R17, R17, 0x1, R135, P4 ;  /* 0x0000000111117824 */ /* 0x000fca00020e0687 */
[----:B------:R3:W-:Y:S01]  /*4aa70*/  STL [R1+0x54c], R17 ;  /* 0x00054c1101007387 */ /* 0x0007e20000100800 */
[----:B-----5:R-:W-:Y:S01]  /*4aa80*/  IMAD.X R18, R18, 0x1, R135, P5 ;  /* 0x0000000112127824 */ /* 0x020fe200028e0687 */
[----:B-1----:R-:W-:Y:S01]  /*4aa90*/  MOV R4, R7 ;  /* 0x0000000700047202 */ /* 0x002fe20000000f00 */
[----:B------:R-:W-:Y:S01]  /*4aaa0*/  IMAD.MOV.U32 R5, RZ, RZ, R17 ;  /* 0x000000ffff057224 */ /* 0x000fe200078e0011 */
[----:B------:R-:W-:Y:S04]  /*4aab0*/  STL [R1+0x590], R14 ;  /* 0x0005900e01007387 */ /* 0x000fe80000100800 */
[----:B---3--:R-:W3:Y:S04]  /*4aac0*/  LDL.LU R17, [R1+0x6d0] ;  /* 0x0006d00001117983 */ /* 0x008ee80000300800 */
[----:B------:R1:W-:Y:S04]  /*4aad0*/  STL [R1+0x58c], R18 ;  /* 0x00058c1201007387 */ /* 0x0003e80000100800 */
[----:B------:R5:W-:Y:S01]  /*4aae0*/  LDGSTS.E [R6+0x3880], desc[UR22][R4.64], P2 ;  /* 0x0388000004067fae */ /* 0x000be200091a1016 */
[----:B------:R-:W-:-:S03]  /*4aaf0*/  IADD3 R8, P4, PT, R8, R134, RZ ;  /* 0x0000008608087210 */ /* 0x000fc60007f9e0ff */
[----:B------:R-:W3:Y:S01]  /*4ab00*/  LDL.LU R7, [R1+0x710] ;  /* 0x0007100001077983 */ /* 0x000ee20000300800 */
[----:B------:R-:W-:Y:S01]  /*4ab10*/  IADD3 R10, P5, PT, R10, R134, RZ ;  /* 0x000000860a0a7210 */ /* 0x000fe20007fbe0ff */
[----:B-----5:R-:W-:Y:S02]  /*4ab20*/  IMAD.MOV.U32 R5, RZ, RZ, R18 ;  /* 0x000000ffff057224 */ /* 0x020fe400078e0012 */
[----:B-1----:R-:W5:Y:S01]  /*4ab30*/  LDL.LU R18, [R1+0x6cc] ;  /* 0x0006cc0001127983 */ /* 0x002f620000300800 */
[----:B------:R-:W-:-:S03]  /*4ab40*/  IMAD.MOV.U32 R4, RZ, RZ, R14 ;  /* 0x000000ffff047224 */ /* 0x000fc600078e000e */
[----:B------:R-:W5:Y:S04]  /*4ab50*/  LDL.LU R14, [R1+0x70c] ;  /* 0x00070c00010e7983 */ /* 0x000f680000300800 */
[----:B------:R1:W-:Y:S04]  /*4ab60*/  LDGSTS.E [R6+0x3c80], desc[UR22][R4.64], P2 ;  /* 0x03c8000004067fae */ /* 0x0003e800091a1016 */
[----:B------:R-:W-:Y:S01]  /*4ab70*/  STL [R1+0x5d0], R8 ;  /* 0x0005d00801007387 */ /* 0x000fe20000100800 */
[----:B-1----:R-:W-:Y:S01]  /*4ab80*/  IMAD.MOV.U32 R4, RZ, RZ, R8 ;  /* 0x000000ffff047224 */ /* 0x002fe200078e0008 */
[----:B----4-:R-:W-:-:S05]  /*4ab90*/  IADD3.X R9, PT, PT, R9, R135, RZ, P4, !PT ;  /* 0x0000008709097210 */ /* 0x010fca00027fe4ff */
[----:B------:R1:W-:Y:S01]  /*4aba0*/  STL [R1+0x5cc], R9 ;  /* 0x0005cc0901007387 */ /* 0x0003e20000100800 */
[----:B------:R-:W-:Y:S02]  /*4abb0*/  IMAD.MOV.U32 R5, RZ, RZ, R9 ;  /* 0x000000ffff057224 */ /* 0x000fe400078e0009 */
[----:B------:R-:W-:Y:S01]  /*4abc0*/  IMAD.X R16, R16, 0x1, R135, P5 ;  /* 0x0000000110107824 */ /* 0x000fe200028e0687 */
[----:B------:R-:W-:Y:S04]  /*4abd0*/  STL [R1+0x610], R10 ;  /* 0x0006100a01007387 */ /* 0x000fe80000100800 */
[----:B------:R4:W-:Y:S04]  /*4abe0*/  LDGSTS.E [R6+0x4080], desc[UR22][R4.64], P2 ;  /* 0x0408000004067fae */ /* 0x0009e800091a1016 */
[----:B-1----:R-:W5:Y:S04]  /*4abf0*/  LDL.LU R9, [R1+0x750] ;  /* 0x0007500001097983 */ /* 0x002f680000300800 */
[----:B------:R1:W-:Y:S04]  /*4ac00*/  STL [R1+0x60c], R16 ;  /* 0x00060c1001007387 */ /* 0x0003e80000100800 */
[----:B------:R-:W5:Y:S01]  /*4ac10*/  LDL.LU R8, [R1+0x790] ;  /* 0x0007900001087983 */ /* 0x000f620000300800 */
[----:B----4-:R-:W-:Y:S01]  /*4ac20*/  IMAD.MOV.U32 R5, RZ, RZ, R16 ;  /* 0x000000ffff057224 */ /* 0x010fe200078e0010 */
[----:B--2---:R-:W-:-:S02]  /*4ac30*/  IADD3 R11, P4, PT, R11, R134, RZ ;  /* 0x000000860b0b7210 */ /* 0x004fc40007f9e0ff */
[----:B-1----:R-:W2:Y:S01]  /*4ac40*/  LDL.LU R16, [R1+0x74c] ;  /* 0x00074c0001107983 */ /* 0x002ea20000300800 */
[----:B------:R-:W-:Y:S02]  /*4ac50*/  MOV R4, R10 ;  /* 0x0000000a00047202 */ /* 0x000fe40000000f00 */
[----:B------:R-:W-:Y:S01]  /*4ac60*/  IADD3 R12, P5, PT, R12, R134, RZ ;  /* 0x000000860c0c7210 */ /* 0x000fe20007fbe0ff */
[----:B------:R-:W4:Y:S04]  /*4ac70*/  LDL.LU R10, [R1+0x78c] ;  /* 0x00078c00010a7983 */ /* 0x000f280000300800 */
[----:B------:R1:W-:Y:S04]  /*4ac80*/  LDGSTS.E [R6+0x4480], desc[UR22][R4.64], P2 ;  /* 0x0448000004067fae */ /* 0x0003e800091a1016 */
[----:B------:R1:W-:Y:S01]  /*4ac90*/  STL [R1+0x650], R11 ;  /* 0x0006500b01007387 */ /* 0x0003e20000100800 */
[----:B------:R-:W-:Y:S01]  /*4aca0*/  IMAD.X R15, R15, 0x1, R135, P4 ;  /* 0x000000010f0f7824 */ /* 0x000fe200020e0687 */
[----:B-1----:R-:W-:-:S03]  /*4acb0*/  MOV R4, R11 ;  /* 0x0000000b00047202 */ /* 0x002fc60000000f00 */
[----:B------:R-:W-:Y:S01]  /*4acc0*/  IMAD.MOV.U32 R5, RZ, RZ, R15 ;  /* 0x000000ffff057224 */ /* 0x000fe200078e000f */
[----:B------:R-:W-:Y:S01]  /*4acd0*/  STL [R1+0x64c], R15 ;  /* 0x00064c0f01007387 */ /* 0x000fe20000100800 */
[----:B------:R-:W-:-:S03]  /*4ace0*/  IMAD.X R13, R13, 0x1, R135, P5 ;  /* 0x000000010d0d7824 */ /* 0x000fc600028e0687 */
[----:B------:R1:W-:Y:S04]  /*4acf0*/  STL [R1+0x690], R12 ;  /* 0x0006900c01007387 */ /* 0x0003e80000100800 */
[----:B------:R-:W4:Y:S04]  /*4ad00*/  LDL.LU R11, [R1+0x7d0] ;  /* 0x0007d000010b7983 */ /* 0x000f280000300800 */
[----:B------:R1:W-:Y:S04]  /*4ad10*/  STL [R1+0x68c], R13 ;  /* 0x00068c0d01007387 */ /* 0x0003e80000100800 */
[----:B------:R1:W-:Y:S04]  /*4ad20*/  LDGSTS.E [R6+0x4880], desc[UR22][R4.64], P2 ;  /* 0x0488000004067fae */ /* 0x0003e800091a1016 */
[----:B------:R-:W4:Y:S01]  /*4ad30*/  LDL.LU R19, [R1+0x810] ;  /* 0x0008100001137983 */ /* 0x000f220000300800 */
[----:B-1----:R-:W-:-:S03]  /*4ad40*/  IMAD.MOV.U32 R4, RZ, RZ, R12 ;  /* 0x000000ffff047224 */ /* 0x002fc600078e000c */
[----:B------:R-:W4:Y:S04]  /*4ad50*/  LDL.LU R12, [R1+0x7cc] ;  /* 0x0007cc00010c7983 */ /* 0x000f280000300800 */
[----:B------:R-:W4:Y:S01]  /*4ad60*/  LDL.LU R20, [R1+0x80c] ;  /* 0x00080c0001147983 */ /* 0x000f220000300800 */
[----:B------:R-:W-:-:S03]  /*4ad70*/  IMAD.MOV.U32 R5, RZ, RZ, R13 ;  /* 0x000000ffff057224 */ /* 0x000fc600078e000d */
[----:B------:R-:W4:Y:S04]  /*4ad80*/  LDL.LU R13, [R1+0x850] ;  /* 0x00085000010d7983 */ /* 0x000f280000300800 */
[----:B------:R-:W4:Y:S01]  /*4ad90*/  LDL.LU R15, [R1+0x890] ;  /* 0x00089000010f7983 */ /* 0x000f220000300800 */
[----:B---3--:R-:W-:-:S03]  /*4ada0*/  IADD3 R17, P4, PT, R17, R134, RZ ;  /* 0x0000008611117210 */ /* 0x008fc60007f9e0ff */
[----:B------:R1:W-:Y:S04]  /*4adb0*/  LDGSTS.E [R6+0x4c80], desc[UR22][R4.64], P2 ;  /* 0x04c8000004067fae */ /* 0x0003e800091a1016 */
[----:B------:R-:W-:Y:S01]  /*4adc0*/  STL [R1+0x6d0], R17 ;  /* 0x0006d01101007387 */ /* 0x000fe20000100800 */
[----:B------:R-:W-:Y:S02]  /*4add0*/  IADD3 R7, P5, PT, R7, R134, RZ ;  /* 0x0000008607077210 */ /* 0x000fe40007fbe0ff */
[----:B-----5:R-:W-:-:S03]  /*4ade0*/  IADD3.X R18, PT, PT, R18, R135, RZ, P4, !PT ;  /* 0x0000008712127210 */ /* 0x020fc600027fe4ff */
[----:B------:R-:W-:Y:S02]  /*4adf0*/  IMAD.X R14, R14, 0x1, R135, P5 ;  /* 0x000000010e0e7824 */ /* 0x000fe400028e0687 */
[----:B------:R3:W-:Y:S01]  /*4ae00*/  STL [R1+0x6cc], R18 ;  /* 0x0006cc1201007387 */ /* 0x0007e20000100800 */
[----:B-1----:R-:W-:-:S03]  /*4ae10*/  IMAD.MOV.U32 R5, RZ, RZ, R18 ;  /* 0x000000ffff057224 */ /* 0x002fc600078e0012 */
[----:B------:R1:W-:Y:S01]  /*4ae20*/  STL [R1+0x710], R7 ;  /* 0x0007100701007387 */ /* 0x0003e20000100800 */
[----:B------:R-:W-:-:S03]  /*4ae30*/  IMAD.MOV.U32 R4, RZ, RZ, R17 ;  /* 0x000000ffff047224 */ /* 0x000fc600078e0011 */
[----:B---3--:R-:W3:Y:S04]  /*4ae40*/  LDL.LU R18, [R1+0x84c] ;  /* 0x00084c0001127983 */ /* 0x008ee80000300800 */
[----:B------:R5:W-:Y:S04]  /*4ae50*/  STL [R1+0x70c], R14 ;  /* 0x00070c0e01007387 */ /* 0x000be80000100800 */
[----:B------:R-:W3:Y:S04]  /*4ae60*/  LDL.LU R17, [R1+0x88c] ;  /* 0x00088c0001117983 */ /* 0x000ee80000300800 */
[----:B------:R1:W-:Y:S02]  /*4ae70*/  LDGSTS.E [R6+0x5080], desc[UR22][R4.64], P2 ;  /* 0x0508000004067fae */ /* 0x0003e400091a1016 */
[----:B-1----:R-:W-:Y:S01]  /*4ae80*/  MOV R4, R7 ;  /* 0x0000000700047202 */ /* 0x002fe20000000f00 */
[----:B------:R-:W-:Y:S01]  /*4ae90*/  IMAD.MOV.U32 R5, RZ, RZ, R14 ;  /* 0x000000ffff057224 */ /* 0x000fe200078e000e */
[----:B------:R-:W3:Y:S04]  /*4aea0*/  LDL.LU R7, [R1+0x8d0] ;  /* 0x0008d00001077983 */ /* 0x000ee80000300800 */
[----:B-----5:R-:W5:Y:S04]  /*4aeb0*/  LDL.LU R14, [R1+0x910] ;  /* 0x00091000010e7983 */ /* 0x020f680000300800 */
[----:B------:R1:W-:Y:S01]  /*4aec0*/  LDGSTS.E [R6+0x5480], desc[UR22][R4.64], P2 ;  /* 0x0548000004067fae */ /* 0x0003e200091a1016 */
[----:B------:R-:W-:-:S05]  /*4aed0*/  IADD3 R9, P4, PT, R9, R134, RZ ;  /* 0x0000008609097210 */ /* 0x000fca0007f9e0ff */
[----:B------:R1:W-:Y:S01]  /*4aee0*/  STL [R1+0x750], R9 ;  /* 0x0007500901007387 */ /* 0x0003e20000100800 */
[----:B------:R-:W-:Y:S01]  /*4aef0*/  IADD3 R8, P5, PT, R8, R134, RZ ;  /* 0x0000008608087210 */ /* 0x000fe20007fbe0ff */
[----:B--2---:R-:W-:Y:S01]  /*4af00*/  IMAD.X R16, R16, 0x1, R135, P4 ;  /* 0x0000000110107824 */ /* 0x004fe200020e0687 */
[----:B-1----:R-:W-:-:S03]  /*4af10*/  MOV R4, R9 ;  /* 0x0000000900047202 */ /* 0x002fc60000000f00 */
[----:B----4-:R-:W-:Y:S01]  /*4af20*/  IMAD.X R10, R10, 0x1, R135, P5 ;  /* 0x000000010a0a7824 */ /* 0x010fe200028e0687 */
[----:B------:R1:W-:Y:S04]  /*4af30*/  STL [R1+0x74c], R16 ;  /* 0x00074c1001007387 */ /* 0x0003e80000100800 */
[----:B------:R-:W-:Y:S04]  /*4af40*/  STL [R1+0x790], R8 ;  /* 0x0007900801007387 */ /* 0x000fe80000100800 */
[----:B------:R-:W2:Y:S01]  /*4af50*/  LDL.LU R9, [R1+0x8cc] ;  /* 0x0008cc0001097983 */ /* 0x000ea20000300800 */
[----:B------:R-:W-:-:S03]  /*4af60*/  IMAD.MOV.U32 R5, RZ, RZ, R16 ;  /* 0x000000ffff057224 */ /* 0x000fc600078e0010 */
[----:B------:R4:W-:Y:S04]  /*4af70*/  STL [R1+0x78c], R10 ;  /* 0x00078c0a01007387 */ /* 0x0009e80000100800 */
[----:B-1----:R-:W2:Y:S04]  /*4af80*/  LDL.LU R16, [R1+0x90c] ;  /* 0x00090c0001107983 */ /* 0x002ea80000300800 */
[----:B------:R1:W-:Y:S01]  /*4af90*/  LDGSTS.E [R6+0x5880], desc[UR22][R4.64], P2 ;  /* 0x0588000004067fae */ /* 0x0003e200091a1016 */
[----:B------:R-:W-:Y:S01]  /*4afa0*/  IADD3 R11, P4, PT, R11, R134, RZ ;  /* 0x000000860b0b7210 */ /* 0x000fe20007f9e0ff */
[----:B-1----:R-:W-:-:S02]  /*4afb0*/  IMAD.MOV.U32 R4, RZ, RZ, R8 ;  /* 0x000000ffff047224 */ /* 0x002fc400078e0008 */
[----:B------:R-:W-:Y:S02]  /*4afc0*/  IMAD.MOV.U32 R5, RZ, RZ, R10 ;  /* 0x000000ffff057224 */ /* 0x000fe400078e000a */
[----:B----4-:R-:W4:Y:S04]  /*4afd0*/  LDL.LU R10, [R1+0x950] ;  /* 0x00095000010a7983 */ /* 0x010f280000300800 */
[----:B------:R-:W4:Y:S01]  /*4afe0*/  LDL.LU R8, [R1+0x990] ;  /* 0x0009900001087983 */ /* 0x000f220000300800 */
[----:B------:R-:W-:-:S03]  /*4aff0*/  IADD3 R19, P5, PT, R19, R134, RZ ;  /* 0x0000008613137210 */ /* 0x000fc60007fbe0ff */
[----:B------:R-:W-:Y:S04]  /*4b000*/  STL [R1+0x7d0], R11 ;  /* 0x0007d00b01007387 */ /* 0x000fe80000100800 */
[----:B------:R1:W-:Y:S01]  /*4b010*/  LDGSTS.E [R6+0x5c80], desc[UR22][R4.64], P2 ;  /* 0x05c8000004067fae */ /* 0x0003e200091a1016 */
[----:B------:R-:W-:Y:S01]  /*4b020*/  IADD3.X R12, PT, PT, R12, R135, RZ, P4, !PT ;  /* 0x000000870c0c7210 */ /* 0x000fe200027fe4ff */
[----:B------:R-:W-:-:S04]  /*4b030*/  IMAD.X R20, R20, 0x1, R135, P5 ;  /* 0x0000000114147824 */ /* 0x000fc800028e0687 */
[----:B------:R1:W-:Y:S02]  /*4b040*/  STL [R1+0x7cc], R12 ;  /* 0x0007cc0c01007387 */ /* 0x0003e40000100800 */
[----:B-1----:R-:W-:Y:S02]  /*4b050*/  IMAD.MOV.U32 R5, RZ, RZ, R12 ;  /* 0x000000ffff057224 */ /* 0x002fe400078e000c */
[----:B------:R-:W-:Y:S01]  /*4b060*/  STL [R1+0x810], R19 ;  /* 0x0008101301007387 */ /* 0x000fe20000100800 */
[----:B------:R-:W-:-:S03]  /*4b070*/  IMAD.MOV.U32 R4, RZ, RZ, R11 ;  /* 0x000000ffff047224 */ /* 0x000fc600078e000b */
[----:B------:R-:W4:Y:S04]  /*4b080*/  LDL.LU R12, [R1+0x94c] ;  /* 0x00094c00010c7983 */ /* 0x000f280000300800 */
[----:B------:R-:W-:Y:S04]  /*4b090*/  STL [R1+0x80c], R20 ;  /* 0x00080c1401007387 */ /* 0x000fe80000100800 */
[----:B------:R-:W4:Y:S01]  /*4b0a0*/  LDL.LU R11, [R1+0x98c] ;  /* 0x00098c00010b7983 */ /* 0x000f220000300800 */
[----:B------:R-:W-:-:S03]  /*4b0b0*/  IADD3 R13, P4, PT, R13, R134, RZ ;  /* 0x000000860d0d7210 */ /* 0x000fc60007f9e0ff */
[----:B------:R1:W-:Y:S01]  /*4b0c0*/  LDGSTS.E [R6+0x6080], desc[UR22][R4.64], P2 ;  /* 0x0608000004067fae */ /* 0x0003e200091a1016 */
[----:B------:R-:W-:-:S03]  /*4b0d0*/  IADD3 R15, P5, PT, R15, R134, RZ ;  /* 0x000000860f0f7210 */ /* 0x000fc60007fbe0ff */
[----:B------:R3:W-:Y:S01]  /*4b0e0*/  STL [R1+0x850], R13 ;  /* 0x0008500d01007387 */ /* 0x0007e20000100800 */
[----:B-1----:R-:W-:Y:S01]  /*4b0f0*/  MOV R4, R19 ;  /* 0x0000001300047202 */ /* 0x002fe20000000f00 */
[----:B------:R-:W-:-:S05]  /*4b100*/  IMAD.MOV.U32 R5, RZ, RZ, R20 ;  /* 0x000000ffff057224 */ /* 0x000fca00078e0014 */
[----:B------:R1:W-:Y:S01]  /*4b110*/  LDGSTS.E [R6+0x6480], desc[UR22][R4.64], P2 ;  /* 0x0648000004067fae */ /* 0x0003e200091a1016 */
[----:B---3--:R-:W-:-:S05]  /*4b120*/  IMAD.X R18, R18, 0x1, R135, P4 ;  /* 0x0000000112127824 */ /* 0x008fca00020e0687 */
[----:B------:R-:W-:Y:S01]  /*4b130*/  STL [R1+0x84c], R18 ;  /* 0x00084c1201007387 */ /* 0x000fe20000100800 */
[----:B-1----:R-:W-:Y:S01]  /*4b140*/  MOV R4, R13 ;  /* 0x0000000d00047202 */ /* 0x002fe20000000f00 */
[----:B------:R-:W-:Y:S02]  /*4b150*/  IMAD.X R17, R17, 0x1, R135, P5 ;  /* 0x0000000111117824 */ /* 0x000fe400028e0687 */
[----:B------:R-:W-:Y:S01]  /*4b160*/  IMAD.MOV.U32 R5, RZ, RZ, R18 ;  /* 0x000000ffff057224 */ /* 0x000fe200078e0012 */
[----:B------:R1:W-:Y:S04]  /*4b170*/  STL [R1+0x890], R15 ;  /* 0x0008900f01007387 */ /* 0x0003e80000100800 */
[----:B------:R-:W3:Y:S04]  /*4b180*/  LDL.LU R13, [R1+0x1d8] ;  /* 0x0001d800010d7983 */ /* 0x000ee80000300800 */
[----:B------:R-:W-:Y:S04]  /*4b190*/  STL [R1+0x88c], R17 ;  /* 0x00088c1101007387 */ /* 0x000fe80000100800 */
[----:B------:R1:W-:Y:S04]  /*4b1a0*/  LDGSTS.E [R6+0x6880], desc[UR22][R4.64], P2 ;  /* 0x0688000004067fae */ /* 0x0003e800091a1016 */
[----:B------:R-:W3:Y:S01]  /*4b1b0*/  LDL.LU R19, [R1+0x218] ;  /* 0x0002180001137983 */ /* 0x000ee20000300800 */
[----:B------:R-:W-:Y:S01]  /*4b1c0*/  IADD3 R7, P4, PT, R7, R134, RZ ;  /* 0x0000008607077210 */ /* 0x000fe20007f9e0ff */
[----:B-1----:R-:W-:-:S02]  /*4b1d0*/  IMAD.MOV.U32 R4, RZ, RZ, R15 ;  /* 0x000000ffff047224 */ /* 0x002fc400078e000f */
[----:B------:R-:W3:Y:S01]  /*4b1e0*/  LDL.LU R15, [R1+0x1d4] ;  /* 0x0001d400010f7983 */ /* 0x000ee20000300800 */
[----:B------:R-:W-:Y:S01]  /*4b1f0*/  IMAD.MOV.U32 R5, RZ, RZ, R17 ;  /* 0x000000ffff057224 */ /* 0x000fe200078e0011 */
[----:B-----5:R-:W-:Y:S02]  /*4b200*/  IADD3 R14, P5, PT, R14, R134, RZ ;  /* 0x000000860e0e7210 */ /* 0x020fe40007fbe0ff */
[----:B------:R-:W5:Y:S04]  /*4b210*/  LDL.LU R20, [R1+0x214] ;  /* 0x0002140001147983 */ /* 0x000f680000300800 */
[----:B------:R1:W-:Y:S04]  /*4b220*/  STL [R1+0x8d0], R7 ;  /* 0x0008d00701007387 */ /* 0x0003e80000100800 */
[----:B------:R1:W-:Y:S02]  /*4b230*/  LDGSTS.E [R6+0x6c80], desc[UR22][R4.64], P2 ;  /* 0x06c8000004067fae */ /* 0x0003e400091a1016 */
[----:B-1----:R-:W-:Y:S01]  /*4b240*/  IMAD.MOV.U32 R4, RZ, RZ, R7 ;  /* 0x000000ffff047224 */ /* 0x002fe200078e0007 */
[----:B--2---:R-:W-:-:S05]  /*4b250*/  IADD3.X R9, PT, PT, R9, R135, RZ, P4, !PT ;  /* 0x0000008709097210 */ /* 0x004fca00027fe4ff */
[----:B------:R1:W-:Y:S01]  /*4b260*/  STL [R1+0x8cc], R9 ;  /* 0x0008cc0901007387 */ /* 0x0003e20000100800 */
[----:B------:R-:W-:-:S03]  /*4b270*/  IMAD.X R16, R16, 0x1, R135, P5 ;  /* 0x0000000110107824 */ /* 0x000fc600028e0687 */
[----:B------:R-:W-:Y:S01]  /*4b280*/  STL [R1+0x910], R14 ;  /* 0x0009100e01007387 */ /* 0x000fe20000100800 */
[----:B------:R-:W-:-:S03]  /*4b290*/  IMAD.MOV.U32 R5, RZ, RZ, R9 ;  /* 0x000000ffff057224 */ /* 0x000fc600078e0009 */
[----:B------:R-:W2:Y:S04]  /*4b2a0*/  LDL.LU R7, [R1+0x258] ;  /* 0x0002580001077983 */ /* 0x000ea80000300800 */
[----:B------:R-:W-:Y:S04]  /*4b2b0*/  STL [R1+0x90c], R16 ;  /* 0x00090c1001007387 */ /* 0x000fe80000100800 */
[----:B-1----:R-:W2:Y:S04]  /*4b2c0*/  LDL.LU R9, [R1+0x298] ;  /* 0x0002980001097983 */ /* 0x002ea80000300800 */
[----:B------:R-:W2:Y:S01]  /*4b2d0*/  LDL.LU R17, [R1+0x254] ;  /* 0x0002540001117983 */ /* 0x000ea20000300800 */
[----:B----4-:R-:W-:-:S03]  /*4b2e0*/  IADD3 R10, P4, PT, R10, R134, RZ ;  /* 0x000000860a0a7210 */ /* 0x010fc60007f9e0ff */
[----:B------:R1:W-:Y:S01]  /*4b2f0*/  LDGSTS.E [R6+0x7080], desc[UR22][R4.64], P2 ;  /* 0x0708000004067fae */ /* 0x0003e200091a1016 */
[----:B------:R-:W-:-:S03]  /*4b300*/  IADD3 R8, P5, PT, R8, R134, RZ ;  /* 0x0000008608087210 */ /* 0x000fc60007fbe0ff */
[----:B------:R-:W4:Y:S01]  /*4b310*/  LDL.LU R18, [R1+0x294] ;  /* 0x0002940001127983 */ /* 0x000f220000300800 */
[----:B-1----:R-:W-:Y:S01]  /*4b320*/  MOV R4, R14 ;  /* 0x0000000e00047202 */ /* 0x002fe20000000f00 */
[----:B------:R-:W-:Y:S02]  /*4b330*/  IMAD.MOV.U32 R5, RZ, RZ, R16 ;  /* 0x000000ffff057224 */ /* 0x000fe400078e0010 */
[----:B------:R1:W-:Y:S04]  /*4b340*/  STL [R1+0x950], R10 ;  /* 0x0009500a01007387 */ /* 0x0003e80000100800 */
[----:B------:R1:W-:Y:S01]  /*4b350*/  LDGSTS.E [R6+0x7480], desc[UR22][R4.64], P2 ;  /* 0x0748000004067fae */ /* 0x0003e200091a1016 */
[----:B------:R-:W-:Y:S01]  /*4b360*/  IMAD.X R12, R12, 0x1, R135, P4 ;  /* 0x000000010c0c7824 */ /* 0x000fe200020e0687 */
[----:B-1----:R-:W-:-:S03]  /*4b370*/  MOV R4, R10 ;  /* 0x0000000a00047202 */ /* 0x002fc60000000f00 */
[----:B------:R-:W-:Y:S01]  /*4b380*/  IMAD.MOV.U32 R5, RZ, RZ, R12 ;  /* 0x000000ffff057224 */ /* 0x000fe200078e000c */
[----:B------:R1:W-:Y:S01]  /*4b390*/  STL [R1+0x94c], R12 ;  /* 0x00094c0c01007387 */ /* 0x0003e20000100800 */
[----:B------:R-:W-:-:S03]  /*4b3a0*/  IMAD.X R11, R11, 0x1, R135, P5 ;  /* 0x000000010b0b7824 */ /* 0x000fc600028e0687 */
[----:B------:R-:W-:Y:S04]  /*4b3b0*/  STL [R1+0x990], R8 ;  /* 0x0009900801007387 */ /* 0x000fe80000100800 */
[----:B------:R-:W4:Y:S04]  /*4b3c0*/  LDL.LU R10, [R1+0x2d8] ;  /* 0x0002d800010a7983 */ /* 0x000f280000300800 */
[----:B------:R1:W-:Y:S04]  /*4b3d0*/  STL [R1+0x98c], R11 ;  /* 0x00098c0b01007387 */ /* 0x0003e80000100800 */
[----:B------:R1:W-:Y:S04]  /*4b3e0*/  LDGSTS.E [R6+0x7880], desc[UR22][R4.64], P2 ;  /* 0x0788000004067fae */ /* 0x0003e800091a1016 */
[----:B-1----:R-:W4:Y:S01]  /*4b3f0*/  LDL.LU R12, [R1+0x318] ;  /* 0x00031800010c7983 */ /* 0x002f220000300800 */
[----:B------:R-:W-:-:S03]  /*4b400*/  IMAD.MOV.U32 R5, RZ, RZ, R11 ;  /* 0x000000ffff057224 */ /* 0x000fc600078e000b */
        /* <DEDUP_REMOVED lines=9> */
[----:B-1----:R-:W-:-:S03]  /*4b4a0*/  LOP3.LUT R6, R132, 0x20, RZ, 0x3c, !PT ;  /* 0x0000002084067812 */ /* 0x002fc600078e3cff */
[----:B------:R-:W-:Y:S01]  /*4b4b0*/  STL [R1+0x218], R19 ;  /* 0x0002181301007387 */ /* 0x000fe20000100800 */
[----:B------:R-:W-:-:S04]  /*4b4c0*/  IADD3.X R15, PT, PT, R15, R135, RZ, P4, !PT ;  /* 0x000000870f0f7210 */ /* 0x000fc800027fe4ff */
[----:B------:R-:W-:Y:S01]  /*4b4d0*/  MOV R5, R15 ;  /* 0x0000000f00057202 */ /* 0x000fe20000000f00 */
[----:B------:R1:W-:Y:S01]  /*4b4e0*/  STL [R1+0x1d4], R15 ;  /* 0x0001d40f01007387 */ /* 0x0003e20000100800 */
[----:B------:R-:W-:Y:S02]  /*4b4f0*/  IMAD.MOV.U32 R4, RZ, RZ, R13 ;  /* 0x000000ffff047224 */ /* 0x000fe400078e000d */
[----:B------:R-:W-:Y:S02]  /*4b500*/  VIADD R6, R6, UR5 ;  /* 0x0000000506067c36 */ /* 0x000fe40008000000 */
[----:B-----5:R-:W-:-:S03]  /*4b510*/  IMAD.X R20, R20, 0x1, R135, P5 ;  /* 0x0000000114147824 */ /* 0x020fc600028e0687 */
[----:B------:R3:W-:Y:S04]  /*4b520*/  LDGSTS.E [R6+0x100], desc[UR22][R4.64], P2 ;  /* 0x0010000004067fae */ /* 0x0007e800091a1016 */
[----:B-1----:R-:W5:Y:S04]  /*4b530*/  LDL.LU R15, [R1+0x354] ;  /* 0x00035400010f7983 */ /* 0x002f680000300800 */
[----:B------:R-:W5:Y:S01]  /*4b540*/  LDL.LU R13, [R1+0x394] ;  /* 0x00039400010d7983 */ /* 0x000f620000300800 */
[----:B---3--:R-:W-:Y:S02]  /*4b550*/  IMAD.MOV.U32 R4, RZ, RZ, R19 ;  /* 0x000000ffff047224 */ /* 0x008fe400078e0013 */
[----:B------:R-:W-:Y:S01]  /*4b560*/  IMAD.MOV.U32 R5, RZ, RZ, R20 ;  /* 0x000000ffff057224 */ /* 0x000fe200078e0014 */
[----:B------:R-:W-:Y:S04]  /*4b570*/  STL [R1+0x214], R20 ;  /* 0x0002141401007387 */ /* 0x000fe80000100800 */
[----:B------:R1:W-:Y:S01]  /*4b580*/  LDGSTS.E [R6+0x500], desc[UR22][R4.64], P2 ;  /* 0x0050000004067fae */ /* 0x0003e200091a1016 */
[----:B--2---:R-:W-:-:S05]  /*4b590*/  IADD3 R7, P4, PT, R7, R134, RZ ;  /* 0x0000008607077210 */ /* 0x004fca0007f9e0ff */
[----:B------:R-:W-:Y:S01]  /*4b5a0*/  STL [R1+0x258], R7 ;  /* 0x0002580701007387 */ /* 0x000fe20000100800 */
[----:B------:R-:W-:Y:S01]  /*4b5b0*/  IADD3 R9, P5, PT, R9, R134, RZ ;  /* 0x0000008609097210 */ /* 0x000fe20007fbe0ff */
[----:B------:R-:W-:Y:S02]  /*4b5c0*/  IMAD.X R17, R17, 0x1, R135, P4 ;  /* 0x0000000111117824 */ /* 0x000fe400020e0687 */
[----:B-1----:R-:W-:Y:S02]  /*4b5d0*/  IMAD.MOV.U32 R4, RZ, RZ, R7 ;  /* 0x000000ffff047224 */ /* 0x002fe400078e0007 */
[----:B------:R-:W-:Y:S01]  /*4b5e0*/  IMAD.MOV.U32 R5, RZ, RZ, R17 ;  /* 0x000000ffff057224 */ /* 0x000fe200078e0011 */
[----:B------:R1:W-:Y:S01]  /*4b5f0*/  STL [R1+0x254], R17 ;  /* 0x0002541101007387 */ /* 0x0003e20000100800 */
[----:B----4-:R-:W-:-:S03]  /*4b600*/  IADD3.X R18, PT, PT, R18, R135, RZ, P5, !PT ;  /* 0x0000008712127210 */ /* 0x010fc60002ffe4ff */
[----:B------:R-:W-:Y:S04]  /*4b610*/  STL [R1+0x298], R9 ;  /* 0x0002980901007387 */ /* 0x000fe80000100800 */
[----:B------:R2:W-:Y:S04]  /*4b620*/  LDGSTS.E [R6+0x900], desc[UR22][R4.64], P2 ;  /* 0x0090000004067fae */ /* 0x0005e800091a1016 */
[----:B-1----:R-:W3:Y:S04]  /*4b630*/  LDL.LU R17, [R1+0x3d8] ;  /* 0x0003d80001117983 */ /* 0x002ee80000300800 */
[----:B------:R1:W-:Y:S04]  /*4b640*/  STL [R1+0x294], R18 ;  /* 0x0002941201007387 */ /* 0x0003e80000100800 */
[----:B------:R-:W4:Y:S01]  /*4b650*/  LDL.LU R7, [R1+0x418] ;  /* 0x0004180001077983 */ /* 0x000f220000300800 */
[----:B--2---:R-:W-:Y:S01]  /*4b660*/  MOV R5, R18 ;  /* 0x0000001200057202 */ /* 0x004fe20000000f00 */
[----:B------:R-:W-:-:S02]  /*4b670*/  IMAD.MOV.U32 R4, RZ, RZ, R9 ;  /* 0x000000ffff047224 */ /* 0x000fc400078e0009 */
[----:B-1----:R-:W2:Y:S04]  /*4b680*/  LDL.LU R18, [R1+0x3d4] ;  /* 0x0003d40001127983 */ /* 0x002ea80000300800 */
[----:B------:R-:W2:Y:S04]  /*4b690*/  LDL.LU R9, [R1+0x414] ;  /* 0x0004140001097983 */ /* 0x000ea80000300800 */
[----:B------:R1:W-:Y:S01]  /*4b6a0*/  LDGSTS.E [R6+0xd00], desc[UR22][R4.64], P2 ;  /* 0x00d0000004067fae */ /* 0x0003e200091a1016 */
[----:B------:R-:W-:-:S05]  /*4b6b0*/  IADD3 R10, P4, PT, R10, R134, RZ ;  /* 0x000000860a0a7210 */ /* 0x000fca0007f9e0ff */
[----:B------:R1:W-:Y:S02]  /*4b6c0*/  STL [R1+0x2d8], R10 ;  /* 0x0002d80a01007387 */ /* 0x0003e40000100800 */
[----:B-1----:R-:W-:Y:S01]  /*4b6d0*/  IMAD.MOV.U32 R4, RZ, RZ, R10 ;  /* 0x000000ffff047224 */ /* 0x002fe200078e000a */
[----:B------:R-:W-:Y:S01]  /*4b6e0*/  IADD3 R12, P5, PT, R12, R134, RZ ;  /* 0x000000860c0c7210 */ /* 0x000fe20007fbe0ff */
[----:B------:R-:W-:-:S04]  /*4b6f0*/  IMAD.X R11, R11, 0x1, R135, P4 ;  /* 0x000000010b0b7824 */ /* 0x000fc800020e0687 */
[----:B------:R-:W-:Y:S01]  /*4b700*/  IMAD.X R16, R16, 0x1, R135, P5 ;  /* 0x0000000110107824 */ /* 0x000fe200028e0687 */
[----:B------:R1:W-:Y:S01]  /*4b710*/  STL [R1+0x2d4], R11 ;  /* 0x0002d40b01007387 */ /* 0x0003e20000100800 */
[----:B------:R-:W-:-:S03]  /*4b720*/  MOV R5, R11 ;  /* 0x0000000b00057202 */ /* 0x000fc60000000f00 */
[----:B------:R-:W-:Y:S04]  /*4b730*/  STL [R1+0x318], R12 ;  /* 0x0003180c01007387 */ /* 0x000fe80000100800 */
[----:B------:R-:W2:Y:S04]  /*4b740*/  LDL.LU R10, [R1+0x458] ;  /* 0x00045800010a7983 */ /* 0x000ea80000300800 */
[----:B------:R1:W-:Y:S04]  /*4b750*/  STL [R1+0x314], R16 ;  /* 0x0003141001007387 */ /* 0x0003e80000100800 */
[----:B------:R1:W-:Y:S04]  /*4b760*/  LDGSTS.E [R6+0x1100], desc[UR22][R4.64], P2 ;  /* 0x0110000004067fae */ /* 0x0003e800091a1016 */
[----:B-1----:R-:W2:Y:S01]  /*4b770*/  LDL.LU R11, [R1+0x498] ;  /* 0x00049800010b7983 */ /* 0x002ea20000300800 */
[----:B------:R-:W-:-:S03]  /*4b780*/  IMAD.MOV.U32 R5, RZ, RZ, R16 ;  /* 0x000000ffff057224 */ /* 0x000fc600078e0010 */
[----:B------:R-:W2:Y:S01]  /*4b790*/  LDL.LU R16, [R1+0x454] ;  /* 0x0004540001107983 */ /* 0x000ea20000300800 */
[----:B------:R-:W-:-:S03]  /*4b7a0*/  IMAD.MOV.U32 R4, RZ, RZ, R12 ;  /* 0x000000ffff047224 */ /* 0x000fc600078e000c */
[----:B------:R-:W2:Y:S01]  /*4b7b0*/  LDL.LU R12, [R1+0x494] ;  /* 0x00049400010c7983 */ /* 0x000ea20000300800 */
[-C--:B------:R-:W-:Y:S02]  /*4b7c0*/  IADD3 R14, P4, PT, R14, R134.reuse, RZ ;  /* 0x000000860e0e7210 */ /* 0x080fe40007f9e0ff */
[----:B------:R-:W-:Y:S01]  /*4b7d0*/  IADD3 R8, P5, PT, R8, R134, RZ ;  /* 0x0000008608087210 */ /* 0x000fe20007fbe0ff */
[----:B------:R1:W-:Y:S04]  /*4b7e0*/  LDGSTS.E [R6+0x1500], desc[UR22][R4.64], P2 ;  /* 0x0150000004067fae */ /* 0x0003e800091a1016 */
[----:B------:R5:W-:Y:S02]  /*4b7f0*/  STL [R1+0x358], R14 ;  /* 0x0003580e01007387 */ /* 0x000be40000100800 */
[----:B-----5:R-:W-:-:S02]  /*4b800*/  IMAD.X R15, R15, 0x1, R135, P4 ;  /* 0x000000010f0f7824 */ /* 0x020fc400020e0687 */
[----:B-1----:R-:W-:Y:S01]  /*4b810*/  IMAD.MOV.U32 R4, RZ, RZ, R14 ;  /* 0x000000ffff047224 */ /* 0x002fe200078e000e */
[----:B------:R-:W-:Y:S02]  /*4b820*/  IADD3.X R13, PT, PT, R13, R135, RZ, P5, !PT ;  /* 0x000000870d0d7210 */ /* 0x000fe40002ffe4ff */
[----:B------:R1:W-:Y:S04]  /*4b830*/  STL [R1+0x354], R15 ;  /* 0x0003540f01007387 */ /* 0x0003e80000100800 */
[----:B------:R5:W-:Y:S04]  /*4b840*/  STL [R1+0x398], R8 ;  /* 0x0003980801007387 */ /* 0x000be80000100800 */
[----:B------:R-:W2:Y:S01]  /*4b850*/  LDL.LU R14, [R1+0x4d8] ;  /* 0x0004d800010e7983 */ /* 0x000ea20000300800 */
[----:B------:R-:W-:-:S03]  /*4b860*/  IMAD.MOV.U32 R5, RZ, RZ, R15 ;  /* 0x000000ffff057224 */ /* 0x000fc600078e000f */
[----:B------:R5:W-:Y:S04]  /*4b870*/  STL [R1+0x394], R13 ;  /* 0x0003940d01007387 */ /* 0x000be80000100800 */
[----:B------:R-:W2:Y:S04]  /*4b880*/  LDL.LU R19, [R1+0x518] ;  /* 0x0005180001137983 */ /* 0x000ea80000300800 */
[----:B-1----:R-:W2:Y:S04]  /*4b890*/  LDL.LU R15, [R1+0x4d4] ;  /* 0x0004d400010f7983 */ /* 0x002ea80000300800 */
[----:B------:R-:W2:Y:S04]  /*4b8a0*/  LDL.LU R20, [R1+0x514] ;  /* 0x0005140001147983 */ /* 0x000ea80000300800 */
[----:B------:R1:W-:Y:S02]  /*4b8b0*/  LDGSTS.E [R6+0x1900], desc[UR22][R4.64], P2 ;  /* 0x0190000004067fae */ /* 0x0003e400091a1016 */
[----:B-1----:R-:W-:Y:S01]  /*4b8c0*/  IMAD.MOV.U32 R4, RZ, RZ, R8 ;  /* 0x000000ffff047224 */ /* 0x002fe200078e0008 */
[----:B------:R-:W-:Y:S01]  /*4b8d0*/  MOV R5, R13 ;  /* 0x0000000d00057202 */ /* 0x000fe20000000f00 */
[----:B-----5:R-:W5:Y:S04]  /*4b8e0*/  LDL.LU R8, [R1+0x558] ;  /* 0x0005580001087983 */ /* 0x020f680000300800 */
[----:B------:R-:W5:Y:S04]  /*4b8f0*/  LDL.LU R13, [R1+0x598] ;  /* 0x00059800010d7983 */ /* 0x000f680000300800 */
[----:B------:R1:W-:Y:S01]  /*4b900*/  LDGSTS.E [R6+0x1d00], desc[UR22][R4.64], P2 ;  /* 0x01d0000004067fae */ /* 0x0003e200091a1016 */
[----:B---3--:R-:W-:-:S05]  /*4b910*/  IADD3 R17, P4, PT, R17, R134, RZ ;  /* 0x0000008611117210 */ /* 0x008fca0007f9e0ff */
[----:B------:R3:W-:Y:S01]  /*4b920*/  STL [R1+0x3d8], R17 ;  /* 0x0003d81101007387 */ /* 0x0007e20000100800 */
[----:B----4-:R-:W-:Y:S01]  /*4b930*/  IADD3 R7, P5, PT, R7, R134, RZ ;  /* 0x0000008607077210 */ /* 0x010fe20007fbe0ff */
[----:B--2---:R-:W-:Y:S02]  /*4b940*/  IMAD.X R18, R18, 0x1, R135, P4 ;  /* 0x0000000112127824 */ /* 0x004fe400020e0687 */
[----:B-1----:R-:W-:Y:S02]  /*4b950*/  IMAD.MOV.U32 R4, RZ, RZ, R17 ;  /* 0x000000ffff047224 */ /* 0x002fe400078e0011 */
[----:B------:R-:W-:Y:S01]  /*4b960*/  IMAD.X R9, R9, 0x1, R135, P5 ;  /* 0x0000000109097824 */ /* 0x000fe200028e0687 */
[----:B------:R1:W-:Y:S04]  /*4b970*/  STL [R1+0x3d4], R18 ;  /* 0x0003d41201007387 */ /* 0x0003e80000100800 */
[----:B------:R2:W-:Y:S04]  /*4b980*/  STL [R1+0x418], R7 ;  /* 0x0004180701007387 */ /* 0x0005e80000100800 */
[----:B---3--:R-:W3:Y:S01]  /*4b990*/  LDL.LU R17, [R1+0x554] ;  /* 0x0005540001117983 */ /* 0x008ee20000300800 */
[----:B------:R-:W-:-:S03]  /*4b9a0*/  MOV R5, R18 ;  /* 0x0000001200057202 */ /* 0x000fc60000000f00 */
[----:B------:R4:W-:Y:S04]  /*4b9b0*/  STL [R1+0x414], R9 ;  /* 0x0004140901007387 */ /* 0x0009e80000100800 */
[----:B-1----:R-:W3:Y:S04]  /*4b9c0*/  LDL.LU R18, [R1+0x594] ;  /* 0x0005940001127983 */ /* 0x002ee80000300800 */
[----:B------:R1:W-:Y:S02]  /*4b9d0*/  LDGSTS.E [R6+0x2100], desc[UR22][R4.64], P2 ;  /* 0x0210000004067fae */ /* 0x0003e400091a1016 */
[----:B-1----:R-:W-:-:S02]  /*4b9e0*/  IMAD.MOV.U32 R4, RZ, RZ, R7 ;  /* 0x000000ffff047224 */ /* 0x002fc400078e0007 */
[----:B------:R-:W-:Y:S01]  /*4b9f0*/  IMAD.MOV.U32 R5, RZ, RZ, R9 ;  /* 0x000000ffff057224 */ /* 0x000fe200078e0009 */
[----:B--2---:R-:W2:Y:S04]  /*4ba00*/  LDL.LU R7, [R1+0x5d8] ;  /* 0x0005d80001077983 */ /* 0x004ea80000300800 */
[----:B----4-:R-:W4:Y:S04]  /*4ba10*/  LDL.LU R9, [R1+0x618] ;  /* 0x0006180001097983 */ /* 0x010f280000300800 */
[----:B------:R1:W-:Y:S01]  /*4ba20*/  LDGSTS.E [R6+0x2500], desc[UR22][R4.64], P2 ;  /* 0x0250000004067fae */ /* 0x0003e200091a1016 */
[----:B------:R-:W-:-:S05]  /*4ba30*/  IADD3 R10, P4, PT, R10, R134, RZ ;  /* 0x000000860a0a7210 */ /* 0x000fca0007f9e0ff */
[----:B------:R1:W-:Y:S01]  /*4ba40*/  STL [R1+0x458], R10 ;  /* 0x0004580a01007387 */ /* 0x0003e20000100800 */
[----:B------:R-:W-:Y:S01]  /*4ba50*/  IADD3 R11, P5, PT, R11, R134, RZ ;  /* 0x000000860b0b7210 */ /* 0x000fe20007fbe0ff */
[----:B-1----:R-:W-:Y:S02]  /*4ba60*/  IMAD.MOV.U32 R4, RZ, RZ, R10 ;  /* 0x000000ffff047224 */ /* 0x002fe400078e000a */
[----:B------:R-:W-:Y:S01]  /*4ba70*/  IMAD.X R16, R16, 0x1, R135, P4 ;  /* 0x0000000110107824 */ /* 0x000fe200020e0687 */
[----:B------:R-:W-:-:S04]  /*4ba80*/  IADD3.X R12, PT, PT, R12, R135, RZ, P5, !PT ;  /* 0x000000870c0c7210 */ /* 0x000fc80002ffe4ff */
[----:B------:R1:W-:Y:S04]  /*4ba90*/  STL [R1+0x454], R16 ;  /* 0x0004541001007387 */ /* 0x0003e80000100800 */
[----:B------:R1:W-:Y:S04]  /*4baa0*/  STL [R1+0x498], R11 ;  /* 0x0004980b01007387 */ /* 0x0003e80000100800 */
[----:B------:R-:W4:Y:S01]  /*4bab0*/  LDL.LU R10, [R1+0x5d4] ;  /* 0x0005d400010a7983 */ /* 0x000f220000300800 */
[----:B------:R-:W-:-:S03]  /*4bac0*/  IMAD.MOV.U32 R5, RZ, RZ, R16 ;  /* 0x000000ffff057224 */ /* 0x000fc600078e0010 */
[----:B------:R1:W-:Y:S04]  /*4bad0*/  STL [R1+0x494], R12 ;  /* 0x0004940c01007387 */ /* 0x0003e80000100800 */
[----:B-1----:R-:W4:Y:S04]  /*4bae0*/  LDL.LU R16, [R1+0x614] ;  /* 0x0006140001107983 */ /* 0x002f280000300800 */
[----:B------:R1:W-:Y:S01]  /*4baf0*/  LDGSTS.E [R6+0x2900], desc[UR22][R4.64], P2 ;  /* 0x0290000004067fae */ /* 0x0003e200091a1016 */
[----:B------:R-:W-:Y:S01]  /*4bb00*/  IADD3 R14, P4, PT, R14, R134, RZ ;  /* 0x000000860e0e7210 */ /* 0x000fe20007f9e0ff */
[----:B-1----:R-:W-:Y:S01]  /*4bb10*/  IMAD.MOV.U32 R4, RZ, RZ, R11 ;  /* 0x000000ffff047224 */ /* 0x002fe200078e000b */
[----:B------:R-:W-:Y:S01]  /*4bb20*/  MOV R5, R12 ;  /* 0x0000000c00057202 */ /* 0x000fe20000000f00 */
[----:B------:R-:W4:Y:S01]  /*4bb30*/  LDL.LU R11, [R1+0x658] ;  /* 0x00065800010b7983 */ /* 0x000f220000300800 */
[----:B------:R-:W-:-:S03]  /*4bb40*/  IADD3 R19, P5, PT, R19, R134, RZ ;  /* 0x0000008613137210 */ /* 0x000fc60007fbe0ff */
[----:B------:R-:W4:Y:S01]  /*4bb50*/  LDL.LU R12, [R1+0x698] ;  /* 0x00069800010c7983 */ /* 0x000f220000300800 */
[----:B------:R-:W-:-:S03]  /*4bb60*/  IMAD.X R15, R15, 0x1, R135, P4 ;  /* 0x000000010f0f7824 */ /* 0x000fc600020e0687 */
[----:B------:R-:W-:Y:S01]  /*4bb70*/  STL [R1+0x4d8], R14 ;  /* 0x0004d80e01007387 */ /* 0x000fe20000100800 */
[----:B------:R-:W-:-:S03]  /*4bb80*/  IMAD.X R20, R20, 0x1, R135, P5 ;  /* 0x0000000114147824 */ /* 0x000fc600028e0687 */
[----:B------:R1:W-:Y:S04]  /*4bb90*/  LDGSTS.E [R6+0x2d00], desc[UR22][R4.64], P2 ;  /* 0x02d0000004067fae */ /* 0x0003e800091a1016 */
[----:B------:R1:W-:Y:S04]  /*4bba0*/  STL [R1+0x4d4], R15 ;  /* 0x0004d40f01007387 */ /* 0x0003e80000100800 */
[----:B------:R-:W-:Y:S01]  /*4bbb0*/  STL [R1+0x518], R19 ;  /* 0x0005181301007387 */ /* 0x000fe20000100800 */
[----:B-1----:R-:W-:-:S03]  /*4bbc0*/  MOV R5, R15 ;  /* 0x0000000f00057202 */ /* 0x002fc60000000f00 */
[----:B------:R-:W4:Y:S01]  /*4bbd0*/  LDL.LU R15, [R1+0x654] ;  /* 0x00065400010f7983 */ /* 0x000f220000300800 */
[----:B------:R-:W-:-:S03]  /*4bbe0*/  IMAD.MOV.U32 R4, RZ, RZ, R14 ;  /* 0x000000ffff047224 */ /* 0x000fc600078e000e */
[----:B------:R-:W-:Y:S01]  /*4bbf0*/  STL [R1+0x514], R20 ;  /* 0x0005141401007387 */ /* 0x000fe20000100800 */
[----:B-----5:R-:W-:-:S03]  /*4bc00*/  IADD3 R8, P4, PT, R8, R134, RZ ;  /* 0x0000008608087210 */ /* 0x020fc60007f9e0ff */
[----:B------:R-:W5:Y:S01]  /*4bc10*/  LDL.LU R14, [R1+0x694] ;  /* 0x00069400010e7983 */ /* 0x000f620000300800 */
[----:B------:R-:W-:-:S03]  /*4bc20*/  IADD3 R13, P5, PT, R13, R134, RZ ;  /* 0x000000860d0d7210 */ /* 0x000fc60007fbe0ff */
[----:B------:R1:W-:Y:S04]  /*4bc30*/  LDGSTS.E [R6+0x3100], desc[UR22][R4.64], P2 ;  /* 0x0310000004067fae */ /* 0x0003e800091a1016 */
[----:B------:R-:W-:Y:S01]  /*4bc40*/  STL [R1+0x558], R8 ;  /* 0x0005580801007387 */ /* 0x000fe20000100800 */
[----:B-1----:R-:W-:Y:S02]  /*4bc50*/  IMAD.MOV.U32 R4, RZ, RZ, R19 ;  /* 0x000000ffff047224 */ /* 0x002fe400078e0013 */
[----:B------:R-:W-:-:S05]  /*4bc60*/  IMAD.MOV.U32 R5, RZ, RZ, R20 ;  /* 0x000000ffff057224 */ /* 0x000fca00078e0014 */
[----:B------:R1:W-:Y:S02]  /*4bc70*/  LDGSTS.E [R6+0x3500], desc[UR22][R4.64], P2 ;  /* 0x0350000004067fae */ /* 0x0003e400091a1016 */
[----:B-1----:R-:W-:Y:S02]  /*4bc80*/  IMAD.MOV.U32 R4, RZ, RZ, R8 ;  /* 0x000000ffff047224 */ /* 0x002fe400078e0008 */
[----:B---3--:R-:W-:-:S04]  /*4bc90*/  IMAD.X R17, R17, 0x1, R135, P4 ;  /* 0x0000000111117824 */ /* 0x008fc800020e0687 */
[----:B------:R-:W-:Y:S01]  /*4bca0*/  IMAD.MOV.U32 R5, RZ, RZ, R17 ;  /* 0x000000ffff057224 */ /* 0x000fe200078e0011 */
[----:B------:R1:W-:Y:S01]  /*4bcb0*/  STL [R1+0x554], R17 ;  /* 0x0005541101007387 */ /* 0x0003e20000100800 */
[----:B------:R-:W-:-:S03]  /*4bcc0*/  IADD3.X R18, PT, PT, R18, R135, RZ, P5, !PT ;  /* 0x0000008712127210 */ /* 0x000fc60002ffe4ff */
[----:B------:R-:W-:Y:S04]  /*4bcd0*/  STL [R1+0x598], R13 ;  /* 0x0005980d01007387 */ /* 0x000fe80000100800 */
[----:B------:R3:W-:Y:S04]  /*4bce0*/  LDGSTS.E [R6+0x3900], desc[UR22][R4.64], P2 ;  /* 0x0390000004067fae */ /* 0x0007e800091a1016 */
[----:B-1----:R-:W5:Y:S04]  /*4bcf0*/  LDL.LU R17, [R1+0x6d8] ;  /* 0x0006d80001117983 */ /* 0x002f680000300800 */
[----:B------:R1:W-:Y:S04]  /*4bd00*/  STL [R1+0x594], R18 ;  /* 0x0005941201007387 */ /* 0x0003e80000100800 */
[----:B------:R-:W5:Y:S01]  /*4bd10*/  LDL.LU R8, [R1+0x718] ;  /* 0x0007180001087983 */ /* 0x000f620000300800 */
[----:B---3--:R-:W-:-:S02]  /*4bd20*/  MOV R5, R18 ;  /* 0x0000001200057202 */ /* 0x008fc40000000f00 */
[-C--:B--2---:R-:W-:Y:S01]  /*4bd30*/  IADD3 R7, P4, PT, R7, R134.reuse, RZ ;  /* 0x0000008607077210 */ /* 0x084fe20007f9e0ff */
[----:B-1----:R-:W2:Y:S01]  /*4bd40*/  LDL.LU R18, [R1+0x6d4] ;  /* 0x0006d40001127983 */ /* 0x002ea20000300800 */
[----:B------:R-:W-:Y:S01]  /*4bd50*/  IMAD.MOV.U32 R4, RZ, RZ, R13 ;  /* 0x000000ffff047224 */ /* 0x000fe200078e000d */
[----:B----4-:R-:W-:Y:S02]  /*4bd60*/  IADD3 R9, P5, PT, R9, R134, RZ ;  /* 0x0000008609097210 */ /* 0x010fe40007fbe0ff */
[----:B------:R-:W3:Y:S04]  /*4bd70*/  LDL.LU R13, [R1+0x714] ;  /* 0x00071400010d7983 */ /* 0x000ee80000300800 */
[----:B------:R1:W-:Y:S04]  /*4bd80*/  LDGSTS.E [R6+0x3d00], desc[UR22][R4.64], P2 ;  /* 0x03d0000004067fae */ /* 0x0003e800091a1016 */
[----:B------:R-:W-:Y:S01]  /*4bd90*/  STL [R1+0x5d8], R7 ;  /* 0x0005d80701007387 */ /* 0x000fe20000100800 */
[----:B-1----:R-:W-:-:S02]  /*4bda0*/  IMAD.MOV.U32 R4, RZ, RZ, R7 ;  /* 0x000000ffff047224 */ /* 0x002fc400078e0007 */
[----:B------:R-:W-:-:S05]  /*4bdb0*/  IMAD.X R10, R10, 0x1, R135, P4 ;  /* 0x000000010a0a7824 */ /* 0x000fca00020e0687 */
[----:B------:R1:W-:Y:S01]  /*4bdc0*/  STL [R1+0x5d4], R10 ;  /* 0x0005d40a01007387 */ /* 0x0003e20000100800 */
[----:B------:R-:W-:Y:S01]  /*4bdd0*/  MOV R5, R10 ;  /* 0x0000000a00057202 */ /* 0x000fe20000000f00 */
[----:B------:R-:W-:Y:S02]  /*4bde0*/  IMAD.X R16, R16, 0x1, R135, P5 ;  /* 0x0000000110107824 */ /* 0x000fe400028e0687 */
[----:B------:R-:W-:Y:S04]  /*4bdf0*/  STL [R1+0x618], R9 ;  /* 0x0006180901007387 */ /* 0x000fe80000100800 */
[----:B------:R4:W-:Y:S04]  /*4be00*/  LDGSTS.E [R6+0x4100], desc[UR22][R4.64], P2 ;  /* 0x0410000004067fae */ /* 0x0009e800091a1016 */
[----:B-1----:R-:W3:Y:S04]  /*4be10*/  LDL.LU R10, [R1+0x758] ;  /* 0x00075800010a7983 */ /* 0x002ee80000300800 */
[----:B------:R1:W-:Y:S04]  /*4be20*/  STL [R1+0x614], R16 ;  /* 0x0006141001007387 */ /* 0x0003e80000100800 */
[----:B------:R-:W3:Y:S01]  /*4be30*/  LDL.LU R7, [R1+0x798] ;  /* 0x0007980001077983 */ /* 0x000ee20000300800 */
[----:B----4-:R-:W-:-:S03]  /*4be40*/  IMAD.MOV.U32 R5, RZ, RZ, R16 ;  /* 0x000000ffff057224 */ /* 0x010fc600078e0010 */
[----:B-1----:R-:W4:Y:S01]  /*4be50*/  LDL.LU R16, [R1+0x754] ;  /* 0x0007540001107983 */ /* 0x002f220000300800 */
[----:B------:R-:W-:-:S03]  /*4be60*/  IMAD.MOV.U32 R4, RZ, RZ, R9 ;  /* 0x000000ffff047224 */ /* 0x000fc600078e0009 */
[----:B------:R-:W4:Y:S01]  /*4be70*/  LDL.LU R9, [R1+0x794] ;  /* 0x0007940001097983 */ /* 0x000f220000300800 */
[-C--:B------:R-:W-:Y:S02]  /*4be80*/  IADD3 R11, P4, PT, R11, R134.reuse, RZ ;  /* 0x000000860b0b7210 */ /* 0x080fe40007f9e0ff */
[----:B------:R-:W-:Y:S01]  /*4be90*/  IADD3 R12, P5, PT, R12, R134, RZ ;  /* 0x000000860c0c7210 */ /* 0x000fe20007fbe0ff */
[----:B------:R1:W-:Y:S04]  /*4bea0*/  LDGSTS.E [R6+0x4500], desc[UR22][R4.64], P2 ;  /* 0x0450000004067fae */ /* 0x0003e800091a1016 */
[----:B------:R1:W-:Y:S01]  /*4beb0*/  STL [R1+0x658], R11 ;  /* 0x0006580b01007387 */ /* 0x0003e20000100800 */
[----:B------:R-:W-:Y:S02]  /*4bec0*/  IMAD.X R15, R15, 0x1, R135, P4 ;  /* 0x000000010f0f7824 */ /* 0x000fe400020e0687 */
[----:B-1----:R-:W-:-:S02]  /*4bed0*/  IMAD.MOV.U32 R4, RZ, RZ, R11 ;  /* 0x000000ffff047224 */ /* 0x002fc400078e000b */
[----:B------:R-:W-:Y:S01]  /*4bee0*/  IMAD.MOV.U32 R5, RZ, RZ, R15 ;  /* 0x000000ffff057224 */ /* 0x000fe200078e000f */
[----:B------:R-:W-:Y:S01]  /*4bef0*/  STL [R1+0x654], R15 ;  /* 0x0006540f01007387 */ /* 0x000fe20000100800 */
[----:B-----5:R-:W-:-:S03]  /*4bf00*/  IADD3.X R14, PT, PT, R14, R135, RZ, P5, !PT ;  /* 0x000000870e0e7210 */ /* 0x020fc60002ffe4ff */
        /* <DEDUP_REMOVED lines=8> */
[----:B------:R-:W-:-:S03]  /*4bf90*/  MOV R5, R14 ;  /* 0x0000000e00057202 */ /* 0x000fc60000000f00 */
[----:B------:R-:W5:Y:S04]  /*4bfa0*/  LDL.LU R14, [R1+0x858] ;  /* 0x00085800010e7983 */ /* 0x000f680000300800 */
[----:B------:R-:W5:Y:S04]  /*4bfb0*/  LDL.LU R15, [R1+0x898] ;  /* 0x00089800010f7983 */ /* 0x000f680000300800 */
[----:B------:R1:W-:Y:S01]  /*4bfc0*/  LDGSTS.E [R6+0x4d00], desc[UR22][R4.64], P2 ;  /* 0x04d0000004067fae */ /* 0x0003e200091a1016 */
[----:B------:R-:W-:-:S05]  /*4bfd0*/  IADD3 R17, P4, PT, R17, R134, RZ ;  /* 0x0000008611117210 */ /* 0x000fca0007f9e0ff */
[----:B------:R-:W-:Y:S01]  /*4bfe0*/  STL [R1+0x6d8], R17 ;  /* 0x0006d81101007387 */ /* 0x000fe20000100800 */
[----:B------:R-:W-:Y:S01]  /*4bff0*/  IADD3 R8, P5, PT, R8, R134, RZ ;  /* 0x0000008608087210 */ /* 0x000fe20007fbe0ff */
[----:B--2---:R-:W-:-:S04]  /*4c000*/  IMAD.X R18, R18, 0x1, R135, P4 ;  /* 0x0000000112127824 */ /* 0x004fc800020e0687 */
[----:B---3--:R-:W-:Y:S01]  /*4c010*/  IMAD.X R13, R13, 0x1, R135, P5 ;  /* 0x000000010d0d7824 */ /* 0x008fe200028e0687 */
[----:B------:R2:W-:Y:S01]  /*4c020*/  STL [R1+0x6d4], R18 ;  /* 0x0006d41201007387 */ /* 0x0005e20000100800 */
[----:B-1----:R-:W-:-:S03]  /*4c030*/  MOV R5, R18 ;  /* 0x0000001200057202 */ /* 0x002fc60000000f00 */
[----:B------:R1:W-:Y:S01]  /*4c040*/  STL [R1+0x718], R8 ;  /* 0x0007180801007387 */ /* 0x0003e20000100800 */
[----:B------:R-:W-:-:S03]  /*4c050*/  IMAD.MOV.U32 R4, RZ, RZ, R17 ;  /* 0x000000ffff047224 */ /* 0x000fc600078e0011 */
[----:B--2---:R-:W2:Y:S04]  /*4c060*/  LDL.LU R18, [R1+0x854] ;  /* 0x0008540001127983 */ /* 0x004ea80000300800 */
[----:B------:R3:W-:Y:S04]  /*4c070*/  STL [R1+0x714], R13 ;  /* 0x0007140d01007387 */ /* 0x0007e80000100800 */
[----:B------:R-:W2:Y:S04]  /*4c080*/  LDL.LU R17, [R1+0x894] ;  /* 0x0008940001117983 */ /* 0x000ea80000300800 */
[----:B------:R1:W-:Y:S02]  /*4c090*/  LDGSTS.E [R6+0x5100], desc[UR22][R4.64], P2 ;  /* 0x0510000004067fae */ /* 0x0003e400091a1016 */
[----:B-1----:R-:W-:-:S02]  /*4c0a0*/  IMAD.MOV.U32 R4, RZ, RZ, R8 ;  /* 0x000000ffff047224 */ /* 0x002fc400078e0008 */
[----:B------:R-:W-:Y:S01]  /*4c0b0*/  IMAD.MOV.U32 R5, RZ, RZ, R13 ;  /* 0x000000ffff057224 */ /* 0x000fe200078e000d */
[----:B------:R-:W2:Y:S04]  /*4c0c0*/  LDL.LU R8, [R1+0x8d8] ;  /* 0x0008d80001087983 */ /* 0x000ea80000300800 */
[----:B---3--:R-:W3:Y:S04]  /*4c0d0*/  LDL.LU R13, [R1+0x918] ;  /* 0x00091800010d7983 */ /* 0x008ee80000300800 */
[----:B------:R1:W-:Y:S01]  /*4c0e0*/  LDGSTS.E [R6+0x5500], desc[UR22][R4.64], P2 ;  /* 0x0550000004067fae */ /* 0x0003e200091a1016 */
[----:B------:R-:W-:-:S05]  /*4c0f0*/  IADD3 R10, P4, PT, R10, R134, RZ ;  /* 0x000000860a0a7210 */ /* 0x000fca0007f9e0ff */
[----:B------:R4:W-:Y:S01]  /*4c100*/  STL [R1+0x758], R10 ;  /* 0x0007580a01007387 */ /* 0x0009e20000100800 */
[----:B------:R-:W-:Y:S01]  /*4c110*/  IADD3 R7, P5, PT, R7, R134, RZ ;  /* 0x0000008607077210 */ /* 0x000fe20007fbe0ff */
[----:B----4-:R-:W-:Y:S02]  /*4c120*/  IMAD.X R16, R16, 0x1, R135, P4 ;  /* 0x0000000110107824 */ /* 0x010fe400020e0687 */
[----:B-1----:R-:W-:Y:S01]  /*4c130*/  IMAD.MOV.U32 R4, RZ, RZ, R10 ;  /* 0x000000ffff047224 */ /* 0x002fe200078e000a */
[----:B------:R-:W-:Y:S02]  /*4c140*/  IADD3.X R9, PT, PT, R9, R135, RZ, P5, !PT ;  /* 0x0000008709097210 */ /* 0x000fe40002ffe4ff */
[----:B------:R1:W-:Y:S04]  /*4c150*/  STL [R1+0x754], R16 ;  /* 0x0007541001007387 */ /* 0x0003e80000100800 */
[----:B------:R-:W-:Y:S01]  /*4c160*/  STL [R1+0x798], R7 ;  /* 0x0007980701007387 */ /* 0x000fe20000100800 */
[----:B------:R-:W-:-:S03]  /*4c170*/  IMAD.MOV.U32 R5, RZ, RZ, R16 ;  /* 0x000000ffff057224 */ /* 0x000fc600078e0010 */
[----:B------:R-:W4:Y:S04]  /*4c180*/  LDL.LU R10, [R1+0x8d4] ;  /* 0x0008d400010a7983 */ /* 0x000f280000300800 */
[----:B------:R5:W-:Y:S04]  /*4c190*/  STL [R1+0x794], R9 ;  /* 0x0007940901007387 */ /* 0x000be80000100800 */
[----:B-1----:R-:W4:Y:S04]  /*4c1a0*/  LDL.LU R16, [R1+0x914] ;  /* 0x0009140001107983 */ /* 0x002f280000300800 */
[----:B------:R1:W-:Y:S01]  /*4c1b0*/  LDGSTS.E [R6+0x5900], desc[UR22][R4.64], P2 ;  /* 0x0590000004067fae */ /* 0x0003e200091a1016 */
[----:B-----5:R-:W-:Y:S01]  /*4c1c0*/  IADD3 R11, P4, PT, R11, R134, RZ ;  /* 0x000000860b0b7210 */ /* 0x020fe20007f9e0ff */
[----:B-1----:R-:W-:Y:S01]  /*4c1d0*/  IMAD.MOV.U32 R4, RZ, RZ, R7 ;  /* 0x000000ffff047224 */ /* 0x002fe200078e0007 */
[----:B------:R-:W-:-:S02]  /*4c1e0*/  MOV R5, R9 ;  /* 0x0000000900057202 */ /* 0x000fc40000000f00 */
[----:B------:R-:W5:Y:S04]  /*4c1f0*/  LDL.LU R9, [R1+0x958] ;  /* 0x0009580001097983 */ /* 0x000f680000300800 */
[----:B------:R-:W5:Y:S01]  /*4c200*/  LDL.LU R7, [R1+0x998] ;  /* 0x0009980001077983 */ /* 0x000f620000300800 */
[----:B------:R-:W-:-:S03]  /*4c210*/  IADD3 R19, P5, PT, R19, R134, RZ ;  /* 0x0000008613137210 */ /* 0x000fc60007fbe0ff */
[----:B------:R-:W-:Y:S04]  /*4c220*/  STL [R1+0x7d8], R11 ;  /* 0x0007d80b01007387 */ /* 0x000fe80000100800 */
[----:B------:R1:W-:Y:S01]  /*4c230*/  LDGSTS.E [R6+0x5d00], desc[UR22][R4.64], P2 ;  /* 0x05d0000004067fae */ /* 0x0003e200091a1016 */
[--C-:B------:R-:W-:Y:S02]  /*4c240*/  IMAD.X R12, R12, 0x1, R135.reuse, P4 ;  /* 0x000000010c0c7824 */ /* 0x100fe400020e0687 */
[----:B------:R-:W-:-:S03]  /*4c250*/  IMAD.X R20, R20, 0x1, R135, P5 ;  /* 0x0000000114147824 */ /* 0x000fc600028e0687 */
[----:B------:R1:W-:Y:S02]  /*4c260*/  STL [R1+0x7d4], R12 ;  /* 0x0007d40c01007387 */ /* 0x0003e40000100800 */
[----:B-1----:R-:W-:Y:S02]  /*4c270*/  MOV R5, R12 ;  /* 0x0000000c00057202 */ /* 0x002fe40000000f00 */
[----:B------:R-:W-:Y:S01]  /*4c280*/  STL [R1+0x818], R19 ;  /* 0x0008181301007387 */ /* 0x000fe20000100800 */
[----:B------:R-:W-:-:S03]  /*4c290*/  IMAD.MOV.U32 R4, RZ, RZ, R11 ;  /* 0x000000ffff047224 */ /* 0x000fc600078e000b */
[----:B------:R-:W5:Y:S01]  /*4c2a0*/  LDL.LU R12, [R1+0x954] ;  /* 0x00095400010c7983 */ /* 0x000f620000300800 */
[----:B------:R-:W-:-:S03]  /*4c2b0*/  IADD3 R14, P4, PT, R14, R134, RZ ;  /* 0x000000860e0e7210 */ /* 0x000fc60007f9e0ff */
[----:B------:R-:W-:Y:S04]  /*4c2c0*/  STL [R1+0x814], R20 ;  /* 0x0008141401007387 */ /* 0x000fe80000100800 */
[----:B------:R-:W5:Y:S01]  /*4c2d0*/  LDL.LU R11, [R1+0x994] ;  /* 0x00099400010b7983 */ /* 0x000f620000300800 */
[----:B------:R-:W-:-:S03]  /*4c2e0*/  IADD3 R15, P5, PT, R15, R134, RZ ;  /* 0x000000860f0f7210 */ /* 0x000fc60007fbe0ff */
[----:B------:R1:W-:Y:S04]  /*4c2f0*/  LDGSTS.E [R6+0x6100], desc[UR22][R4.64], P2 ;  /* 0x0610000004067fae */ /* 0x0003e800091a1016 */
[----:B------:R2:W-:Y:S01]  /*4c300*/  STL [R1+0x858], R14 ;  /* 0x0008580e01007387 */ /* 0x0005e20000100800 */
[----:B-1----:R-:W-:Y:S02]  /*4c310*/  IMAD.MOV.U32 R4, RZ, RZ, R19 ;  /* 0x000000ffff047224 */ /* 0x002fe400078e0013 */
[----:B------:R-:W-:-:S05]  /*4c320*/  IMAD.MOV.U32 R5, RZ, RZ, R20 ;  /* 0x000000ffff057224 */ /* 0x000fca00078e0014 */
[----:B------:R1:W-:Y:S02]  /*4c330*/  LDGSTS.E [R6+0x6500], desc[UR22][R4.64], P2 ;  /* 0x0650000004067fae */ /* 0x0003e400091a1016 */
[----:B-1----:R-:W-:Y:S02]  /*4c340*/  IMAD.MOV.U32 R4, RZ, RZ, R14 ;  /* 0x000000ffff047224 */ /* 0x002fe400078e000e */
[----:B--2---:R-:W-:-:S04]  /*4c350*/  IMAD.X R18, R18, 0x1, R135, P4 ;  /* 0x0000000112127824 */ /* 0x004fc800020e0687 */
[----:B------:R-:W-:Y:S01]  /*4c360*/  IMAD.MOV.U32 R5, RZ, RZ, R18 ;  /* 0x000000ffff057224 */ /* 0x000fe200078e0012 */
[----:B------:R-:W-:Y:S01]  /*4c370*/  STL [R1+0x854], R18 ;  /* 0x0008541201007387 */ /* 0x000fe20000100800 */
[----:B------:R-:W-:-:S03]  /*4c380*/  IADD3.X R17, PT, PT, R17, R135, RZ, P5, !PT ;  /* 0x0000008711117210 */ /* 0x000fc60002ffe4ff */
[----:B------:R1:W-:Y:S04]  /*4c390*/  STL [R1+0x898], R15 ;  /* 0x0008980f01007387 */ /* 0x0003e80000100800 */
[----:B------:R-:W2:Y:S04]  /*4c3a0*/  LDL.LU R14, [R1+0x1e0] ;  /* 0x0001e000010e7983 */ /* 0x000ea80000300800 */
[----:B------:R-:W-:Y:S04]  /*4c3b0*/  STL [R1+0x894], R17 ;  /* 0x0008941101007387 */ /* 0x000fe80000100800 */
[----:B------:R1:W-:Y:S04]  /*4c3c0*/  LDGSTS.E [R6+0x6900], desc[UR22][R4.64], P2 ;  /* 0x0690000004067fae */ /* 0x0003e800091a1016 */
[----:B------:R-:W2:Y:S01]  /*4c3d0*/  LDL.LU R19, [R1+0x220] ;  /* 0x0002200001137983 */ /* 0x000ea20000300800 */
[----:B------:R-:W-:Y:S01]  /*4c3e0*/  IADD3 R8, P4, PT, R8, R134, RZ ;  /* 0x0000008608087210 */ /* 0x000fe20007f9e0ff */
[----:B-1----:R-:W-:-:S02]  /*4c3f0*/  IMAD.MOV.U32 R4, RZ, RZ, R15 ;  /* 0x000000ffff047224 */ /* 0x002fc400078e000f */
[----:B------:R-:W2:Y:S01]  /*4c400*/  LDL.LU R15, [R1+0x1dc] ;  /* 0x0001dc00010f7983 */ /* 0x000ea20000300800 */
[----:B---3--:R-:W-:Y:S02]  /*4c410*/  IADD3 R13, P5, PT, R13, R134, RZ ;  /* 0x000000860d0d7210 */ /* 0x008fe40007fbe0ff */
[----:B------:R-:W-:Y:S01]  /*4c420*/  MOV R5, R17 ;  /* 0x0000001100057202 */ /* 0x000fe20000000f00 */
[----:B------:R-:W3:Y:S04]  /*4c430*/  LDL.LU R20, [R1+0x21c] ;  /* 0x00021c0001147983 */ /* 0x000ee80000300800 */
[----:B------:R1:W-:Y:S04]  /*4c440*/  STL [R1+0x8d8], R8 ;  /* 0x0008d80801007387 */ /* 0x0003e80000100800 */
[----:B------:R1:W-:Y:S02]  /*4c450*/  LDGSTS.E [R6+0x6d00], desc[UR22][R4.64], P2 ;  /* 0x06d0000004067fae */ /* 0x0003e400091a1016 */
[----:B-1----:R-:W-:-:S02]  /*4c460*/  IMAD.MOV.U32 R4, RZ, RZ, R8 ;  /* 0x000000ffff047224 */ /* 0x002fc400078e0008 */
[----:B----4-:R-:W-:-:S05]  /*4c470*/  IMAD.X R10, R10, 0x1, R135, P4 ;  /* 0x000000010a0a7824 */ /* 0x010fca00020e0687 */
[----:B------:R1:W-:Y:S01]  /*4c480*/  STL [R1+0x8d4], R10 ;  /* 0x0008d40a01007387 */ /* 0x0003e20000100800 */
[----:B------:R-:W-:-:S03]  /*4c490*/  IMAD.X R16, R16, 0x1, R135, P5 ;  /* 0x0000000110107824 */ /* 0x000fc600028e0687 */
[----:B------:R-:W-:Y:S01]  /*4c4a0*/  STL [R1+0x918], R13 ;  /* 0x0009180d01007387 */ /* 0x000fe20000100800 */
[----:B------:R-:W-:-:S03]  /*4c4b0*/  MOV R5, R10 ;  /* 0x0000000a00057202 */ /* 0x000fc60000000f00 */
[----:B------:R-:W4:Y:S04]  /*4c4c0*/  LDL.LU R8, [R1+0x260] ;  /* 0x0002600001087983 */ /* 0x000f280000300800 */
[----:B------:R-:W-:Y:S04]  /*4c4d0*/  STL [R1+0x914], R16 ;  /* 0x0009141001007387 */ /* 0x000fe80000100800 */
[----:B-1----:R-:W4:Y:S04]  /*4c4e0*/  LDL.LU R10, [R1+0x2a0] ;  /* 0x0002a000010a7983 */ /* 0x002f280000300800 */
[----:B------:R-:W4:Y:S04]  /*4c4f0*/  LDL.LU R17, [R1+0x25c] ;  /* 0x00025c0001117983 */ /* 0x000f280000300800 */
[----:B------:R-:W4:Y:S01]  /*4c500*/  LDL.LU R18, [R1+0x29c] ;  /* 0x00029c0001127983 */ /* 0x000f220000300800 */
[----:B-----5:R-:W-:-:S03]  /*4c510*/  IADD3 R9, P4, PT, R9, R134, RZ ;  /* 0x0000008609097210 */ /* 0x020fc60007f9e0ff */
[----:B------:R1:W-:Y:S01]  /*4c520*/  LDGSTS.E [R6+0x7100], desc[UR22][R4.64], P2 ;  /* 0x0710000004067fae */ /* 0x0003e200091a1016 */
[----:B------:R-:W-:-:S03]  /*4c530*/  IADD3 R7, P5, PT, R7, R134, RZ ;  /* 0x0000008607077210 */ /* 0x000fc60007fbe0ff */
[----:B------:R5:W-:Y:S01]  /*4c540*/  STL [R1+0x958], R9 ;  /* 0x0009580901007387 */ /* 0x000be20000100800 */
[----:B-1----:R-:W-:Y:S02]  /*4c550*/  IMAD.MOV.U32 R4, RZ, RZ, R13 ;  /* 0x000000ffff047224 */ /* 0x002fe400078e000d */
[----:B------:R-:W-:-:S05]  /*4c560*/  IMAD.MOV.U32 R5, RZ, RZ, R16 ;  /* 0x000000ffff057224 */ /* 0x000fca00078e0010 */
[----:B------:R1:W-:Y:S01]  /*4c570*/  LDGSTS.E [R6+0x7500], desc[UR22][R4.64], P2 ;  /* 0x0750000004067fae */ /* 0x0003e200091a1016 */
[----:B------:R-:W-:-:S05]  /*4c580*/  IMAD.X R12, R12, 0x1, R135, P4 ;  /* 0x000000010c0c7824 */ /* 0x000fca00020e0687 */
[----:B------:R5:W-:Y:S01]  /*4c590*/  STL [R1+0x954], R12 ;  /* 0x0009540c01007387 */ /* 0x000be20000100800 */
[----:B-1----:R-:W-:Y:S01]  /*4c5a0*/  IMAD.MOV.U32 R4, RZ, RZ, R9 ;  /* 0x000000ffff047224 */ /* 0x002fe200078e0009 */
[----:B------:R-:W-:Y:S01]  /*4c5b0*/  IADD3.X R11, PT, PT, R11, R135, RZ, P5, !PT ;  /* 0x000000870b0b7210 */ /* 0x000fe20002ffe4ff */
[----:B------:R-:W-:Y:S01]  /*4c5c0*/  IMAD.MOV.U32 R5, RZ, RZ, R12 ;  /* 0x000000ffff057224 */ /* 0x000fe200078e000c */
[----:B------:R-:W-:Y:S04]  /*4c5d0*/  STL [R1+0x998], R7 ;  /* 0x0009980701007387 */ /* 0x000fe80000100800 */
[----:B-----5:R-:W5:Y:S04]  /*4c5e0*/  LDL.LU R9, [R1+0x2e0] ;  /* 0x0002e00001097983 */ /* 0x020f680000300800 */
[----:B------:R1:W-:Y:S04]  /*4c5f0*/  STL [R1+0x994], R11 ;  /* 0x0009940b01007387 */ /* 0x0003e80000100800 */
[----:B------:R1:W-:Y:S04]  /*4c600*/  LDGSTS.E [R6+0x7900], desc[UR22][R4.64], P2 ;  /* 0x0790000004067fae */ /* 0x0003e800091a1016 */
[----:B------:R-:W5:Y:S01]  /*4c610*/  LDL.LU R12, [R1+0x320] ;  /* 0x00032000010c7983 */ /* 0x000f620000300800 */
[----:B-1----:R-:W-:-:S03]  /*4c620*/  MOV R5, R11 ;  /* 0x0000000b00057202 */ /* 0x002fc60000000f00 */
[----:B------:R-:W5:Y:S04]  /*4c630*/  LDL.LU R11, [R1+0x2dc] ;  /* 0x0002dc00010b7983 */ /* 0x000f680000300800 */
[----:B------:R-:W5:Y:S01]  /*4c640*/  LDL.LU R16, [R1+0x31c] ;  /* 0x00031c0001107983 */ /* 0x000f620000300800 */
[----:B------:R-:W-:-:S03]  /*4c650*/  IMAD.MOV.U32 R4, RZ, RZ, R7 ;  /* 0x000000ffff047224 */ /* 0x000fc600078e0007 */
[----:B------:R-:W5:Y:S04]  /*4c660*/  LDL.LU R13, [R1+0x360] ;  /* 0x00036000010d7983 */ /* 0x000f680000300800 */
[----:B------:R-:W5:Y:S04]  /*4c670*/  LDL.LU R7, [R1+0x3a0] ;  /* 0x0003a00001077983 */ /* 0x000f680000300800 */
[----:B------:R1:W-:Y:S02]  /*4c680*/  LDGSTS.E [R6+0x7d00], desc[UR22][R4.64], P2 ;  /* 0x07d0000004067fae */ /* 0x0003e400091a1016 */
[----:B-1----:R-:W-:-:S05]  /*4c690*/  LOP3.LUT R6, R132, 0x30, RZ, 0x3c, !PT ;  /* 0x0000003084067812 */ /* 0x002fca00078e3cff */
[----:B------:R-:W-:Y:S01]  /*4c6a0*/  VIADD R6, R6, UR5 ;  /* 0x0000000506067c36 */ /* 0x000fe20008000000 */
[----:B--2---:R-:W-:-:S05]  /*4c6b0*/  IADD3 R14, P4, PT, R14, R134, RZ ;  /* 0x000000860e0e7210 */ /* 0x004fca0007f9e0ff */
[----:B------:R-:W-:Y:S01]  /*4c6c0*/  STL [R1+0x1e0], R14 ;  /* 0x0001e00e01007387 */ /* 0x000fe20000100800 */
[----:B------:R-:W-:-:S05]  /*4c6d0*/  IADD3 R19, P5, PT, R19, R134, RZ ;  /* 0x0000008613137210 */ /* 0x000fca0007fbe0ff */
[----:B------:R-:W-:Y:S01]  /*4c6e0*/  STL [R1+0x220], R19 ;  /* 0x0002201301007387 */ /* 0x000fe20000100800 */
[----:B------:R-:W-:-:S04]  /*4c6f0*/  IMAD.X R15, R15, 0x1, R135, P4 ;  /* 0x000000010f0f7824 */ /* 0x000fc800020e0687 */
[----:B------:R-:W-:Y:S01]  /*4c700*/  IMAD.MOV.U32 R5, RZ, RZ, R15 ;  /* 0x000000ffff057224 */ /* 0x000fe200078e000f */
[----:B------:R1:W-:Y:S01]  /*4c710*/  STL [R1+0x1dc], R15 ;  /* 0x0001dc0f01007387 */ /* 0x0003e20000100800 */
[----:B------:R-:W-:Y:S01]  /*4c720*/  MOV R4, R14 ;  /* 0x0000000e00047202 */ /* 0x000fe20000000f00 */
[----:B---3--:R-:W-:-:S04]  /*4c730*/  IMAD.X R20, R20, 0x1, R135, P5 ;  /* 0x0000000114147824 */ /* 0x008fc800028e0687 */
[----:B------:R2:W-:Y:S04]  /*4c740*/  LDGSTS.E [R6+0x180], desc[UR22][R4.64], P2 ;  /* 0x0018000004067fae */ /* 0x0005e800091a1016 */
[----:B-1----:R-:W3:Y:S04]  /*4c750*/  LDL.LU R15, [R1+0x35c] ;  /* 0x00035c00010f7983 */ /* 0x002ee80000300800 */
[----:B------:R-:W3:Y:S01]  /*4c760*/  LDL.LU R14, [R1+0x39c] ;  /* 0x00039c00010e7983 */ /* 0x000ee20000300800 */
[----:B--2---:R-:W-:Y:S02]  /*4c770*/  IMAD.MOV.U32 R4, RZ, RZ, R19 ;  /* 0x000000ffff047224 */ /* 0x004fe400078e0013 */
[----:B------:R-:W-:Y:S01]  /*4c780*/  IMAD.MOV.U32 R5, RZ, RZ, R20 ;  /* 0x000000ffff057224 */ /* 0x000fe200078e0014 */
[----:B------:R-:W-:Y:S04]  /*4c790*/  STL [R1+0x21c], R20 ;  /* 0x00021c1401007387 */ /* 0x000fe80000100800 */
[----:B------:R1:W-:Y:S01]  /*4c7a0*/  LDGSTS.E [R6+0x580], desc[UR22][R4.64], P2 ;  /* 0x0058000004067fae */ /* 0x0003e200091a1016 */
[----:B----4-:R-:W-:-:S02]  /*4c7b0*/  IADD3 R8, P4, PT, R8, R134, RZ ;  /* 0x0000008608087210 */ /* 0x010fc40007f9e0ff */
[----:B------:R-:W-:Y:S02]  /*4c7c0*/  IADD3 R10, P5, PT, R10, R134, RZ ;  /* 0x000000860a0a7210 */ /* 0x000fe40007fbe0ff */
[----:B------:R-:W-:Y:S01]  /*4c7d0*/  IADD3.X R17, PT, PT, R17, R135, RZ, P4, !PT ;  /* 0x0000008711117210 */ /* 0x000fe200027fe4ff */
[----:B------:R-:W-:Y:S01]  /*4c7e0*/  STL [R1+0x260], R8 ;  /* 0x0002600801007387 */ /* 0x000fe20000100800 */
[----:B-1----:R-:W-:Y:S02]  /*4c7f0*/  IMAD.MOV.U32 R4, RZ, RZ, R8 ;  /* 0x000000ffff047224 */ /* 0x002fe400078e0008 */
[----:B------:R-:W-:Y:S01]  /*4c800*/  IMAD.X R18, R18, 0x1, R135, P5 ;  /* 0x0000000112127824 */ /* 0x000fe200028e0687 */
[----:B------:R1:W-:Y:S01]  /*4c810*/  STL [R1+0x25c], R17 ;  /* 0x00025c1101007387 */ /* 0x0003e20000100800 */
[----:B------:R-:W-:-:S03]  /*4c820*/  IMAD.MOV.U32 R5, RZ, RZ, R17 ;  /* 0x000000ffff057224 */ /* 0x000fc600078e0011 */
[----:B------:R-:W-:Y:S04]  /*4c830*/  STL [R1+0x2a0], R10 ;  /* 0x0002a00a01007387 */ /* 0x000fe80000100800 */
[----:B------:R2:W-:Y:S04]  /*4c840*/  LDGSTS.E [R6+0x980], desc[UR22][R4.64], P2 ;  /* 0x0098000004067fae */ /* 0x0005e800091a1016 */
[----:B-1----:R-:W4:Y:S04]  /*4c850*/  LDL.LU R17, [R1+0x3e0] ;  /* 0x0003e00001117983 */ /* 0x002f280000300800 */
[----:B------:R1:W-:Y:S04]  /*4c860*/  STL [R1+0x29c], R18 ;  /* 0x00029c1201007387 */ /* 0x0003e80000100800 */
[----:B------:R-:W4:Y:S01]  /*4c870*/  LDL.LU R8, [R1+0x420] ;  /* 0x0004200001087983 */ /* 0x000f220000300800 */
[----:B--2---:R-:W-:-:S03]  /*4c880*/  IMAD.MOV.U32 R5, RZ, RZ, R18 ;  /* 0x000000ffff057224 */ /* 0x004fc600078e0012 */
[----:B-1----:R-:W2:Y:S01]  /*4c890*/  LDL.LU R18, [R1+0x3dc] ;  /* 0x0003dc0001127983 */ /* 0x002ea20000300800 */
[----:B------:R-:W-:-:S03]  /*4c8a0*/  MOV R4, R10 ;  /* 0x0000000a00047202 */ /* 0x000fc60000000f00 */
[----:B------:R-:W2:Y:S04]  /*4c8b0*/  LDL.LU R10, [R1+0x41c] ;  /* 0x00041c00010a7983 */ /* 0x000ea80000300800 */
[----:B------:R1:W-:Y:S01]  /*4c8c0*/  LDGSTS.E [R6+0xd80], desc[UR22][R4.64], P2 ;  /* 0x00d8000004067fae */ /* 0x0003e200091a1016 */
[----:B-----5:R-:W-:-:S04]  /*4c8d0*/  IADD3 R9, P4, PT, R9, R134, RZ ;  /* 0x0000008609097210 */ /* 0x020fc80007f9e0ff */
[----:B-1----:R-:W-:Y:S01]  /*4c8e0*/  MOV R4, R9 ;  /* 0x0000000900047202 */ /* 0x002fe20000000f00 */
[----:B------:R1:W-:Y:S01]  /*4c8f0*/  STL [R1+0x2e0], R9 ;  /* 0x0002e00901007387 */ /* 0x0003e20000100800 */
[----:B------:R-:W-:Y:S01]  /*4c900*/  IADD3 R12, P5, PT, R12, R134, RZ ;  /* 0x000000860c0c7210 */ /* 0x000fe20007fbe0ff */
[----:B------:R-:W-:-:S04]  /*4c910*/  IMAD.X R11, R11, 0x1, R135, P4 ;  /* 0x000000010b0b7824 */ /* 0x000fc800020e0687 */
[----:B------:R-:W-:Y:S01]  /*4c920*/  IMAD.X R16, R16, 0x1, R135, P5 ;  /* 0x0000000110107824 */ /* 0x000fe200028e0687 */
[----:B------:R5:W-:Y:S01]  /*4c930*/  STL [R1+0x2dc], R11 ;  /* 0x0002dc0b01007387 */ /* 0x000be20000100800 */
[----:B------:R-:W-:-:S03]  /*4c940*/  IMAD.MOV.U32 R5, RZ, RZ, R11 ;  /* 0x000000ffff057224 */ /* 0x000fc600078e000b */
[----:B------:R-:W-:Y:S04]  /*4c950*/  STL [R1+0x320], R12 ;  /* 0x0003200c01007387 */ /* 0x000fe80000100800 */
[----:B-1----:R-:W2:Y:S04]  /*4c960*/  LDL.LU R9, [R1+0x460] ;  /* 0x0004600001097983 */ /* 0x002ea80000300800 */
[----:B------:R1:W-:Y:S04]  /*4c970*/  STL [R1+0x31c], R16 ;  /* 0x00031c1001007387 */ /* 0x0003e80000100800 */
[----:B------:R1:W-:Y:S04]  /*4c980*/  LDGSTS.E [R6+0x1180], desc[UR22][R4.64], P2 ;  /* 0x0118000004067fae */ /* 0x0003e800091a1016 */
[----:B-----5:R-:W5:Y:S01]  /*4c990*/  LDL.LU R11, [R1+0x4a0] ;  /* 0x0004a000010b7983 */ /* 0x020f620000300800 */
[----:B------:R-:W-:Y:S01]  /*4c9a0*/  IADD3 R13, P4, PT, R13, R134, RZ ;  /* 0x000000860d0d7210 */ /* 0x000fe20007f9e0ff */
[----:B-1----:R-:W-:-:S02]  /*4c9b0*/  IMAD.MOV.U32 R5, RZ, RZ, R16 ;  /* 0x000000ffff057224 */ /* 0x002fc400078e0010 */
[----:B------:R-:W5:Y:S01]  /*4c9c0*/  LDL.LU R16, [R1+0x45c] ;  /* 0x00045c0001107983 */ /* 0x000f620000300800 */
[----:B------:R-:W-:Y:S01]  /*4c9d0*/  IMAD.MOV.U32 R4, RZ, RZ, R12 ;  /* 0x000000ffff047224 */ /* 0x000fe200078e000c */
[----:B------:R-:W-:Y:S02]  /*4c9e0*/  IADD3 R7, P5, PT, R7, R134, RZ ;  /* 0x0000008607077210 */ /* 0x000fe40007fbe0ff */
[----:B------:R-:W5:Y:S04]  /*4c9f0*/  LDL.LU R12, [R1+0x49c] ;  /* 0x00049c00010c7983 */ /* 0x000f680000300800 */
[----:B------:R1:W-:Y:S04]  /*4ca00*/  STL [R1+0x360], R13 ;  /* 0x0003600d01007387 */ /* 0x0003e80000100800 */
[----:B------:R1:W-:Y:S02]  /*4ca10*/  LDGSTS.E [R6+0x1580], desc[UR22][R4.64], P2 ;  /* 0x0158000004067fae */ /* 0x0003e400091a1016 */
[----:B-1----:R-:W-:Y:S01]  /*4ca20*/  IMAD.MOV.U32 R4, RZ, RZ, R13 ;  /* 0x000000ffff047224 */ /* 0x002fe200078e000d */
[----:B---3--:R-:W-:Y:S01]  /*4ca30*/  IADD3.X R15, PT, PT, R15, R135, RZ, P4, !PT ;  /* 0x000000870f0f7210 */ /* 0x008fe200027fe4ff */
[----:B------:R-:W-:-:S04]  /*4ca40*/  IMAD.X R14, R14, 0x1, R135, P5 ;  /* 0x000000010e0e7824 */ /* 0x000fc800028e0687 */
[----:B------:R1:W-:Y:S04]  /*4ca50*/  STL [R1+0x35c], R15 ;  /* 0x00035c0f01007387 */ /* 0x0003e80000100800 */
[----:B------:R3:W-:Y:S04]  /*4ca60*/  STL [R1+0x3a0], R7 ;  /* 0x0003a00701007387 */ /* 0x0007e80000100800 */
[----:B------:R-:W5:Y:S01]  /*4ca70*/  LDL.LU R13, [R1+0x4e0] ;  /* 0x0004e000010d7983 */ /* 0x000f620000300800 */
[----:B------:R-:W-:-:S03]  /*4ca80*/  IMAD.MOV.U32 R5, RZ, RZ, R15 ;  /* 0x000000ffff057224 */ /* 0x000fc600078e000f */
[----:B------:R3:W-:Y:S04]  /*4ca90*/  STL [R1+0x39c], R14 ;  /* 0x00039c0e01007387 */ /* 0x0007e80000100800 */
[----:B------:R-:W5:Y:S04]  /*4caa0*/  LDL.LU R19, [R1+0x520] ;  /* 0x0005200001137983 */ /* 0x000f680000300800 */
[----:B-1----:R-:W5:Y:S04]  /*4cab0*/  LDL.LU R15, [R1+0x4dc] ;  /* 0x0004dc00010f7983 */ /* 0x002f680000300800 */
[----:B------:R-:W5:Y:S04]  /*4cac0*/  LDL.LU R20, [R1+0x51c] ;  /* 0x00051c0001147983 */ /* 0x000f680000300800 */
[----:B------:R1:W-:Y:S02]  /*4cad0*/  LDGSTS.E [R6+0x1980], desc[UR22][R4.64], P2 ;  /* 0x0198000004067fae */ /* 0x0003e400091a1016 */
[----:B-1----:R-:W-:Y:S01]  /*4cae0*/  MOV R4, R7 ;  /* 0x0000000700047202 */ /* 0x002fe20000000f00 */
[----:B------:R-:W-:Y:S01]  /*4caf0*/  IMAD.MOV.U32 R5, RZ, RZ, R14 ;  /* 0x000000ffff057224 */ /* 0x000fe200078e000e */
[----:B---3--:R-:W3:Y:S04]  /*4cb00*/  LDL.LU R7, [R1+0x560] ;  /* 0x0005600001077983 */ /* 0x008ee80000300800 */
[----:B------:R-:W3:Y:S04]  /*4cb10*/  LDL.LU R14, [R1+0x5a0] ;  /* 0x0005a000010e7983 */ /* 0x000ee80000300800 */
[----:B------:R1:W-:Y:S01]  /*4cb20*/  LDGSTS.E [R6+0x1d80], desc[UR22][R4.64], P2 ;  /* 0x01d8000004067fae */ /* 0x0003e200091a1016 */
[----:B----4-:R-:W-:-:S05]  /*4cb30*/  IADD3 R17, P4, PT, R17, R134, RZ ;  /* 0x0000008611117210 */ /* 0x010fca0007f9e0ff */
[----:B------:R4:W-:Y:S01]  /*4cb40*/  STL [R1+0x3e0], R17 ;  /* 0x0003e01101007387 */ /* 0x0009e20000100800 */
[----:B------:R-:W-:Y:S01]  /*4cb50*/  IADD3 R8, P5, PT, R8, R134, RZ ;  /* 0x0000008608087210 */ /* 0x000fe20007fbe0ff */
[----:B--2---:R-:W-:Y:S01]  /*4cb60*/  IMAD.X R18, R18, 0x1, R135, P4 ;  /* 0x0000000112127824 */ /* 0x004fe200020e0687 */
[----:B-1----:R-:W-:-:S03]  /*4cb70*/  MOV R4, R17 ;  /* 0x0000001100047202 */ /* 0x002fc60000000f00 */
[----:B------:R-:W-:Y:S01]  /*4cb80*/  IMAD.X R10, R10, 0x1, R135, P5 ;  /* 0x000000010a0a7824 */ /* 0x000fe200028e0687 */
[----:B------:R1:W-:Y:S04]  /*4cb90*/  STL [R1+0x3dc], R18 ;  /* 0x0003dc1201007387 */ /* 0x0003e80000100800 */
[----:B------:R2:W-:Y:S04]  /*4cba0*/  STL [R1+0x420], R8 ;  /* 0x0004200801007387 */ /* 0x0005e80000100800 */
[----:B----4-:R-:W4:Y:S01]  /*4cbb0*/  LDL.LU R17, [R1+0x55c] ;  /* 0x00055c0001117983 */ /* 0x010f220000300800 */
[----:B------:R-:W-:-:S03]  /*4cbc0*/  IMAD.MOV.U32 R5, RZ, RZ, R18 ;  /* 0x000000ffff057224 */ /* 0x000fc600078e0012 */
[----:B------:R2:W-:Y:S04]  /*4cbd0*/  STL [R1+0x41c], R10 ;  /* 0x00041c0a01007387 */ /* 0x0005e80000100800 */
[----:B-1----:R-:W4:Y:S04]  /*4cbe0*/  LDL.LU R18, [R1+0x59c] ;  /* 0x00059c0001127983 */ /* 0x002f280000300800 */
[----:B------:R1:W-:Y:S02]  /*4cbf0*/  LDGSTS.E [R6+0x2180], desc[UR22][R4.64], P2 ;  /* 0x0218000004067fae */ /* 0x0003e400091a1016 */
[----:B-1----:R-:W-:-:S02]  /*4cc00*/  IMAD.MOV.U32 R4, RZ, RZ, R8 ;  /* 0x000000ffff047224 */ /* 0x002fc400078e0008 */
[----:B------:R-:W-:Y:S01]  /*4cc10*/  IMAD.MOV.U32 R5, RZ, RZ, R10 ;  /* 0x000000ffff057224 */ /* 0x000fe200078e000a */
[----:B--2---:R-:W2:Y:S04]  /*4cc20*/  LDL.LU R8, [R1+0x5e0] ;  /* 0x0005e00001087983 */ /* 0x004ea80000300800 */
[----:B------:R-:W2:Y:S04]  /*4cc30*/  LDL.LU R10, [R1+0x620] ;  /* 0x00062000010a7983 */ /* 0x000ea80000300800 */
[----:B------:R1:W-:Y:S01]  /*4cc40*/  LDGSTS.E [R6+0x2580], desc[UR22][R4.64], P2 ;  /* 0x0258000004067fae */ /* 0x0003e200091a1016 */
[----:B------:R-:W-:-:S05]  /*4cc50*/  IADD3 R9, P4, PT, R9, R134, RZ ;  /* 0x0000008609097210 */ /* 0x000fca0007f9e0ff */
[----:B------:R5:W-:Y:S02]  /*4cc60*/  STL [R1+0x460], R9 ;  /* 0x0004600901007387 */ /* 0x000be40000100800 */
[----:B-----5:R-:W-:Y:S01]  /*4cc70*/  IADD3 R11, P5, PT, R11, R134, RZ ;  /* 0x000000860b0b7210 */ /* 0x020fe20007fbe0ff */
[----:B-1----:R-:W-:Y:S01]  /*4cc80*/  IMAD.MOV.U32 R4, RZ, RZ, R9 ;  /* 0x000000ffff047224 */ /* 0x002fe200078e0009 */
[----:B------:R-:W-:-:S03]  /*4cc90*/  IADD3.X R16, PT, PT, R16, R135, RZ, P4, !PT ;  /* 0x0000008710107210 */ /* 0x000fc600027fe4ff */
[----:B------:R-:W-:Y:S02]  /*4cca0*/  IMAD.X R12, R12, 0x1, R135, P5 ;  /* 0x000000010c0c7824 */ /* 0x000fe400028e0687 */
[----:B------:R1:W-:Y:S04]  /*4ccb0*/  STL [R1+0x45c], R16 ;  /* 0x00045c1001007387 */ /* 0x0003e80000100800 */
[----:B------:R5:W-:Y:S01]  /*4ccc0*/  STL [R1+0x4a0], R11 ;  /* 0x0004a00b01007387 */ /* 0x000be20000100800 */
[----:B------:R-:W-:-:S03]  /*4ccd0*/  IMAD.MOV.U32 R5, RZ, RZ, R16 ;  /* 0x000000ffff057224 */ /* 0x000fc600078e0010 */
[----:B------:R-:W2:Y:S04]  /*4cce0*/  LDL.LU R9, [R1+0x5dc] ;  /* 0x0005dc0001097983 */ /* 0x000ea80000300800 */
[----:B------:R5:W-:Y:S04]  /*4ccf0*/  STL [R1+0x49c], R12 ;  /* 0x00049c0c01007387 */ /* 0x000be80000100800 */
[----:B-1----:R-:W2:Y:S04]  /*4cd00*/  LDL.LU R16, [R1+0x61c] ;  /* 0x00061c0001107983 */ /* 0x002ea80000300800 */
[----:B------:R1:W-:Y:S02]  /*4cd10*/  LDGSTS.E [R6+0x2980], desc[UR22][R4.64], P2 ;  /* 0x0298000004067fae */ /* 0x0003e400091a1016 */
[----:B-1----:R-:W-:Y:S01]  /*4cd20*/  MOV R4, R11 ;  /* 0x0000000b00047202 */ /* 0x002fe20000000f00 */
[----:B------:R-:W-:Y:S01]  /*4cd30*/  IMAD.MOV.U32 R5, RZ, RZ, R12 ;  /* 0x000000ffff057224 */ /* 0x000fe200078e000c */
[----:B-----5:R-:W5:Y:S04]  /*4cd40*/  LDL.LU R11, [R1+0x660] ;  /* 0x00066000010b7983 */ /* 0x020f680000300800 */
[----:B------:R-:W5:Y:S04]  /*4cd50*/  LDL.LU R12, [R1+0x6a0] ;  /* 0x0006a000010c7983 */ /* 0x000f680000300800 */
[----:B------:R1:W-:Y:S01]  /*4cd60*/  LDGSTS.E [R6+0x2d80], desc[UR22][R4.64], P2 ;  /* 0x02d8000004067fae */ /* 0x0003e200091a1016 */
[----:B------:R-:W-:-:S05]  /*4cd70*/  IADD3 R13, P4, PT, R13, R134, RZ ;  /* 0x000000860d0d7210 */ /* 0x000fca0007f9e0ff */
[----:B------:R-:W-:Y:S01]  /*4cd80*/  STL [R1+0x4e0], R13 ;  /* 0x0004e00d01007387 */ /* 0x000fe20000100800 */
[----:B------:R-:W-:Y:S01]  /*4cd90*/  IADD3 R19, P5, PT, R19, R134, RZ ;  /* 0x0000008613137210 */ /* 0x000fe20007fbe0ff */
[----:B------:R-:W-:-:S04]  /*4cda0*/  IMAD.X R15, R15, 0x1, R135, P4 ;  /* 0x000000010f0f7824 */ /* 0x000fc800020e0687 */
[----:B------:R-:W-:Y:S01]  /*4cdb0*/  IMAD.X R20, R20, 0x1, R135, P5 ;  /* 0x0000000114147824 */ /* 0x000fe200028e0687 */
[----:B------:R1:W-:Y:S02]  /*4cdc0*/  STL [R1+0x4dc], R15 ;  /* 0x0004dc0f01007387 */ /* 0x0003e40000100800 */
[----:B-1----:R-:W-:Y:S02]  /*4cdd0*/  IMAD.MOV.U32 R5, RZ, RZ, R15 ;  /* 0x000000ffff057224 */ /* 0x002fe400078e000f */
[----:B------:R-:W-:Y:S01]  /*4cde0*/  STL [R1+0x520], R19 ;  /* 0x0005201301007387 */ /* 0x000fe20000100800 */
[----:B------:R-:W-:-:S03]  /*4cdf0*/  MOV R4, R13 ;  /* 0x0000000d00047202 */ /* 0x000fc60000000f00 */
[----:B------:R-:W5:Y:S04]  /*4ce00*/  LDL.LU R15, [R1+0x65c] ;  /* 0x00065c00010f7983 */ /* 0x000f680000300800 */
[----:B------:R-:W-:Y:S01]  /*4ce10*/  STL [R1+0x51c], R20 ;  /* 0x00051c1401007387 */ /* 0x000fe20000100800 */
[----:B---3--:R-:W-:-:S03]  /*4ce20*/  IADD3 R7, P4, PT, R7, R134, RZ ;  /* 0x0000008607077210 */ /* 0x008fc60007f9e0ff */
[----:B------:R-:W3:Y:S04]  /*4ce30*/  LDL.LU R13, [R1+0x69c] ;  /* 0x00069c00010d7983 */ /* 0x000ee80000300800 */
[----:B------:R1:W-:Y:S01]  /*4ce40*/  LDGSTS.E [R6+0x3180], desc[UR22][R4.64], P2 ;  /* 0x0318000004067fae */ /* 0x0003e200091a1016 */
[----:B------:R-:W-:-:S03]  /*4ce50*/  IADD3 R14, P5, PT, R14, R134, RZ ;  /* 0x000000860e0e7210 */ /* 0x000fc60007fbe0ff */
[----:B------:R-:W-:Y:S01]  /*4ce60*/  STL [R1+0x560], R7 ;  /* 0x0005600701007387 */ /* 0x000fe20000100800 */
[----:B-1----:R-:W-:Y:S02]  /*4ce70*/  IMAD.MOV.U32 R4, RZ, RZ, R19 ;  /* 0x000000ffff047224 */ /* 0x002fe400078e0013 */
[----:B------:R-:W-:-:S05]  /*4ce80*/  IMAD.MOV.U32 R5, RZ, RZ, R20 ;  /* 0x000000ffff057224 */ /* 0x000fca00078e0014 */
[----:B------:R1:W-:Y:S02]  /*4ce90*/  LDGSTS.E [R6+0x3580], desc[UR22][R4.64], P2 ;  /* 0x0358000004067fae */ /* 0x0003e400091a1016 */
[----:B-1----:R-:W-:Y:S01]  /*4cea0*/  IMAD.MOV.U32 R4, RZ, RZ, R7 ;  /* 0x000000ffff047224 */ /* 0x002fe200078e0007 */
[----:B----4-:R-:W-:-:S05]  /*4ceb0*/  IADD3.X R17, PT, PT, R17, R135, RZ, P4, !PT ;  /* 0x0000008711117210 */ /* 0x010fca00027fe4ff */
[----:B------:R1:W-:Y:S01]  /*4cec0*/  STL [R1+0x55c], R17 ;  /* 0x00055c1101007387 */ /* 0x0003e20000100800 */
[----:B------:R-:W-:Y:S02]  /*4ced0*/  IMAD.MOV.U32 R5, RZ, RZ, R17 ;  /* 0x000000ffff057224 */ /* 0x000fe400078e0011 */
[----:B------:R-:W-:Y:S01]  /*4cee0*/  IMAD.X R18, R18, 0x1, R135, P5 ;  /* 0x0000000112127824 */ /* 0x000fe200028e0687 */
[----:B------:R-:W-:Y:S04]  /*4cef0*/  STL [R1+0x5a0], R14 ;  /* 0x0005a00e01007387 */ /* 0x000fe80000100800 */
[----:B------:R4:W-:Y:S04]  /*4cf00*/  LDGSTS.E [R6+0x3980], desc[UR22][R4.64], P2 ;  /* 0x0398000004067fae */ /* 0x0009e800091a1016 */
[----:B-1----:R-:W3:Y:S04]  /*4cf10*/  LDL.LU R17, [R1+0x6e0] ;  /* 0x0006e00001117983 */ /* 0x002ee80000300800 */
[----:B------:R1:W-:Y:S04]  /*4cf20*/  STL [R1+0x59c], R18 ;  /* 0x00059c1201007387 */ /* 0x0003e80000100800 */
[----:B------:R-:W3:Y:S01]  /*4cf30*/  LDL.LU R7, [R1+0x720] ;  /* 0x0007200001077983 */ /* 0x000ee20000300800 */
[----:B----4-:R-:W-:-:S03]  /*4cf40*/  IMAD.MOV.U32 R5, RZ, RZ, R18 ;  /* 0x000000ffff057224 */ /* 0x010fc600078e0012 */
[----:B-1----:R-:W4:Y:S01]  /*4cf50*/  LDL.LU R18, [R1+0x6dc] ;  /* 0x0006dc0001127983 */ /* 0x002f220000300800 */
[----:B------:R-:W-:-:S03]  /*4cf60*/  MOV R4, R14 ;  /* 0x0000000e00047202 */ /* 0x000fc60000000f00 */
[----:B------:R-:W4:Y:S01]  /*4cf70*/  LDL.LU R14, [R1+0x71c] ;  /* 0x00071c00010e7983 */ /* 0x000f220000300800 */
[-C--:B--2---:R-:W-:Y:S02]  /*4cf80*/  IADD3 R8, P4, PT, R8, R134.reuse, RZ ;  /* 0x0000008608087210 */ /* 0x084fe40007f9e0ff */
[----:B------:R-:W-:Y:S01]  /*4cf90*/  IADD3 R10, P5, PT, R10, R134, RZ ;  /* 0x000000860a0a7210 */ /* 0x000fe20007fbe0ff */
[----:B------:R1:W-:Y:S04]  /*4cfa0*/  LDGSTS.E [R6+0x3d80], desc[UR22][R4.64], P2 ;  /* 0x03d8000004067fae */ /* 0x0003e800091a1016 */
[----:B------:R-:W-:Y:S01]  /*4cfb0*/  STL [R1+0x5e0], R8 ;  /* 0x0005e00801007387 */ /* 0x000fe20000100800 */
[----:B-1----:R-:W-:Y:S01]  /*4cfc0*/  MOV R4, R8 ;  /* 0x0000000800047202 */ /* 0x002fe20000000f00 */
[----:B------:R-:W-:-:S04]  /*4cfd0*/  IMAD.X R9, R9, 0x1, R135, P4 ;  /* 0x0000000109097824 */ /* 0x000fc800020e0687 */
[----:B------:R-:W-:Y:S01]  /*4cfe0*/  IMAD.MOV.U32 R5, RZ, RZ, R9 ;  /* 0x000000ffff057224 */ /* 0x000fe200078e0009 */
[----:B------:R1:W-:Y:S01]  /*4cff0*/  STL [R1+0x5dc], R9 ;  /* 0x0005dc0901007387 */ /* 0x0003e20000100800 */
[----:B------:R-:W-:-:S03]  /*4d000*/  IMAD.X R16, R16, 0x1, R135, P5 ;  /* 0x0000000110107824 */ /* 0x000fc600028e0687 */
[----:B------:R-:W-:Y:S04]  /*4d010*/  STL [R1+0x620], R10 ;  /* 0x0006200a01007387 */ /* 0x000fe80000100800 */
[----:B------:R2:W-:Y:S04]  /*4d020*/  LDGSTS.E [R6+0x4180], desc[UR22][R4.64], P2 ;  /* 0x0418000004067fae */ /* 0x0005e800091a1016 */
[----:B-1----:R-:W4:Y:S04]  /*4d030*/  LDL.LU R9, [R1+0x760] ;  /* 0x0007600001097983 */ /* 0x002f280000300800 */
[----:B------:R1:W-:Y:S04]  /*4d040*/  STL [R1+0x61c], R16 ;  /* 0x00061c1001007387 */ /* 0x0003e80000100800 */
[----:B------:R-:W4:Y:S01]  /*4d050*/  LDL.LU R8, [R1+0x7a0] ;  /* 0x0007a00001087983 */ /* 0x000f220000300800 */
[----:B--2---:R-:W-:Y:S01]  /*4d060*/  IMAD.MOV.U32 R5, RZ, RZ, R16 ;  /* 0x000000ffff057224 */ /* 0x004fe200078e0010 */
[----:B-----5:R-:W-:-:S02]  /*4d070*/  IADD3 R11, P4, PT, R11, R134, RZ ;  /* 0x000000860b0b7210 */ /* 0x020fc40007f9e0ff */
[----:B-1----:R-:W2:Y:S01]  /*4d080*/  LDL.LU R16, [R1+0x75c] ;  /* 0x00075c0001107983 */ /* 0x002ea20000300800 */
[----:B------:R-:W-:Y:S01]  /*4d090*/  IMAD.MOV.U32 R4, RZ, RZ, R10 ;  /* 0x000000ffff047224 */ /* 0x000fe200078e000a */
[----:B------:R-:W-:Y:S02]  /*4d0a0*/  IADD3 R12, P5, PT, R12, R134, RZ ;  /* 0x000000860c0c7210 */ /* 0x000fe40007fbe0ff */
[----:B------:R-:W5:Y:S04]  /*4d0b0*/  LDL.LU R10, [R1+0x79c] ;  /* 0x00079c00010a7983 */ /* 0x000f680000300800 */
[----:B------:R1:W-:Y:S04]  /*4d0c0*/  LDGSTS.E [R6+0x4580], desc[UR22][R4.64], P2 ;  /* 0x0458000004067fae */ /* 0x0003e800091a1016 */
[----:B------:R3:W-:Y:S01]  /*4d0d0*/  STL [R1+0x660], R11 ;  /* 0x0006600b01007387 */ /* 0x0007e20000100800 */
[----:B-1----:R-:W-:Y:S01]  /*4d0e0*/  IMAD.MOV.U32 R4, RZ, RZ, R11 ;  /* 0x000000ffff047224 */ /* 0x002fe200078e000b */
[----:B------:R-:W-:-:S05]  /*4d0f0*/  IADD3.X R15, PT, PT, R15, R135, RZ, P4, !PT ;  /* 0x000000870f0f7210 */ /* 0x000fca00027fe4ff */
[----:B------:R-:W-:Y:S01]  /*4d100*/  STL [R1+0x65c], R15 ;  /* 0x00065c0f01007387 */ /* 0x000fe20000100800 */
[----:B------:R-:W-:Y:S02]  /*4d110*/  IMAD.MOV.U32 R5, RZ, RZ, R15 ;  /* 0x000000ffff057224 */ /* 0x000fe400078e000f */
[----:B---3--:R-:W-:Y:S01]  /*4d120*/  IMAD.X R13, R13, 0x1, R135, P5 ;  /* 0x000000010d0d7824 */ /* 0x008fe200028e0687 */
[----:B------:R1:W-:Y:S04]  /*4d130*/  STL [R1+0x6a0], R12 ;  /* 0x0006a00c01007387 */ /* 0x0003e80000100800 */
[----:B------:R-:W3:Y:S04]  /*4d140*/  LDL.LU R11, [R1+0x7e0] ;  /* 0x0007e000010b7983 */ /* 0x000ee80000300800 */
[----:B------:R1:W-:Y:S04]  /*4d150*/  STL [R1+0x69c], R13 ;  /* 0x00069c0d01007387 */ /* 0x0003e80000100800 */
[----:B------:R1:W-:Y:S04]  /*4d160*/  LDGSTS.E [R6+0x4980], desc[UR22][R4.64], P2 ;  /* 0x0498000004067fae */ /* 0x0003e800091a1016 */
[----:B------:R-:W3:Y:S01]  /*4d170*/  LDL.LU R19, [R1+0x820] ;  /* 0x0008200001137983 */ /* 0x000ee20000300800 */
[----:B-1----:R-:W-:-:S03]  /*4d180*/  MOV R4, R12 ;  /* 0x0000000c00047202 */ /* 0x002fc60000000f00 */
[----:B------:R-:W3:Y:S04]  /*4d190*/  LDL.LU R12, [R1+0x7dc] ;  /* 0x0007dc00010c7983 */ /* 0x000ee80000300800 */
[----:B------:R-:W3:Y:S01]  /*4d1a0*/  LDL.LU R20, [R1+0x81c] ;  /* 0x00081c0001147983 */ /* 0x000ee20000300800 */
[----:B------:R-:W-:-:S03]  /*4d1b0*/  IMAD.MOV.U32 R5, RZ, RZ, R13 ;  /* 0x000000ffff057224 */ /* 0x000fc600078e000d */
[----:B------:R-:W3:Y:S04]  /*4d1c0*/  LDL.LU R13, [R1+0x860] ;  /* 0x00086000010d7983 */ /* 0x000ee80000300800 */
[----:B------:R-:W3:Y:S04]  /*4d1d0*/  LDL.LU R15, [R1+0x8a0] ;  /* 0x0008a000010f7983 */ /* 0x000ee80000300800 */
[----:B------:R1:W-:Y:S01]  /*4d1e0*/  LDGSTS.E [R6+0x4d80], desc[UR22][R4.64], P2 ;  /* 0x04d8000004067fae */ /* 0x0003e200091a1016 */
[----:B------:R-:W-:-:S05]  /*4d1f0*/  IADD3 R17, P4, PT, R17, R134, RZ ;  /* 0x0000008611117210 */ /* 0x000fca0007f9e0ff */
[----:B------:R-:W-:Y:S01]  /*4d200*/  STL [R1+0x6e0], R17 ;  /* 0x0006e01101007387 */ /* 0x000fe20000100800 */
[----:B------:R-:W-:Y:S01]  /*4d210*/  IADD3 R7, P5, PT, R7, R134, RZ ;  /* 0x0000008607077210 */ /* 0x000fe20007fbe0ff */
[----:B----4-:R-:W-:-:S04]  /*4d220*/  IMAD.X R18, R18, 0x1, R135, P4 ;  /* 0x0000000112127824 */ /* 0x010fc800020e0687 */
[----:B------:R-:W-:Y:S01]  /*4d230*/  IMAD.X R14, R14, 0x1, R135, P5 ;  /* 0x000000010e0e7824 */ /* 0x000fe200028e0687 */
[----:B------:R4:W-:Y:S01]  /*4d240*/  STL [R1+0x6dc], R18 ;  /* 0x0006dc1201007387 */ /* 0x0009e20000100800 */
[----:B-1----:R-:W-:-:S03]  /*4d250*/  IMAD.MOV.U32 R5, RZ, RZ, R18 ;  /* 0x000000ffff057224 */ /* 0x002fc600078e0012 */
[----:B------:R1:W-:Y:S01]  /*4d260*/  STL [R1+0x720], R7 ;  /* 0x0007200701007387 */ /* 0x0003e20000100800 */
[----:B------:R-:W-:-:S03]  /*4d270*/  MOV R4, R17 ;  /* 0x0000001100047202 */ /* 0x000fc60000000f00 */
[----:B----4-:R-:W4:Y:S04]  /*4d280*/  LDL.LU R18, [R1+0x85c] ;  /* 0x00085c0001127983 */ /* 0x010f280000300800 */
[----:B------:R1:W-:Y:S04]  /*4d290*/  STL [R1+0x71c], R14 ;  /* 0x00071c0e01007387 */ /* 0x0003e80000100800 */
[----:B------:R-:W4:Y:S04]  /*4d2a0*/  LDL.LU R17, [R1+0x89c] ;  /* 0x00089c0001117983 */ /* 0x000f280000300800 */
[----:B------:R1:W-:Y:S02]  /*4d2b0*/  LDGSTS.E [R6+0x5180], desc[UR22][R4.64], P2 ;  /* 0x0518000004067fae */ /* 0x0003e400091a1016 */
[----:B-1----:R-:W-:-:S02]  /*4d2c0*/  IMAD.MOV.U32 R4, RZ, RZ, R7 ;  /* 0x000000ffff047224 */ /* 0x002fc400078e0007 */
[----:B------:R-:W-:Y:S01]  /*4d2d0*/  IMAD.MOV.U32 R5, RZ, RZ, R14 ;  /* 0x000000ffff057224 */ /* 0x000fe200078e000e */
[----:B------:R-:W4:Y:S04]  /*4d2e0*/  LDL.LU R7, [R1+0x8e0] ;  /* 0x0008e00001077983 */ /* 0x000f280000300800 */
[----:B------:R-:W4:Y:S04]  /*4d2f0*/  LDL.LU R14, [R1+0x920] ;  /* 0x00092000010e7983 */ /* 0x000f280000300800 */
[----:B------:R1:W-:Y:S01]  /*4d300*/  LDGSTS.E [R6+0x5580], desc[UR22][R4.64], P2 ;  /* 0x0558000004067fae */ /* 0x0003e200091a1016 */
[----:B------:R-:W-:-:S05]  /*4d310*/  IADD3 R9, P4, PT, R9, R134, RZ ;  /* 0x0000008609097210 */ /* 0x000fca0007f9e0ff */
[----:B------:R5:W-:Y:S01]  /*4d320*/  STL [R1+0x760], R9 ;  /* 0x0007600901007387 */ /* 0x000be20000100800 */
[----:B------:R-:W-:Y:S02]  /*4d330*/  IADD3 R8, P5, PT, R8, R134, RZ ;  /* 0x0000008608087210 */ /* 0x000fe40007fbe0ff */
[----:B--2---:R-:W-:Y:S01]  /*4d340*/  IADD3.X R16, PT, PT, R16, R135, RZ, P4, !PT ;  /* 0x0000008710107210 */ /* 0x004fe200027fe4ff */
[----:B-1----:R-:W-:Y:S02]  /*4d350*/  IMAD.MOV.U32 R4, RZ, RZ, R9 ;  /* 0x000000ffff047224 */ /* 0x002fe400078e0009 */
[----:B-----5:R-:W-:Y:S02]  /*4d360*/  IMAD.X R10, R10, 0x1, R135, P5 ;  /* 0x000000010a0a7824 */ /* 0x020fe400028e0687 */
[----:B------:R1:W-:Y:S04]  /*4d370*/  STL [R1+0x75c], R16 ;  /* 0x00075c1001007387 */ /* 0x0003e80000100800 */
[----:B------:R-:W-:Y:S04]  /*4d380*/  STL [R1+0x7a0], R8 ;  /* 0x0007a00801007387 */ /* 0x000fe80000100800 */
[----:B------:R-:W2:Y:S01]  /*4d390*/  LDL.LU R9, [R1+0x8dc] ;  /* 0x0008dc0001097983 */ /* 0x000ea20000300800 */
[----:B------:R-:W-:-:S03]  /*4d3a0*/  IMAD.MOV.U32 R5, RZ, RZ, R16 ;  /* 0x000000ffff057224 */ /* 0x000fc600078e0010 */
[----:B------:R5:W-:Y:S04]  /*4d3b0*/  STL [R1+0x79c], R10 ;  /* 0x00079c0a01007387 */ /* 0x000be80000100800 */
[----:B-1----:R-:W2:Y:S04]  /*4d3c0*/  LDL.LU R16, [R1+0x91c] ;  /* 0x00091c0001107983 */ /* 0x002ea80000300800 */
[----:B------:R1:W-:Y:S02]  /*4d3d0*/  LDGSTS.E [R6+0x5980], desc[UR22][R4.64], P2 ;  /* 0x0598000004067fae */ /* 0x0003e400091a1016 */
[----:B-1----:R-:W-:Y:S01]  /*4d3e0*/  MOV R4, R8 ;  /* 0x0000000800047202 */ /* 0x002fe20000000f00 */
[----:B------:R-:W-:-:S02]  /*4d3f0*/  IMAD.MOV.U32 R5, RZ, RZ, R10 ;  /* 0x000000ffff057224 */ /* 0x000fc400078e000a */
[----:B-----5:R-:W5:Y:S04]  /*4d400*/  LDL.LU R10, [R1+0x960] ;  /* 0x00096000010a7983 */ /* 0x020f680000300800 */
[----:B------:R-:W5:Y:S04]  /*4d410*/  LDL.LU R8, [R1+0x9a0] ;  /* 0x0009a00001087983 */ /* 0x000f680000300800 */
[----:B------:R1:W-:Y:S01]  /*4d420*/  LDGSTS.E [R6+0x5d80], desc[UR22][R4.64], P2 ;  /* 0x05d8000004067fae */ /* 0x0003e200091a1016 */
[----:B---3--:R-:W-:-:S05]  /*4d430*/  IADD3 R11, P4, PT, R11, R134, RZ ;  /* 0x000000860b0b7210 */ /* 0x008fca0007f9e0ff */
[----:B------:R-:W-:Y:S01]  /*4d440*/  STL [R1+0x7e0], R11 ;  /* 0x0007e00b01007387 */ /* 0x000fe20000100800 */
[----:B------:R-:W-:Y:S01]  /*4d450*/  IADD3 R19, P5, PT, R19, R134, RZ ;  /* 0x0000008613137210 */ /* 0x000fe20007fbe0ff */
[----:B------:R-:W-:-:S04]  /*4d460*/  IMAD.X R12, R12, 0x1, R135, P4 ;  /* 0x000000010c0c7824 */ /* 0x000fc800020e0687 */
[----:B------:R-:W-:Y:S01]  /*4d470*/  IMAD.X R20, R20, 0x1, R135, P5 ;  /* 0x0000000114147824 */ /* 0x000fe200028e0687 */
[----:B------:R3:W-:Y:S01]  /*4d480*/  STL [R1+0x7dc], R12 ;  /* 0x0007dc0c01007387 */ /* 0x0007e20000100800 */
[----:B-1----:R-:W-:-:S03]  /*4d490*/  IMAD.MOV.U32 R5, RZ, RZ, R12 ;  /* 0x000000ffff057224 */ /* 0x002fc600078e000c */
[----:B------:R-:W-:Y:S01]  /*4d4a0*/  STL [R1+0x820], R19 ;  /* 0x0008201301007387 */ /* 0x000fe20000100800 */
[----:B------:R-:W-:-:S03]  /*4d4b0*/  MOV R4, R11 ;  /* 0x0000000b00047202 */ /* 0x000fc60000000f00 */
[----:B---3--:R-:W3:Y:S01]  /*4d4c0*/  LDL.LU R12, [R1+0x95c] ;  /* 0x00095c00010c7983 */ /* 0x008ee20000300800 */
[----:B------:R-:W-:-:S03]  /*4d4d0*/  IADD3 R13, P4, PT, R13, R134, RZ ;  /* 0x000000860d0d7210 */ /* 0x000fc60007f9e0ff */
[----:B------:R-:W-:Y:S04]  /*4d4e0*/  STL [R1+0x81c], R20 ;  /* 0x00081c1401007387 */ /* 0x000fe80000100800 */
[----:B------:R-:W3:Y:S01]  /*4d4f0*/  LDL.LU R11, [R1+0x99c] ;  /* 0x00099c00010b7983 */ /* 0x000ee20000300800 */
[----:B------:R-:W-:-:S03]  /*4d500*/  IADD3 R15, P5, PT, R15, R134, RZ ;  /* 0x000000860f0f7210 */ /* 0x000fc60007fbe0ff */
[----:B------:R1:W-:Y:S04]  /*4d510*/  LDGSTS.E [R6+0x6180], desc[UR22][R4.64], P2 ;  /* 0x0618000004067fae */ /* 0x0003e800091a1016 */
[----:B------:R4:W-:Y:S01]  /*4d520*/  STL [R1+0x860], R13 ;  /* 0x0008600d01007387 */ /* 0x0009e20000100800 */
[----:B-1----:R-:W-:Y:S02]  /*4d530*/  IMAD.MOV.U32 R4, RZ, RZ, R19 ;  /* 0x000000ffff047224 */ /* 0x002fe400078e0013 */
[----:B------:R-:W-:-:S05]  /*4d540*/  IMAD.MOV.U32 R5, RZ, RZ, R20 ;  /* 0x000000ffff057224 */ /* 0x000fca00078e0014 */
[----:B------:R1:W-:Y:S01]  /*4d550*/  LDGSTS.E [R6+0x6580], desc[UR22][R4.64], P2 ;  /* 0x0658000004067fae */ /* 0x0003e200091a1016 */
[----:B----4-:R-:W-:Y:S01]  /*4d560*/  IADD3.X R18, PT, PT, R18, R135, RZ, P4, !PT ;  /* 0x0000008712127210 */ /* 0x010fe200027fe4ff */
[----:B-1----:R-:W-:-:S04]  /*4d570*/  IMAD.MOV.U32 R4, RZ, RZ, R13 ;  /* 0x000000ffff047224 */ /* 0x002fc800078e000d */
[----:B------:R-:W-:Y:S01]  /*4d580*/  STL [R1+0x85c], R18 ;  /* 0x00085c1201007387 */ /* 0x000fe20000100800 */
[----:B------:R-:W-:Y:S02]  /*4d590*/  IMAD.MOV.U32 R5, RZ, RZ, R18 ;  /* 0x000000ffff057224 */ /* 0x000fe400078e0012 */
[----:B------:R-:W-:Y:S01]  /*4d5a0*/  IMAD.X R17, R17, 0x1, R135, P5 ;  /* 0x0000000111117824 */ /* 0x000fe200028e0687 */
[----:B------:R1:W-:Y:S04]  /*4d5b0*/  STL [R1+0x8a0], R15 ;  /* 0x0008a00f01007387 */ /* 0x0003e80000100800 */
[----:B------:R-:W4:Y:S04]  /*4d5c0*/  LDL.LU R13, [R1+0x1e8] ;  /* 0x0001e800010d7983 */ /* 0x000f280000300800 */
[----:B------:R-:W-:Y:S04]  /*4d5d0*/  STL [R1+0x89c], R17 ;  /* 0x00089c1101007387 */ /* 0x000fe80000100800 */
[----:B------:R1:W-:Y:S04]  /*4d5e0*/  LDGSTS.E [R6+0x6980], desc[UR22][R4.64], P2 ;  /* 0x0698000004067fae */ /* 0x0003e800091a1016 */
[----:B------:R-:W4:Y:S01]  /*4d5f0*/  LDL.LU R19, [R1+0x228] ;  /* 0x0002280001137983 */ /* 0x000f220000300800 */
[----:B-1----:R-:W-:-:S03]  /*4d600*/  MOV R4, R15 ;  /* 0x0000000f00047202 */ /* 0x002fc60000000f00 */
[----:B------:R-:W4:Y:S01]  /*4d610*/  LDL.LU R15, [R1+0x1e4] ;  /* 0x0001e400010f7983 */ /* 0x000f220000300800 */
[-C--:B------:R-:W-:Y:S01]  /*4d620*/  IADD3 R7, P4, PT, R7, R134.reuse, RZ ;  /* 0x0000008607077210 */ /* 0x080fe20007f9e0ff */
[----:B------:R-:W-:Y:S01]  /*4d630*/  IMAD.MOV.U32 R5, RZ, RZ, R17 ;  /* 0x000000ffff057224 */ /* 0x000fe200078e0011 */
[----:B------:R-:W-:Y:S01]  /*4d640*/  IADD3 R14, P5, PT, R14, R134, RZ ;  /* 0x000000860e0e7210 */ /* 0x000fe20007fbe0ff */
[----:B------:R-:W4:Y:S04]  /*4d650*/  LDL.LU R20, [R1+0x224] ;  /* 0x0002240001147983 */ /* 0x000f280000300800 */
[----:B------:R1:W-:Y:S04]  /*4d660*/  STL [R1+0x8e0], R7 ;  /* 0x0008e00701007387 */ /* 0x0003e80000100800 */
[----:B------:R1:W-:Y:S02]  /*4d670*/  LDGSTS.E [R6+0x6d80], desc[UR22][R4.64], P2 ;  /* 0x06d8000004067fae */ /* 0x0003e400091a1016 */
[----:B-1----:R-:W-:Y:S01]  /*4d680*/  MOV R4, R7 ;  /* 0x0000000700047202 */ /* 0x002fe20000000f00 */
[----:B--2---:R-:W-:-:S05]  /*4d690*/  IMAD.X R9, R9, 0x1, R135, P4 ;  /* 0x0000000109097824 */ /* 0x004fca00020e0687 */
        /* <DEDUP_REMOVED lines=8> */
[----:B-----5:R-:W-:-:S03]  /*4d720*/  IADD3 R10, P4, PT, R10, R134, RZ ;  /* 0x000000860a0a7210 */ /* 0x020fc60007f9e0ff */
[----:B------:R-:W5:Y:S01]  /*4d730*/  LDL.LU R18, [R1+0x2a4] ;  /* 0x0002a40001127983 */ /* 0x000f620000300800 */
[----:B------:R-:W-:-:S03]  /*4d740*/  IADD3 R8, P5, PT, R8, R134, RZ ;  /* 0x0000008608087210 */ /* 0x000fc60007fbe0ff */
[----:B------:R1:W-:Y:S04]  /*4d750*/  LDGSTS.E [R6+0x7180], desc[UR22][R4.64], P2 ;  /* 0x0718000004067fae */ /* 0x0003e800091a1016 */
[----:B------:R3:W-:Y:S01]  /*4d760*/  STL [R1+0x960], R10 ;  /* 0x0009600a01007387 */ /* 0x0007e20000100800 */
[----:B-1----:R-:W-:Y:S02]  /*4d770*/  IMAD.MOV.U32 R4, RZ, RZ, R14 ;  /* 0x000000ffff047224 */ /* 0x002fe400078e000e */
[----:B------:R-:W-:-:S05]  /*4d780*/  IMAD.MOV.U32 R5, RZ, RZ, R16 ;  /* 0x000000ffff057224 */ /* 0x000fca00078e0010 */
[----:B------:R1:W-:Y:S02]  /*4d790*/  LDGSTS.E [R6+0x7580], desc[UR22][R4.64], P2 ;  /* 0x0758000004067fae */ /* 0x0003e400091a1016 */
[----:B-1----:R-:W-:Y:S01]  /*4d7a0*/  IMAD.MOV.U32 R4, RZ, RZ, R10 ;  /* 0x000000ffff047224 */ /* 0x002fe200078e000a */
[----:B---3--:R-:W-:-:S05]  /*4d7b0*/  IADD3.X R12, PT, PT, R12, R135, RZ, P4, !PT ;  /* 0x000000870c0c7210 */ /* 0x008fca00027fe4ff */
[----:B------:R1:W-:Y:S01]  /*4d7c0*/  STL [R1+0x95c], R12 ;  /* 0x00095c0c01007387 */ /* 0x0003e20000100800 */
[----:B------:R-:W-:Y:S02]  /*4d7d0*/  IMAD.MOV.U32 R5, RZ, RZ, R12 ;  /* 0x000000ffff057224 */ /* 0x000fe400078e000c */
[----:B------:R-:W-:Y:S01]  /*4d7e0*/  IMAD.X R11, R11, 0x1, R135, P5 ;  /* 0x000000010b0b7824 */ /* 0x000fe200028e0687 */
[----:B------:R-:W-:Y:S04]  /*4d7f0*/  STL [R1+0x9a0], R8 ;  /* 0x0009a00801007387 */ /* 0x000fe80000100800 */
[----:B------:R-:W3:Y:S04]  /*4d800*/  LDL.LU R10, [R1+0x2e8] ;  /* 0x0002e800010a7983 */ /* 0x000ee80000300800 */
[----:B------:R1:W-:Y:S04]  /*4d810*/  STL [R1+0x99c], R11 ;  /* 0x00099c0b01007387 */ /* 0x0003e80000100800 */
[----:B------:R1:W-:Y:S04]  /*4d820*/  LDGSTS.E [R6+0x7980], desc[UR22][R4.64], P2 ;  /* 0x0798000004067fae */ /* 0x0003e800091a1016 */
[----:B-1----:R-:W3:Y:S01]  /*4d830*/  LDL.LU R12, [R1+0x328] ;  /* 0x00032800010c7983 */ /* 0x002ee20000300800 */
[----:B------:R-:W-:-:S03]  /*4d840*/  IMAD.MOV.U32 R5, RZ, RZ, R11 ;  /* 0x000000ffff057224 */ /* 0x000fc600078e000b */
[----:B------:R-:W3:Y:S04]  /*4d850*/  LDL.LU R11, [R1+0x2e4] ;  /* 0x0002e400010b7983 */ /* 0x000ee80000300800 */
[----:B------:R-:W3:Y:S01]  /*4d860*/  LDL.LU R16, [R1+0x324] ;  /* 0x0003240001107983 */ /* 0x000ee20000300800 */
[----:B------:R-:W-:-:S03]  /*4d870*/  MOV R4, R8 ;  /* 0x0000000800047202 */ /* 0x000fc60000000f00 */
[----:B------:R-:W3:Y:S04]  /*4d880*/  LDL.LU R14, [R1+0x368] ;  /* 0x00036800010e7983 */ /* 0x000ee80000300800 */
[----:B------:R-:W3:Y:S04]  /*4d890*/  LDL.LU R8, [R1+0x3a8] ;  /* 0x0003a80001087983 */ /* 0x000ee80000300800 */
[----:B------:R1:W-:Y:S01]  /*4d8a0*/  LDGSTS.E [R6+0x7d80], desc[UR22][R4.64], P2 ;  /* 0x07d8000004067fae */ /* 0x0003e200091a1016 */
[----:B----4-:R-:W-:-:S05]  /*4d8b0*/  IADD3 R13, P4, PT, R13, R134, RZ ;  /* 0x000000860d0d7210 */ /* 0x010fca0007f9e0ff */
[----:B------:R-:W-:Y:S01]  /*4d8c0*/  STL [R1+0x1e8], R13 ;  /* 0x0001e80d01007387 */ /* 0x000fe20000100800 */
[----:B------:R-:W-:-:S05]  /*4d8d0*/  IADD3 R19, P5, PT, R19, R134, RZ ;  /* 0x0000008613137210 */ /* 0x000fca0007fbe0ff */
[----:B------:R-:W-:Y:S01]  /*4d8e0*/  STL [R1+0x228], R19 ;  /* 0x0002281301007387 */ /* 0x000fe20000100800 */
[----:B------:R-:W-:-:S04]  /*4d8f0*/  IMAD.X R15, R15, 0x1, R135, P4 ;  /* 0x000000010f0f7824 */ /* 0x000fc800020e0687 */
[----:B-1----:R-:W-:Y:S01]  /*4d900*/  IMAD.MOV.U32 R5, RZ, RZ, R15 ;  /* 0x000000ffff057224 */ /* 0x002fe200078e000f */
[----:B------:R1:W-:Y:S01]  /*4d910*/  STL [R1+0x1e4], R15 ;  /* 0x0001e40f01007387 */ /* 0x0003e20000100800 */
[----:B------:R-:W-:-:S03]  /*4d920*/  IMAD.MOV.U32 R4, RZ, RZ, R13 ;  /* 0x000000ffff047224 */ /* 0x000fc600078e000d */
[----:B-1----:R-:W4:Y:S04]  /*4d930*/  LDL.LU R15, [R1+0x364] ;  /* 0x00036400010f7983 */ /* 0x002f280000300800 */
[----:B------:R-:W4:Y:S01]  /*4d940*/  LDL.LU R13, [R1+0x3a4] ;  /* 0x0003a400010d7983 */ /* 0x000f220000300800 */
[----:B------:R-:W-:Y:S02]  /*4d950*/  LOP3.LUT R6, R132, 0x40, RZ, 0x3c, !PT ;  /* 0x0000004084067812 */ /* 0x000fe400078e3cff */
[----:B------:R-:W-:-:S03]  /*4d960*/  IADD3.X R20, PT, PT, R20, R135, RZ, P5, !PT ;  /* 0x0000008714147210 */ /* 0x000fc60002ffe4ff */
[----:B------:R-:W-:-:S05]  /*4d970*/  VIADD R6, R6, UR5 ;  /* 0x0000000506067c36 */ /* 0x000fca0008000000 */
[----:B------:R1:W-:Y:S04]  /*4d980*/  LDGSTS.E [R6+0x200], desc[UR22][R4.64], P2 ;  /* 0x0020000004067fae */ /* 0x0003e800091a1016 */
[----:B------:R-:W-:Y:S01]  /*4d990*/  STL [R1+0x224], R20 ;  /* 0x0002241401007387 */ /* 0x000fe20000100800 */
[----:B-1----:R-:W-:Y:S01]  /*4d9a0*/  IMAD.MOV.U32 R4, RZ, RZ, R19 ;  /* 0x000000ffff047224 */ /* 0x002fe200078e0013 */
[----:B------:R-:W-:-:S05]  /*4d9b0*/  MOV R5, R20 ;  /* 0x0000001400057202 */ /* 0x000fca0000000f00 */
[----:B------:R1:W-:Y:S01]  /*4d9c0*/  LDGSTS.E [R6+0x600], desc[UR22][R4.64], P2 ;  /* 0x0060000004067fae */ /* 0x0003e200091a1016 */
[-C--:B--2---:R-:W-:Y:S02]  /*4d9d0*/  IADD3 R7, P4, PT, R7, R134.reuse, RZ ;  /* 0x0000008607077210 */ /* 0x084fe40007f9e0ff */
[----:B------:R-:W-:-:S03]  /*4d9e0*/  IADD3 R9, P5, PT, R9, R134, RZ ;  /* 0x0000008609097210 */ /* 0x000fc60007fbe0ff */
[----:B------:R-:W-:Y:S01]  /*4d9f0*/  IMAD.X R17, R17, 0x1, R135, P4 ;  /* 0x0000000111117824 */ /* 0x000fe200020e0687 */
[----:B------:R-:W-:Y:S01]  /*4da00*/  STL [R1+0x268], R7 ;  /* 0x0002680701007387 */ /* 0x000fe20000100800 */
[----:B-1----:R-:W-:Y:S02]  /*4da10*/  IMAD.MOV.U32 R4, RZ, RZ, R7 ;  /* 0x000000ffff047224 */ /* 0x002fe400078e0007 */
[----:B-----5:R-:W-:Y:S01]  /*4da20*/  IMAD.X R18, R18, 0x1, R135, P5 ;  /* 0x0000000112127824 */ /* 0x020fe200028e0687 */
[----:B------:R1:W-:Y:S01]  /*4da30*/  STL [R1+0x264], R17 ;  /* 0x0002641101007387 */ /* 0x0003e20000100800 */
[----:B------:R-:W-:-:S03]  /*4da40*/  MOV R5, R17 ;  /* 0x0000001100057202 */ /* 0x000fc60000000f00 */
[----:B------:R-:W-:Y:S04]  /*4da50*/  STL [R1+0x2a8], R9 ;  /* 0x0002a80901007387 */ /* 0x000fe80000100800 */
[----:B------:R2:W-:Y:S04]  /*4da60*/  LDGSTS.E [R6+0xa00], desc[UR22][R4.64], P2 ;  /* 0x00a0000004067fae */ /* 0x0005e800091a1016 */
[----:B-1----:R-:W5:Y:S04]  /*4da70*/  LDL.LU R17, [R1+0x3e8] ;  /* 0x0003e80001117983 */ /* 0x002f680000300800 */
[----:B------:R1:W-:Y:S04]  /*4da80*/  STL [R1+0x2a4], R18 ;  /* 0x0002a41201007387 */ /* 0x0003e80000100800 */
[----:B------:R-:W5:Y:S01]  /*4da90*/  LDL.LU R7, [R1+0x428] ;  /* 0x0004280001077983 */ /* 0x000f620000300800 */
[----:B--2---:R-:W-:-:S03]  /*4daa0*/  IMAD.MOV.U32 R5, RZ, RZ, R18 ;  /* 0x000000ffff057224 */ /* 0x004fc600078e0012 */
[----:B-1----:R-:W2:Y:S01]  /*4dab0*/  LDL.LU R18, [R1+0x3e4] ;  /* 0x0003e40001127983 */ /* 0x002ea20000300800 */
[----:B------:R-:W-:-:S03]  /*4dac0*/  IMAD.MOV.U32 R4, RZ, RZ, R9 ;  /* 0x000000ffff047224 */ /* 0x000fc600078e0009 */
[----:B------:R-:W2:Y:S04]  /*4dad0*/  LDL.LU R9, [R1+0x424] ;  /* 0x0004240001097983 */ /* 0x000ea80000300800 */
[----:B------:R1:W-:Y:S01]  /*4dae0*/  LDGSTS.E [R6+0xe00], desc[UR22][R4.64], P2 ;  /* 0x00e0000004067fae */ /* 0x0003e200091a1016 */
[----:B---3--:R-:W-:-:S05]  /*4daf0*/  IADD3 R10, P4, PT, R10, R134, RZ ;  /* 0x000000860a0a7210 */ /* 0x008fca0007f9e0ff */
[----:B------:R3:W-:Y:S01]  /*4db00*/  STL [R1+0x2e8], R10 ;  /* 0x0002e80a01007387 */ /* 0x0007e20000100800 */
[----:B-1----:R-:W-:Y:S01]  /*4db10*/  IMAD.MOV.U32 R4, RZ, RZ, R10 ;  /* 0x000000ffff047224 */ /* 0x002fe200078e000a */
[----:B------:R-:W-:Y:S01]  /*4db20*/  IADD3 R12, P5, PT, R12, R134, RZ ;  /* 0x000000860c0c7210 */ /* 0x000fe20007fbe0ff */
[----:B------:R-:W-:-:S03]  /*4db30*/  IMAD.X R11, R11, 0x1, R135, P4 ;  /* 0x000000010b0b7824 */ /* 0x000fc600020e0687 */
[----:B------:R-:W-:Y:S02]  /*4db40*/  IADD3.X R16, PT, PT, R16, R135, RZ, P5, !PT ;  /* 0x0000008710107210 */ /* 0x000fe40002ffe4ff */
[----:B------:R1:W-:Y:S01]  /*4db50*/  STL [R1+0x2e4], R11 ;  /* 0x0002e40b01007387 */ /* 0x0003e20000100800 */
[----:B------:R-:W-:-:S03]  /*4db60*/  IMAD.MOV.U32 R5, RZ, RZ, R11 ;  /* 0x000000ffff057224 */ /* 0x000fc600078e000b */
[----:B------:R-:W-:Y:S04]  /*4db70*/  STL [R1+0x328], R12 ;  /* 0x0003280c01007387 */ /* 0x000fe80000100800 */
[----:B---3--:R-:W3:Y:S01]  /*4db80*/  LDL.LU R10, [R1+0x468] ;  /* 0x00046800010a7983 */ /* 0x008ee20000300800 */
[----:B------:R-:W-:-:S03]  /*4db90*/  IADD3 R14, P4, PT, R14, R134, RZ ;  /* 0x000000860e0e7210 */ /* 0x000fc60007f9e0ff */
[----:B------:R1:W-:Y:S04]  /*4dba0*/  STL [R1+0x324], R16 ;  /* 0x0003241001007387 */ /* 0x0003e80000100800 */
[----:B------:R1:W-:Y:S04]  /*4dbb0*/  LDGSTS.E [R6+0x1200], desc[UR22][R4.64], P2 ;  /* 0x0120000004067fae */ /* 0x0003e800091a1016 */
[----:B-1----:R-:W3:Y:S01]  /*4dbc0*/  LDL.LU R11, [R1+0x4a8] ;  /* 0x0004a800010b7983 */ /* 0x002ee20000300800 */
[----:B------:R-:W-:Y:S02]  /*4dbd0*/  IADD3 R8, P5, PT, R8, R134, RZ ;  /* 0x0000008608087210 */ /* 0x000fe40007fbe0ff */
[----:B------:R-:W-:-:S02]  /*4dbe0*/  MOV R5, R16 ;  /* 0x0000001000057202 */ /* 0x000fc40000000f00 */
[----:B------:R-:W3:Y:S01]  /*4dbf0*/  LDL.LU R16, [R1+0x464] ;  /* 0x0004640001107983 */ /* 0x000ee20000300800 */
[----:B------:R-:W-:-:S03]  /*4dc00*/  IMAD.MOV.U32 R4, RZ, RZ, R12 ;  /* 0x000000ffff047224 */ /* 0x000fc600078e000c */
[----:B------:R-:W3:Y:S04]  /*4dc10*/  LDL.LU R12, [R1+0x4a4] ;  /* 0x0004a400010c7983 */ /* 0x000ee80000300800 */
[----:B------:R1:W-:Y:S04]  /*4dc20*/  STL [R1+0x368], R14 ;  /* 0x0003680e01007387 */ /* 0x0003e80000100800 */
[----:B------:R1:W-:Y:S01]  /*4dc30*/  LDGSTS.E [R6+0x1600], desc[UR22][R4.64], P2 ;  /* 0x0160000004067fae */ /* 0x0003e200091a1016 */
[----:B----4-:R-:W-:Y:S02]  /*4dc40*/  IMAD.X R15, R15, 0x1, R135, P4 ;  /* 0x000000010f0f7824 */ /* 0x010fe400020e0687 */
[----:B-1----:R-:W-:-:S02]  /*4dc50*/  IMAD.MOV.U32 R4, RZ, RZ, R14 ;  /* 0x000000ffff047224 */ /* 0x002fc400078e000e */
[----:B------:R-:W-:Y:S01]  /*4dc60*/  IMAD.X R13, R13, 0x1, R135, P5 ;  /* 0x000000010d0d7824 */ /* 0x000fe200028e0687 */
[----:B------:R1:W-:Y:S04]  /*4dc70*/  STL [R1+0x364], R15 ;  /* 0x0003640f01007387 */ /* 0x0003e80000100800 */
[----:B------:R4:W-:Y:S04]  /*4dc80*/  STL [R1+0x3a8], R8 ;  /* 0x0003a80801007387 */ /* 0x0009e80000100800 */
[----:B------:R-:W3:Y:S01]  /*4dc90*/  LDL.LU R14, [R1+0x4e8] ;  /* 0x0004e800010e7983 */ /* 0x000ee20000300800 */
[----:B------:R-:W-:-:S03]  /*4dca0*/  MOV R5, R15 ;  /* 0x0000000f00057202 */ /* 0x000fc60000000f00 */
[----:B------:R4:W-:Y:S04]  /*4dcb0*/  STL [R1+0x3a4], R13 ;  /* 0x0003a40d01007387 */ /* 0x0009e80000100800 */
[----:B------:R-:W3:Y:S04]  /*4dcc0*/  LDL.LU R19, [R1+0x528] ;  /* 0x0005280001137983 */ /* 0x000ee80000300800 */
[----:B-1----:R-:W3:Y:S04]  /*4dcd0*/  LDL.LU R15, [R1+0x4e4] ;  /* 0x0004e400010f7983 */ /* 0x002ee80000300800 */
[----:B------:R-:W3:Y:S04]  /*4dce0*/  LDL.LU R20, [R1+0x524] ;  /* 0x0005240001147983 */ /* 0x000ee80000300800 */
[----:B------:R1:W-:Y:S02]  /*4dcf0*/  LDGSTS.E [R6+0x1a00], desc[UR22][R4.64], P2 ;  /* 0x01a0000004067fae */ /* 0x0003e400091a1016 */
[----:B-1----:R-:W-:-:S02]  /*4dd00*/  IMAD.MOV.U32 R4, RZ, RZ, R8 ;  /* 0x000000ffff047224 */ /* 0x002fc400078e0008 */
[----:B------:R-:W-:Y:S01]  /*4dd10*/  IMAD.MOV.U32 R5, RZ, RZ, R13 ;  /* 0x000000ffff057224 */ /* 0x000fe200078e000d */
[----:B----4-:R-:W4:Y:S04]  /*4dd20*/  LDL.LU R8, [R1+0x568] ;  /* 0x0005680001087983 */ /* 0x010f280000300800 */
[----:B------:R-:W4:Y:S04]  /*4dd30*/  LDL.LU R13, [R1+0x5a8] ;  /* 0x0005a800010d7983 */ /* 0x000f280000300800 */
[----:B------:R1:W-:Y:S01]  /*4dd40*/  LDGSTS.E [R6+0x1e00], desc[UR22][R4.64], P2 ;  /* 0x01e0000004067fae */ /* 0x0003e200091a1016 */
[----:B-----5:R-:W-:-:S05]  /*4dd50*/  IADD3 R17, P4, PT, R17, R134, RZ ;  /* 0x0000008611117210 */ /* 0x020fca0007f9e0ff */
[----:B------:R5:W-:Y:S01]  /*4dd60*/  STL [R1+0x3e8], R17 ;  /* 0x0003e81101007387 */ /* 0x000be20000100800 */
[----:B------:R-:W-:Y:S01]  /*4dd70*/  IADD3 R7, P5, PT, R7, R134, RZ ;  /* 0x0000008607077210 */ /* 0x000fe20007fbe0ff */
[----:B--2---:R-:W-:Y:S02]  /*4dd80*/  IMAD.X R18, R18, 0x1, R135, P4 ;  /* 0x0000000112127824 */ /* 0x004fe400020e0687 */
[----:B-1----:R-:W-:Y:S01]  /*4dd90*/  IMAD.MOV.U32 R4, RZ, RZ, R17 ;  /* 0x000000ffff047224 */ /* 0x002fe200078e0011 */
[----:B------:R-:W-:Y:S02]  /*4dda0*/  IADD3.X R9, PT, PT, R9, R135, RZ, P5, !PT ;  /* 0x0000008709097210 */ /* 0x000fe40002ffe4ff */
[----:B------:R1:W-:Y:S04]  /*4ddb0*/  STL [R1+0x3e4], R18 ;  /* 0x0003e41201007387 */ /* 0x0003e80000100800 */
[----:B------:R2:W-:Y:S04]  /*4ddc0*/  STL [R1+0x428], R7 ;  /* 0x0004280701007387 */ /* 0x0005e80000100800 */
[----:B-----5:R-:W5:Y:S01]  /*4ddd0*/  LDL.LU R17, [R1+0x564] ;  /* 0x0005640001117983 */ /* 0x020f620000300800 */
[----:B------:R-:W-:-:S03]  /*4dde0*/  IMAD.MOV.U32 R5, RZ, RZ, R18 ;  /* 0x000000ffff057224 */ /* 0x000fc600078e0012 */
[----:B------:R2:W-:Y:S04]  /*4ddf0*/  STL [R1+0x424], R9 ;  /* 0x0004240901007387 */ /* 0x0005e80000100800 */
[----:B-1----:R-:W5:Y:S04]  /*4de00*/  LDL.LU R18, [R1+0x5a4] ;  /* 0x0005a40001127983 */ /* 0x002f680000300800 */
[----:B------:R1:W-:Y:S02]  /*4de10*/  LDGSTS.E [R6+0x2200], desc[UR22][R4.64], P2 ;  /* 0x0220000004067fae */ /* 0x0003e400091a1016 */
[----:B-1----:R-:W-:Y:S01]  /*4de20*/  IMAD.MOV.U32 R4, RZ, RZ, R7 ;  /* 0x000000ffff047224 */ /* 0x002fe200078e0007 */
[----:B------:R-:W-:Y:S01]  /*4de30*/  MOV R5, R9 ;  /* 0x0000000900057202 */ /* 0x000fe20000000f00 */
[----:B--2---:R-:W2:Y:S04]  /*4de40*/  LDL.LU R7, [R1+0x5e8] ;  /* 0x0005e80001077983 */ /* 0x004ea80000300800 */
[----:B------:R-:W2:Y:S04]  /*4de50*/  LDL.LU R9, [R1+0x628] ;  /* 0x0006280001097983 */ /* 0x000ea80000300800 */
[----:B------:R1:W-:Y:S01]  /*4de60*/  LDGSTS.E [R6+0x2600], desc[UR22][R4.64], P2 ;  /* 0x0260000004067fae */ /* 0x0003e200091a1016 */
[----:B---3--:R-:W-:-:S05]  /*4de70*/  IADD3 R10, P4, PT, R10, R134, RZ ;  /* 0x000000860a0a7210 */ /* 0x008fca0007f9e0ff */
[----:B------:R3:W-:Y:S01]  /*4de80*/  STL [R1+0x468], R10 ;  /* 0x0004680a01007387 */ /* 0x0007e20000100800 */
[----:B-1----:R-:W-:Y:S01]  /*4de90*/  IMAD.MOV.U32 R4, RZ, RZ, R10 ;  /* 0x000000ffff047224 */ /* 0x002fe200078e000a */
[----:B------:R-:W-:Y:S01]  /*4dea0*/  IADD3 R11, P5, PT, R11, R134, RZ ;  /* 0x000000860b0b7210 */ /* 0x000fe20007fbe0ff */
[----:B------:R-:W-:-:S04]  /*4deb0*/  IMAD.X R16, R16, 0x1, R135, P4 ;  /* 0x0000000110107824 */ /* 0x000fc800020e0687 */
[----:B------:R-:W-:Y:S01]  /*4dec0*/  IMAD.X R12, R12, 0x1, R135, P5 ;  /* 0x000000010c0c7824 */ /* 0x000fe200028e0687 */
[----:B------:R1:W-:Y:S04]  /*4ded0*/  STL [R1+0x464], R16 ;  /* 0x0004641001007387 */ /* 0x0003e80000100800 */
[----:B------:R1:W-:Y:S01]  /*4dee0*/  STL [R1+0x4a8], R11 ;  /* 0x0004a80b01007387 */ /* 0x0003e20000100800 */
[----:B------:R-:W-:-:S03]  /*4def0*/  MOV R5, R16 ;  /* 0x0000001000057202 */ /* 0x000fc60000000f00 */
[----:B---3--:R-:W3:Y:S04]  /*4df00*/  LDL.LU R10, [R1+0x5e4] ;  /* 0x0005e400010a7983 */ /* 0x008ee80000300800 */
[----:B------:R1:W-:Y:S04]  /*4df10*/  STL [R1+0x4a4], R12 ;  /* 0x0004a40c01007387 */ /* 0x0003e80000100800 */
[----:B-1----:R-:W3:Y:S04]  /*4df20*/  LDL.LU R16, [R1+0x624] ;  /* 0x0006240001107983 */ /* 0x002ee80000300800 */
[----:B------:R1:W-:Y:S01]  /*4df30*/  LDGSTS.E [R6+0x2a00], desc[UR22][R4.64], P2 ;  /* 0x02a0000004067fae */ /* 0x0003e200091a1016 */
[----:B------:R-:W-:Y:S01]  /*4df40*/  IADD3 R14, P4, PT, R14, R134, RZ ;  /* 0x000000860e0e7210 */ /* 0x000fe20007f9e0ff */
[----:B-1----:R-:W-:-:S02]  /*4df50*/  IMAD.MOV.U32 R4, RZ, RZ, R11 ;  /* 0x000000ffff047224 */ /* 0x002fc400078e000b */
[----:B------:R-:W-:Y:S01]  /*4df60*/  IMAD.MOV.U32 R5, RZ, RZ, R12 ;  /* 0x000000ffff057224 */ /* 0x000fe200078e000c */
[----:B------:R-:W3:Y:S01]  /*4df70*/  LDL.LU R11, [R1+0x668] ;  /* 0x00066800010b7983 */ /* 0x000ee20000300800 */
[----:B------:R-:W-:-:S03]  /*4df80*/  IADD3 R19, P5, PT, R19, R134, RZ ;  /* 0x0000008613137210 */ /* 0x000fc60007fbe0ff */
[----:B------:R-:W3:Y:S01]  /*4df90*/  LDL.LU R12, [R1+0x6a8] ;  /* 0x0006a800010c7983 */ /* 0x000ee20000300800 */
[----:B------:R-:W-:-:S03]  /*4dfa0*/  IMAD.X R15, R15, 0x1, R135, P4 ;  /* 0x000000010f0f7824 */ /* 0x000fc600020e0687 */
[----:B------:R-:W-:Y:S01]  /*4dfb0*/  STL [R1+0x4e8], R14 ;  /* 0x0004e80e01007387 */ /* 0x000fe20000100800 */
[----:B------:R-:W-:-:S03]  /*4dfc0*/  IADD3.X R20, PT, PT, R20, R135, RZ, P5, !PT ;  /* 0x0000008714147210 */ /* 0x000fc60002ffe4ff */
[----:B------:R1:W-:Y:S04]  /*4dfd0*/  LDGSTS.E [R6+0x2e00], desc[UR22][R4.64], P2 ;  /* 0x02e0000004067fae */ /* 0x0003e800091a1016 */
[----:B------:R1:W-:Y:S04]  /*4dfe0*/  STL [R1+0x4e4], R15 ;  /* 0x0004e40f01007387 */ /* 0x0003e80000100800 */
[----:B------:R-:W-:Y:S01]  /*4dff0*/  STL [R1+0x528], R19 ;  /* 0x0005281301007387 */ /* 0x000fe20000100800 */
[----:B-1----:R-:W-:-:S03]  /*4e000*/  IMAD.MOV.U32 R5, RZ, RZ, R15 ;  /* 0x000000ffff057224 */ /* 0x002fc600078e000f */
[----:B------:R-:W3:Y:S01]  /*4e010*/  LDL.LU R15, [R1+0x664] ;  /* 0x00066400010f7983 */ /* 0x000ee20000300800 */
[----:B------:R-:W-:-:S03]  /*4e020*/  IMAD.MOV.U32 R4, RZ, RZ, R14 ;  /* 0x000000ffff047224 */ /* 0x000fc600078e000e */
[----:B------:R-:W-:Y:S04]  /*4e030*/  STL [R1+0x524], R20 ;  /* 0x0005241401007387 */ /* 0x000fe80000100800 */
[----:B------:R-:W3:Y:S01]  /*4e040*/  LDL.LU R14, [R1+0x6a4] ;  /* 0x0006a400010e7983 */ /* 0x000ee20000300800 */
[----:B----4-:R-:W-:-:S03]  /*4e050*/  IADD3 R8, P4, PT, R8, R134, RZ ;  /* 0x0000008608087210 */ /* 0x010fc60007f9e0ff */
[----:B------:R1:W-:Y:S01]  /*4e060*/  LDGSTS.E [R6+0x3200], desc[UR22][R4.64], P2 ;  /* 0x0320000004067fae */ /* 0x0003e200091a1016 */
[----:B------:R-:W-:-:S03]  /*4e070*/  IADD3 R13, P5, PT, R13, R134, RZ ;  /* 0x000000860d0d7210 */ /* 0x000fc60007fbe0ff */
[----:B------:R-:W-:Y:S01]  /*4e080*/  STL [R1+0x568], R8 ;  /* 0x0005680801007387 */ /* 0x000fe20000100800 */
[----:B-1----:R-:W-:Y:S01]  /*4e090*/  IMAD.MOV.U32 R4, RZ, RZ, R19 ;  /* 0x000000ffff047224 */ /* 0x002fe200078e0013 */
[----:B------:R-:W-:-:S05]  /*4e0a0*/  MOV R5, R20 ;  /* 0x0000001400057202 */ /* 0x000fca0000000f00 */
[----:B------:R1:W-:Y:S01]  /*4e0b0*/  LDGSTS.E [R6+0x3600], desc[UR22][R4.64], P2 ;  /* 0x0360000004067fae */ /* 0x0003e200091a1016 */
[----:B-----5:R-:W-:Y:S02]  /*4e0c0*/  IMAD.X R17, R17, 0x1, R135, P4 ;  /* 0x0000000111117824 */ /* 0x020fe400020e0687 */
[----:B-1----:R-:W-:-:S03]  /*4e0d0*/  IMAD.MOV.U32 R4, RZ, RZ, R8 ;  /* 0x000000ffff047224 */ /* 0x002fc600078e0008 */
[----:B------:R1:W-:Y:S01]  /*4e0e0*/  STL [R1+0x564], R17 ;  /* 0x0005641101007387 */ /* 0x0003e20000100800 */
[----:B------:R-:W-:Y:S01]  /*4e0f0*/  MOV R5, R17 ;  /* 0x0000001100057202 */ /* 0x000fe20000000f00 */
[----:B------:R-:W-:Y:S02]  /*4e100*/  IMAD.X R18, R18, 0x1, R135, P5 ;  /* 0x0000000112127824 */ /* 0x000fe400028e0687 */
        /* <DEDUP_REMOVED lines=8> */
[----:B------:R-:W-:-:S03]  /*4e190*/  IMAD.MOV.U32 R4, RZ, RZ, R13 ;  /* 0x000000ffff047224 */ /* 0x000fc600078e000d */
[----:B------:R-:W4:Y:S01]  /*4e1a0*/  LDL.LU R13, [R1+0x724] ;  /* 0x00072400010d7983 */ /* 0x000f220000300800 */
[----:B------:R-:W-:-:S03]  /*4e1b0*/  IADD3 R9, P5, PT, R9, R134, RZ ;  /* 0x0000008609097210 */ /* 0x000fc60007fbe0ff */
[----:B------:R1:W-:Y:S04]  /*4e1c0*/  LDGSTS.E [R6+0x3e00], desc[UR22][R4.64], P2 ;  /* 0x03e0000004067fae */ /* 0x0003e800091a1016 */
[----:B------:R-:W-:Y:S01]  /*4e1d0*/  STL [R1+0x5e8], R7 ;  /* 0x0005e80701007387 */ /* 0x000fe20000100800 */
[----:B-1----:R-:W-:Y:S02]  /*4e1e0*/  IMAD.MOV.U32 R4, RZ, RZ, R7 ;  /* 0x000000ffff047224 */ /* 0x002fe400078e0007 */
[----:B---3--:R-:W-:-:S04]  /*4e1f0*/  IMAD.X R10, R10, 0x1, R135, P4 ;  /* 0x000000010a0a7824 */ /* 0x008fc800020e0687 */
[----:B------:R-:W-:Y:S01]  /*4e200*/  IMAD.MOV.U32 R5, RZ, RZ, R10 ;  /* 0x000000ffff057224 */ /* 0x000fe200078e000a */
[----:B------:R1:W-:Y:S01]  /*4e210*/  STL [R1+0x5e4], R10 ;  /* 0x0005e40a01007387 */ /* 0x0003e20000100800 */
[----:B------:R-:W-:-:S03]  /*4e220*/  IADD3.X R16, PT, PT, R16, R135, RZ, P5, !PT ;  /* 0x0000008710107210 */ /* 0x000fc60002ffe4ff */
[----:B------:R-:W-:Y:S04]  /*4e230*/  STL [R1+0x628], R9 ;  /* 0x0006280901007387 */ /* 0x000fe80000100800 */
[----:B------:R3:W-:Y:S04]  /*4e240*/  LDGSTS.E [R6+0x4200], desc[UR22][R4.64], P2 ;  /* 0x0420000004067fae */ /* 0x0007e800091a1016 */
[----:B-1----:R-:W4:Y:S04]  /*4e250*/  LDL.LU R10, [R1+0x768] ;  /* 0x00076800010a7983 */ /* 0x002f280000300800 */
[----:B------:R1:W-:Y:S04]  /*4e260*/  STL [R1+0x624], R16 ;  /* 0x0006241001007387 */ /* 0x0003e80000100800 */
[----:B------:R-:W4:Y:S01]  /*4e270*/  LDL.LU R7, [R1+0x7a8] ;  /* 0x0007a80001077983 */ /* 0x000f220000300800 */
[----:B---3--:R-:W-:-:S02]  /*4e280*/  MOV R5, R16 ;  /* 0x0000001000057202 */ /* 0x008fc40000000f00 */
[-C--:B------:R-:W-:Y:S01]  /*4e290*/  IADD3 R11, P4, PT, R11, R134.reuse, RZ ;  /* 0x000000860b0b7210 */ /* 0x080fe20007f9e0ff */
[----:B-1----:R-:W3:Y:S01]  /*4e2a0*/  LDL.LU R16, [R1+0x764] ;  /* 0x0007640001107983 */ /* 0x002ee20000300800 */
[----:B------:R-:W-:Y:S01]  /*4e2b0*/  IMAD.MOV.U32 R4, RZ, RZ, R9 ;  /* 0x000000ffff047224 */ /* 0x000fe200078e0009 */
[----:B------:R-:W-:Y:S02]  /*4e2c0*/  IADD3 R12, P5, PT, R12, R134, RZ ;  /* 0x000000860c0c7210 */ /* 0x000fe40007fbe0ff */
[----:B------:R-:W3:Y:S04]  /*4e2d0*/  LDL.LU R9, [R1+0x7a4] ;  /* 0x0007a40001097983 */ /* 0x000ee80000300800 */
        /* <DEDUP_REMOVED lines=8> */
[----:B------:R-:W3:Y:S04]  /*4e360*/  LDL.LU R11, [R1+0x7e8] ;  /* 0x0007e800010b7983 */ /* 0x000ee80000300800 */
[----:B------:R1:W-:Y:S04]  /*4e370*/  STL [R1+0x6a4], R14 ;  /* 0x0006a40e01007387 */ /* 0x0003e80000100800 */
[----:B------:R1:W-:Y:S04]  /*4e380*/  LDGSTS.E [R6+0x4a00], desc[UR22][R4.64], P2 ;  /* 0x04a0000004067fae */ /* 0x0003e800091a1016 */
[----:B------:R-:W3:Y:S01]  /*4e390*/  LDL.LU R19, [R1+0x828] ;  /* 0x0008280001137983 */ /* 0x000ee20000300800 */
[----:B-1----:R-:W-:-:S03]  /*4e3a0*/  IMAD.MOV.U32 R4, RZ, RZ, R12 ;  /* 0x000000ffff047224 */ /* 0x002fc600078e000c */
[----:B------:R-:W3:Y:S04]  /*4e3b0*/  LDL.LU R12, [R1+0x7e4] ;  /* 0x0007e400010c7983 */ /* 0x000ee80000300800 */
[----:B------:R-:W3:Y:S01]  /*4e3c0*/  LDL.LU R20, [R1+0x824] ;  /* 0x0008240001147983 */ /* 0x000ee20000300800 */
[----:B------:R-:W-:-:S03]  /*4e3d0*/  IMAD.MOV.U32 R5, RZ, RZ, R14 ;  /* 0x000000ffff057224 */ /* 0x000fc600078e000e */
[----:B------:R-:W3:Y:S04]  /*4e3e0*/  LDL.LU R14, [R1+0x868] ;  /* 0x00086800010e7983 */ /* 0x000ee80000300800 */
[----:B------:R-:W3:Y:S04]  /*4e3f0*/  LDL.LU R15, [R1+0x8a8] ;  /* 0x0008a800010f7983 */ /* 0x000ee80000300800 */
[----:B------:R1:W-:Y:S01]  /*4e400*/  LDGSTS.E [R6+0x4e00], desc[UR22][R4.64], P2 ;  /* 0x04e0000004067fae */ /* 0x0003e200091a1016 */
[----:B-----5:R-:W-:-:S05]  /*4e410*/  IADD3 R17, P4, PT, R17, R134, RZ ;  /* 0x0000008611117210 */ /* 0x020fca0007f9e0ff */
[----:B------:R-:W-:Y:S01]  /*4e420*/  STL [R1+0x6e8], R17 ;  /* 0x0006e81101007387 */ /* 0x000fe20000100800 */
[----:B------:R-:W-:Y:S01]  /*4e430*/  IADD3 R8, P5, PT, R8, R134, RZ ;  /* 0x0000008608087210 */ /* 0x000fe20007fbe0ff */
[----:B--2---:R-:W-:-:S03]  /*4e440*/  IMAD.X R18, R18, 0x1, R135, P4 ;  /* 0x0000000112127824 */ /* 0x004fc600020e0687 */
[----:B----4-:R-:W-:Y:S02]  /*4e450*/  IADD3.X R13, PT, PT, R13, R135, RZ, P5, !PT ;  /* 0x000000870d0d7210 */ /* 0x010fe40002ffe4ff */
[----:B------:R2:W-:Y:S01]  /*4e460*/  STL [R1+0x6e4], R18 ;  /* 0x0006e41201007387 */ /* 0x0005e20000100800 */
[----:B-1----:R-:W-:-:S03]  /*4e470*/  IMAD.MOV.U32 R5, RZ, RZ, R18 ;  /* 0x000000ffff057224 */ /* 0x002fc600078e0012 */
[----:B------:R1:W-:Y:S01]  /*4e480*/  STL [R1+0x728], R8 ;  /* 0x0007280801007387 */ /* 0x0003e20000100800 */
[----:B------:R-:W-:-:S03]  /*4e490*/  IMAD.MOV.U32 R4, RZ, RZ, R17 ;  /* 0x000000ffff047224 */ /* 0x000fc600078e0011 */
[----:B--2---:R-:W2:Y:S04]  /*4e4a0*/  LDL.LU R18, [R1+0x864] ;  /* 0x0008640001127983 */ /* 0x004ea80000300800 */
[----:B------:R4:W-:Y:S04]  /*4e4b0*/  STL [R1+0x724], R13 ;  /* 0x0007240d01007387 */ /* 0x0009e80000100800 */
[----:B------:R-:W5:Y:S04]  /*4e4c0*/  LDL.LU R17, [R1+0x8a4] ;  /* 0x0008a40001117983 */ /* 0x000f680000300800 */
[----:B------:R1:W-:Y:S02]  /*4e4d0*/  LDGSTS.E [R6+0x5200], desc[UR22][R4.64], P2 ;  /* 0x0520000004067fae */ /* 0x0003e400091a1016 */
[----:B-1----:R-:W-:Y:S01]  /*4e4e0*/  IMAD.MOV.U32 R4, RZ, RZ, R8 ;  /* 0x000000ffff047224 */ /* 0x002fe200078e0008 */
[----:B------:R-:W-:Y:S01]  /*4e4f0*/  MOV R5, R13 ;  /* 0x0000000d00057202 */ /* 0x000fe20000000f00 */
[----:B------:R-:W5:Y:S04]  /*4e500*/  LDL.LU R8, [R1+0x8e8] ;  /* 0x0008e80001087983 */ /* 0x000f680000300800 */
[----:B----4-:R-:W4:Y:S04]  /*4e510*/  LDL.LU R13, [R1+0x928] ;  /* 0x00092800010d7983 */ /* 0x010f280000300800 */
[----:B------:R1:W-:Y:S01]  /*4e520*/  LDGSTS.E [R6+0x5600], desc[UR22][R4.64], P2 ;  /* 0x0560000004067fae */ /* 0x0003e200091a1016 */
[----:B------:R-:W-:-:S05]  /*4e530*/  IADD3 R10, P4, PT, R10, R134, RZ ;  /* 0x000000860a0a7210 */ /* 0x000fca0007f9e0ff */
[----:B------:R3:W-:Y:S01]  /*4e540*/  STL [R1+0x768], R10 ;  /* 0x0007680a01007387 */ /* 0x0007e20000100800 */
[----:B------:R-:W-:Y:S01]  /*4e550*/  IADD3 R7, P5, PT, R7, R134, RZ ;  /* 0x0000008607077210 */ /* 0x000fe20007fbe0ff */
[----:B---3--:R-:W-:Y:S02]  /*4e560*/  IMAD.X R16, R16, 0x1, R135, P4 ;  /* 0x0000000110107824 */ /* 0x008fe400020e0687 */
[----:B-1----:R-:W-:-:S03]  /*4e570*/  IMAD.MOV.U32 R4, RZ, RZ, R10 ;  /* 0x000000ffff047224 */ /* 0x002fc600078e000a */
[----:B------:R1:W-:Y:S01]  /*4e580*/  STL [R1+0x764], R16 ;  /* 0x0007641001007387 */ /* 0x0003e20000100800 */
[----:B------:R-:W-:-:S03]  /*4e590*/  IMAD.X R9, R9, 0x1, R135, P5 ;  /* 0x0000000109097824 */ /* 0x000fc600028e0687 */
[----:B------:R-:W-:Y:S01]  /*4e5a0*/  STL [R1+0x7a8], R7 ;  /* 0x0007a80701007387 */ /* 0x000fe20000100800 */
[----:B------:R-:W-:-:S03]  /*4e5b0*/  MOV R5, R16 ;  /* 0x0000001000057202 */ /* 0x000fc60000000f00 */
[----:B------:R-:W3:Y:S04]  /*4e5c0*/  LDL.LU R10, [R1+0x8e4] ;  /* 0x0008e400010a7983 */ /* 0x000ee80000300800 */
[----:B------:R1:W-:Y:S04]  /*4e5d0*/  STL [R1+0x7a4], R9 ;  /* 0x0007a40901007387 */ /* 0x0003e80000100800 */
[----:B-1----:R-:W3:Y:S04]  /*4e5e0*/  LDL.LU R16, [R1+0x924] ;  /* 0x0009240001107983 */ /* 0x002ee80000300800 */
[----:B------:R1:W-:Y:S01]  /*4e5f0*/  LDGSTS.E [R6+0x5a00], desc[UR22][R4.64], P2 ;  /* 0x05a0000004067fae */ /* 0x0003e200091a1016 */
[----:B------:R-:W-:Y:S01]  /*4e600*/  IADD3 R11, P4, PT, R11, R134, RZ ;  /* 0x000000860b0b7210 */ /* 0x000fe20007f9e0ff */
[----:B-1----:R-:W-:-:S02]  /*4e610*/  IMAD.MOV.U32 R4, RZ, RZ, R7 ;  /* 0x000000ffff047224 */ /* 0x002fc400078e0007 */
[----:B------:R-:W-:Y:S02]  /*4e620*/  IMAD.MOV.U32 R5, RZ, RZ, R9 ;  /* 0x000000ffff057224 */ /* 0x000fe400078e0009 */
[----:B------:R-:W3:Y:S04]  /*4e630*/  LDL.LU R9, [R1+0x968] ;  /* 0x0009680001097983 */ /* 0x000ee80000300800 */
[----:B------:R-:W3:Y:S01]  /*4e640*/  LDL.LU R7, [R1+0x9a8] ;  /* 0x0009a80001077983 */ /* 0x000ee20000300800 */
[----:B------:R-:W-:-:S03]  /*4e650*/  IADD3 R19, P5, PT, R19, R134, RZ ;  /* 0x0000008613137210 */ /* 0x000fc60007fbe0ff */
[----:B------:R-:W-:Y:S04]  /*4e660*/  STL [R1+0x7e8], R11 ;  /* 0x0007e80b01007387 */ /* 0x000fe80000100800 */
[----:B------:R1:W-:Y:S01]  /*4e670*/  LDGSTS.E [R6+0x5e00], desc[UR22][R4.64], P2 ;  /* 0x05e0000004067fae */ /* 0x0003e200091a1016 */
[----:B------:R-:W-:Y:S01]  /*4e680*/  IMAD.X R12, R12, 0x1, R135, P4 ;  /* 0x000000010c0c7824 */ /* 0x000fe200020e0687 */
[----:B------:R-:W-:-:S04]  /*4e690*/  IADD3.X R20, PT, PT, R20, R135, RZ, P5, !PT ;  /* 0x0000008714147210 */ /* 0x000fc80002ffe4ff */
[----:B------:R1:W-:Y:S02]  /*4e6a0*/  STL [R1+0x7e4], R12 ;  /* 0x0007e40c01007387 */ /* 0x0003e40000100800 */
[----:B-1----:R-:W-:Y:S02]  /*4e6b0*/  IMAD.MOV.U32 R5, RZ, RZ, R12 ;  /* 0x000000ffff057224 */ /* 0x002fe400078e000c */
[----:B------:R-:W-:Y:S01]  /*4e6c0*/  STL [R1+0x828], R19 ;  /* 0x0008281301007387 */ /* 0x000fe20000100800 */
[----:B------:R-:W-:-:S03]  /*4e6d0*/  IMAD.MOV.U32 R4, RZ, RZ, R11 ;  /* 0x000000ffff047224 */ /* 0x000fc600078e000b */
[----:B------:R-:W3:Y:S04]  /*4e6e0*/  LDL.LU R12, [R1+0x964] ;  /* 0x00096400010c7983 */ /* 0x000ee80000300800 */
[----:B------:R-:W-:Y:S04]  /*4e6f0*/  STL [R1+0x824], R20 ;  /* 0x0008241401007387 */ /* 0x000fe80000100800 */
[----:B------:R-:W3:Y:S01]  /*4e700*/  LDL.LU R11, [R1+0x9a4] ;  /* 0x0009a400010b7983 */ /* 0x000ee20000300800 */
[----:B------:R-:W-:-:S03]  /*4e710*/  IADD3 R14, P4, PT, R14, R134, RZ ;  /* 0x000000860e0e7210 */ /* 0x000fc60007f9e0ff */
[----:B------:R1:W-:Y:S01]  /*4e720*/  LDGSTS.E [R6+0x6200], desc[UR22][R4.64], P2 ;  /* 0x0620000004067fae */ /* 0x0003e200091a1016 */
[----:B------:R-:W-:-:S03]  /*4e730*/  IADD3 R15, P5, PT, R15, R134, RZ ;  /* 0x000000860f0f7210 */ /* 0x000fc60007fbe0ff */
[----:B------:R2:W-:Y:S01]  /*4e740*/  STL [R1+0x868], R14 ;  /* 0x0008680e01007387 */ /* 0x0005e20000100800 */
[----:B-1----:R-:W-:Y:S01]  /*4e750*/  IMAD.MOV.U32 R4, RZ, RZ, R19 ;  /* 0x000000ffff047224 */ /* 0x002fe200078e0013 */
[----:B------:R-:W-:-:S05]  /*4e760*/  MOV R5, R20 ;  /* 0x0000001400057202 */ /* 0x000fca0000000f00 */
[----:B------:R1:W-:Y:S01]  /*4e770*/  LDGSTS.E [R6+0x6600], desc[UR22][R4.64], P2 ;  /* 0x0660000004067fae */ /* 0x0003e200091a1016 */
[----:B--2---:R-:W-:Y:S02]  /*4e780*/  IMAD.X R18, R18, 0x1, R135, P4 ;  /* 0x0000000112127824 */ /* 0x004fe400020e0687 */
[----:B-1----:R-:W-:-:S03]  /*4e790*/  IMAD.MOV.U32 R4, RZ, RZ, R14 ;  /* 0x000000ffff047224 */ /* 0x002fc600078e000e */
[----:B------:R-:W-:Y:S01]  /*4e7a0*/  STL [R1+0x864], R18 ;  /* 0x0008641201007387 */ /* 0x000fe20000100800 */
[----:B------:R-:W-:Y:S01]  /*4e7b0*/  MOV R5, R18 ;  /* 0x0000001200057202 */ /* 0x000fe20000000f00 */
[----:B-----5:R-:W-:Y:S02]  /*4e7c0*/  IMAD.X R17, R17, 0x1, R135, P5 ;  /* 0x0000000111117824 */ /* 0x020fe400028e0687 */
[----:B------:R1:W-:Y:S04]  /*4e7d0*/  STL [R1+0x8a8], R15 ;  /* 0x0008a80f01007387 */ /* 0x0003e80000100800 */
[----:B------:R-:W2:Y:S04]  /*4e7e0*/  LDL.LU R14, [R1+0x1f0] ;  /* 0x0001f000010e7983 */ /* 0x000ea80000300800 */
[----:B------:R-:W-:Y:S04]  /*4e7f0*/  STL [R1+0x8a4], R17 ;  /* 0x0008a41101007387 */ /* 0x000fe80000100800 */
[----:B------:R5:W-:Y:S04]  /*4e800*/  LDGSTS.E [R6+0x6a00], desc[UR22][R4.64], P2 ;  /* 0x06a0000004067fae */ /* 0x000be800091a1016 */
[----:B------:R-:W2:Y:S01]  /*4e810*/  LDL.LU R19, [R1+0x230] ;  /* 0x0002300001137983 */ /* 0x000ea20000300800 */
[----:B------:R-:W-:Y:S01]  /*4e820*/  IADD3 R8, P4, PT, R8, R134, RZ ;  /* 0x0000008608087210 */ /* 0x000fe20007f9e0ff */
[----:B-----5:R-:W-:-:S02]  /*4e830*/  IMAD.MOV.U32 R4, RZ, RZ, R15 ;  /* 0x000000ffff047224 */ /* 0x020fc400078e000f */
[----:B-1----:R-:W5:Y:S01]  /*4e840*/  LDL.LU R15, [R1+0x1ec] ;  /* 0x0001ec00010f7983 */ /* 0x002f620000300800 */
[----:B------:R-:W-:Y:S01]  /*4e850*/  IMAD.MOV.U32 R5, RZ, RZ, R17 ;  /* 0x000000ffff057224 */ /* 0x000fe200078e0011 */
[----:B----4-:R-:W-:Y:S02]  /*4e860*/  IADD3 R13, P5, PT, R13, R134, RZ ;  /* 0x000000860d0d7210 */ /* 0x010fe40007fbe0ff */
[----:B------:R-:W4:Y:S04]  /*4e870*/  LDL.LU R20, [R1+0x22c] ;  /* 0x00022c0001147983 */ /* 0x000f280000300800 */
[----:B------:R1:W-:Y:S04]  /*4e880*/  STL [R1+0x8e8], R8 ;  /* 0x0008e80801007387 */ /* 0x0003e80000100800 */
[----:B------:R1:W-:Y:S02]  /*4e890*/  LDGSTS.E [R6+0x6e00], desc[UR22][R4.64], P2 ;  /* 0x06e0000004067fae */ /* 0x0003e400091a1016 */
[----:B-1----:R-:W-:-:S02]  /*4e8a0*/  IMAD.MOV.U32 R4, RZ, RZ, R8 ;  /* 0x000000ffff047224 */ /* 0x002fc400078e0008 */
[----:B---3--:R-:W-:-:S05]  /*4e8b0*/  IMAD.X R10, R10, 0x1, R135, P4 ;  /* 0x000000010a0a7824 */ /* 0x008fca00020e0687 */
[----:B------:R1:W-:Y:S01]  /*4e8c0*/  STL [R1+0x8e4], R10 ;  /* 0x0008e40a01007387 */ /* 0x0003e20000100800 */
[----:B------:R-:W-:-:S03]  /*4e8d0*/  IADD3.X R16, PT, PT, R16, R135, RZ, P5, !PT ;  /* 0x0000008710107210 */ /* 0x000fc60002ffe4ff */
[----:B------:R-:W-:Y:S01]  /*4e8e0*/  STL [R1+0x928], R13 ;  /* 0x0009280d01007387 */ /* 0x000fe20000100800 */
[----:B------:R-:W-:-:S03]  /*4e8f0*/  IMAD.MOV.U32 R5, RZ, RZ, R10 ;  /* 0x000000ffff057224 */ /* 0x000fc600078e000a */
[----:B------:R-:W3:Y:S04]  /*4e900*/  LDL.LU R8, [R1+0x270] ;  /* 0x0002700001087983 */ /* 0x000ee80000300800 */
[----:B------:R-:W-:Y:S04]  /*4e910*/  STL [R1+0x924], R16 ;  /* 0x0009241001007387 */ /* 0x000fe80000100800 */
[----:B-1----:R-:W3:Y:S04]  /*4e920*/  LDL.LU R10, [R1+0x2b0] ;  /* 0x0002b000010a7983 */ /* 0x002ee80000300800 */
[----:B------:R-:W3:Y:S04]  /*4e930*/  LDL.LU R17, [R1+0x26c] ;  /* 0x00026c0001117983 */ /* 0x000ee80000300800 */
[----:B------:R1:W-:Y:S01]  /*4e940*/  LDGSTS.E [R6+0x7200], desc[UR22][R4.64], P2 ;  /* 0x0720000004067fae */ /* 0x0003e200091a1016 */
[----:B------:R-:W-:-:S03]  /*4e950*/  IADD3 R9, P4, PT, R9, R134, RZ ;  /* 0x0000008609097210 */ /* 0x000fc60007f9e0ff */
[----:B------:R-:W3:Y:S01]  /*4e960*/  LDL.LU R18, [R1+0x2ac] ;  /* 0x0002ac0001127983 */ /* 0x000ee20000300800 */
[----:B------:R-:W-:Y:S01]  /*4e970*/  IADD3 R7, P5, PT, R7, R134, RZ ;  /* 0x0000008607077210 */ /* 0x000fe20007fbe0ff */
[----:B-1----:R-:W-:Y:S01]  /*4e980*/  IMAD.MOV.U32 R4, RZ, RZ, R13 ;  /* 0x000000ffff047224 */ /* 0x002fe200078e000d */
[----:B------:R-:W-:Y:S01]  /*4e990*/  MOV R5, R16 ;  /* 0x0000001000057202 */ /* 0x000fe20000000f00 */
[----:B------:R1:W-:Y:S04]  /*4e9a0*/  STL [R1+0x968], R9 ;  /* 0x0009680901007387 */ /* 0x0003e80000100800 */
[----:B------:R1:W-:Y:S01]  /*4e9b0*/  LDGSTS.E [R6+0x7600], desc[UR22][R4.64], P2 ;  /* 0x0760000004067fae */ /* 0x0003e200091a1016 */
[----:B------:R-:W-:Y:S02]  /*4e9c0*/  IMAD.X R12, R12, 0x1, R135, P4 ;  /* 0x000000010c0c7824 */ /* 0x000fe400020e0687 */
[----:B-1----:R-:W-:-:S03]  /*4e9d0*/  IMAD.MOV.U32 R4, RZ, RZ, R9 ;  /* 0x000000ffff047224 */ /* 0x002fc600078e0009 */
[----:B------:R-:W-:Y:S01]  /*4e9e0*/  MOV R5, R12 ;  /* 0x0000000c00057202 */ /* 0x000fe20000000f00 */
[----:B------:R1:W-:Y:S01]  /*4e9f0*/  STL [R1+0x964], R12 ;  /* 0x0009640c01007387 */ /* 0x0003e20000100800 */
[----:B------:R-:W-:-:S03]  /*4ea00*/  IMAD.X R11, R11, 0x1, R135, P5 ;  /* 0x000000010b0b7824 */ /* 0x000fc600028e0687 */
        /* <DEDUP_REMOVED lines=8> */
[----:B------:R-:W-:-:S03]  /*4ea90*/  IMAD.MOV.U32 R4, RZ, RZ, R7 ;  /* 0x000000ffff047224 */ /* 0x000fc600078e0007 */
[----:B------:R-:W3:Y:S04]  /*4eaa0*/  LDL.LU R13, [R1+0x370] ;  /* 0x00037000010d7983 */ /* 0x000ee80000300800 */
[----:B------:R-:W3:Y:S04]  /*4eab0*/  LDL.LU R7, [R1+0x3b0] ;  /* 0x0003b00001077983 */ /* 0x000ee80000300800 */
[----:B------:R1:W-:Y:S01]  /*4eac0*/  LDGSTS.E [R6+0x7e00], desc[UR22][R4.64], P2 ;  /* 0x07e0000004067fae */ /* 0x0003e200091a1016 */
[----:B--2---:R-:W-:-:S05]  /*4ead0*/  IADD3 R14, P4, PT, R14, R134, RZ ;  /* 0x000000860e0e7210 */ /* 0x004fca0007f9e0ff */
[----:B------:R-:W-:Y:S01]  /*4eae0*/  STL [R1+0x1f0], R14 ;  /* 0x0001f00e01007387 */ /* 0x000fe20000100800 */
[----:B------:R-:W-:-:S05]  /*4eaf0*/  IADD3 R19, P5, PT, R19, R134, RZ ;  /* 0x0000008613137210 */ /* 0x000fca0007fbe0ff */
[----:B------:R-:W-:Y:S01]  /*4eb00*/  STL [R1+0x230], R19 ;  /* 0x0002301301007387 */ /* 0x000fe20000100800 */
[----:B-----5:R-:W-:Y:S01]  /*4eb10*/  IMAD.X R15, R15, 0x1, R135, P4 ;  /* 0x000000010f0f7824 */ /* 0x020fe200020e0687 */
[----:B-1----:R-:W-:-:S03]  /*4eb20*/  LOP3.LUT R6, R132, 0x50, RZ, 0x3c, !PT ;  /* 0x0000005084067812 */ /* 0x002fc600078e3cff */
[----:B------:R-:W-:Y:S01]  /*4eb30*/  IMAD.MOV.U32 R5, RZ, RZ, R15 ;  /* 0x000000ffff057224 */ /* 0x000fe200078e000f */
[----:B------:R1:W-:Y:S01]  /*4eb40*/  STL [R1+0x1ec], R15 ;  /* 0x0001ec0f01007387 */ /* 0x0003e20000100800 */
[----:B------:R-:W-:Y:S01]  /*4eb50*/  IMAD.MOV.U32 R4, RZ, RZ, R14 ;  /* 0x000000ffff047224 */ /* 0x000fe200078e000e */
[----:B------:R-:W-:Y:S01]  /*4eb60*/  IADD3 R6, PT, PT, R6, UR5, RZ ;  /* 0x0000000506067c10 */ /* 0x000fe2000fffe0ff */
[----:B----4-:R-:W-:-:S04]  /*4eb70*/  IMAD.X R20, R20, 0x1, R135, P5 ;  /* 0x0000000114147824 */ /* 0x010fc800028e0687 */
[----:B------:R2:W-:Y:S04]  /*4eb80*/  LDGSTS.E [R6+0x280], desc[UR22][R4.64], P2 ;  /* 0x0028000004067fae */ /* 0x0005e800091a1016 */
[----:B-1----:R-:W4:Y:S04]  /*4eb90*/  LDL.LU R15, [R1+0x36c] ;  /* 0x00036c00010f7983 */ /* 0x002f280000300800 */
[----:B------:R-:W5:Y:S01]  /*4eba0*/  LDL.LU R14, [R1+0x3ac] ;  /* 0x0003ac00010e7983 */ /* 0x000f620000300800 */
[----:B--2---:R-:W-:Y:S01]  /*4ebb0*/  MOV R4, R19 ;  /* 0x0000001300047202 */ /* 0x004fe20000000f00 */
[----:B------:R-:W-:-:S02]  /*4ebc0*/  IMAD.MOV.U32 R5, RZ, RZ, R20 ;  /* 0x000000ffff057224 */ /* 0x000fc400078e0014 */
[----:B------:R-:W-:Y:S04]  /*4ebd0*/  STL [R1+0x22c], R20 ;  /* 0x00022c1401007387 */ /* 0x000fe80000100800 */
[----:B------:R1:W-:Y:S01]  /*4ebe0*/  LDGSTS.E [R6+0x680], desc[UR22][R4.64], P2 ;  /* 0x0068000004067fae */ /* 0x0003e200091a1016 */
[-C--:B---3--:R-:W-:Y:S02]  /*4ebf0*/  IADD3 R8, P4, PT, R8, R134.reuse, RZ ;  /* 0x0000008608087210 */ /* 0x088fe40007f9e0ff */
[----:B------:R-:W-:-:S03]  /*4ec00*/  IADD3 R10, P5, PT, R10, R134, RZ ;  /* 0x000000860a0a7210 */ /* 0x000fc60007fbe0ff */
[----:B------:R-:W-:Y:S01]  /*4ec10*/  IMAD.X R17, R17, 0x1, R135, P4 ;  /* 0x0000000111117824 */ /* 0x000fe200020e0687 */
[----:B------:R-:W-:Y:S01]  /*4ec20*/  STL [R1+0x270], R8 ;  /* 0x0002700801007387 */ /* 0x000fe20000100800 */
[----:B-1----:R-:W-:Y:S02]  /*4ec30*/  MOV R4, R8 ;  /* 0x0000000800047202 */ /* 0x002fe40000000f00 */
[----:B------:R-:W-:Y:S01]  /*4ec40*/  IMAD.MOV.U32 R5, RZ, RZ, R17 ;  /* 0x000000ffff057224 */ /* 0x000fe200078e0011 */
[----:B------:R1:W-:Y:S01]  /*4ec50*/  STL [R1+0x26c], R17 ;  /* 0x00026c1101007387 */ /* 0x0003e20000100800 */
[----:B------:R-:W-:-:S03]  /*4ec60*/  IMAD.X R18, R18, 0x1, R135, P5 ;  /* 0x0000000112127824 */ /* 0x000fc600028e0687 */
[----:B------:R-:W-:Y:S04]  /*4ec70*/  STL [R1+0x2b0], R10 ;  /* 0x0002b00a01007387 */ /* 0x000fe80000100800 */
[----:B------:R2:W-:Y:S04]  /*4ec80*/  LDGSTS.E [R6+0xa80], desc[UR22][R4.64], P2 ;  /* 0x00a8000004067fae */ /* 0x0005e800091a1016 */
[----:B-1----:R-:W3:Y:S04]  /*4ec90*/  LDL.LU R17, [R1+0x3f0] ;  /* 0x0003f00001117983 */ /* 0x002ee80000300800 */
[----:B------:R1:W-:Y:S04]  /*4eca0*/  STL [R1+0x2ac], R18 ;  /* 0x0002ac1201007387 */ /* 0x0003e80000100800 */
[----:B------:R-:W3:Y:S01]  /*4ecb0*/  LDL.LU R8, [R1+0x430] ;  /* 0x0004300001087983 */ /* 0x000ee20000300800 */
[----:B--2---:R-:W-:-:S03]  /*4ecc0*/  IMAD.MOV.U32 R5, RZ, RZ, R18 ;  /* 0x000000ffff057224 */ /* 0x004fc600078e0012 */
[----:B-1----:R-:W2:Y:S01]  /*4ecd0*/  LDL.LU R18, [R1+0x3ec] ;  /* 0x0003ec0001127983 */ /* 0x002ea20000300800 */
[----:B------:R-:W-:-:S03]  /*4ece0*/  IMAD.MOV.U32 R4, RZ, RZ, R10 ;  /* 0x000000ffff047224 */ /* 0x000fc600078e000a */
[----:B------:R-:W2:Y:S04]  /*4ecf0*/  LDL.LU R10, [R1+0x42c] ;  /* 0x00042c00010a7983 */ /* 0x000ea80000300800 */
[----:B------:R1:W-:Y:S01]  /*4ed00*/  LDGSTS.E [R6+0xe80], desc[UR22][R4.64], P2 ;  /* 0x00e8000004067fae */ /* 0x0003e200091a1016 */
[----:B------:R-:W-:-:S05]  /*4ed10*/  IADD3 R9, P4, PT, R9, R134, RZ ;  /* 0x0000008609097210 */ /* 0x000fca0007f9e0ff */
[----:B------:R1:W-:Y:S02]  /*4ed20*/  STL [R1+0x2f0], R9 ;  /* 0x0002f00901007387 */ /* 0x0003e40000100800 */
[----:B-1----:R-:W-:Y:S01]  /*4ed30*/  IMAD.MOV.U32 R4, RZ, RZ, R9 ;  /* 0x000000ffff047224 */ /* 0x002fe200078e0009 */
[----:B------:R-:W-:Y:S02]  /*4ed40*/  IADD3 R12, P5, PT, R12, R134, RZ ;  /* 0x000000860c0c7210 */ /* 0x000fe40007fbe0ff */
[----:B------:R-:W-:-:S03]  /*4ed50*/  IADD3.X R11, PT, PT, R11, R135, RZ, P4, !PT ;  /* 0x000000870b0b7210 */ /* 0x000fc600027fe4ff */
[----:B------:R-:W-:Y:S02]  /*4ed60*/  IMAD.X R16, R16, 0x1, R135, P5 ;  /* 0x0000000110107824 */ /* 0x000fe400028e0687 */
[----:B------:R1:W-:Y:S01]  /*4ed70*/  STL [R1+0x2ec], R11 ;  /* 0x0002ec0b01007387 */ /* 0x0003e20000100800 */
[----:B------:R-:W-:-:S03]  /*4ed80*/  IMAD.MOV.U32 R5, RZ, RZ, R11 ;  /* 0x000000ffff057224 */ /* 0x000fc600078e000b */
[----:B------:R-:W-:Y:S04]  /*4ed90*/  STL [R1+0x330], R12 ;  /* 0x0003300c01007387 */ /* 0x000fe80000100800 */
[----:B------:R-:W2:Y:S04]  /*4eda0*/  LDL.LU R9, [R1+0x470] ;  /* 0x0004700001097983 */ /* 0x000ea80000300800 */
[----:B------:R1:W-:Y:S04]  /*4edb0*/  STL [R1+0x32c], R16 ;  /* 0x00032c1001007387 */ /* 0x0003e80000100800 */
[----:B------:R1:W-:Y:S04]  /*4edc0*/  LDGSTS.E [R6+0x1280], desc[UR22][R4.64], P2 ;  /* 0x0128000004067fae */ /* 0x0003e800091a1016 */
[----:B-1----:R-:W2:Y:S01]  /*4edd0*/  LDL.LU R11, [R1+0x4b0] ;  /* 0x0004b000010b7983 */ /* 0x002ea20000300800 */
[----:B------:R-:W-:-:S03]  /*4ede0*/  IMAD.MOV.U32 R5, RZ, RZ, R16 ;  /* 0x000000ffff057224 */ /* 0x000fc600078e0010 */
[----:B------:R-:W2:Y:S01]  /*4edf0*/  LDL.LU R16, [R1+0x46c] ;  /* 0x00046c0001107983 */ /* 0x000ea20000300800 */
[----:B------:R-:W-:-:S03]  /*4ee00*/  MOV R4, R12 ;  /* 0x0000000c00047202 */ /* 0x000fc60000000f00 */
[----:B------:R-:W2:Y:S01]  /*4ee10*/  LDL.LU R12, [R1+0x4ac] ;  /* 0x0004ac00010c7983 */ /* 0x000ea20000300800 */
[-C--:B------:R-:W-:Y:S02]  /*4ee20*/  IADD3 R13, P4, PT, R13, R134.reuse, RZ ;  /* 0x000000860d0d7210 */ /* 0x080fe40007f9e0ff */
[----:B------:R-:W-:Y:S01]  /*4ee30*/  IADD3 R7, P5, PT, R7, R134, RZ ;  /* 0x0000008607077210 */ /* 0x000fe20007fbe0ff */
[----:B------:R1:W-:Y:S04]  /*4ee40*/  LDGSTS.E [R6+0x1680], desc[UR22][R4.64], P2 ;  /* 0x0168000004067fae */ /* 0x0003e800091a1016 */
[----:B------:R1:W-:Y:S01]  /*4ee50*/  STL [R1+0x370], R13 ;  /* 0x0003700d01007387 */ /* 0x0003e20000100800 */
[--C-:B----4-:R-:W-:Y:S01]  /*4ee60*/  IMAD.X R15, R15, 0x1, R135.reuse, P4 ;  /* 0x000000010f0f7824 */ /* 0x110fe200020e0687 */
[----:B-1----:R-:W-:Y:S01]  /*4ee70*/  MOV R4, R13 ;  /* 0x0000000d00047202 */ /* 0x002fe20000000f00 */
[----:B-----5:R-:W-:-:S03]  /*4ee80*/  IMAD.X R14, R14, 0x1, R135, P5 ;  /* 0x000000010e0e7824 */ /* 0x020fc600028e0687 */
[----:B------:R1:W-:Y:S04]  /*4ee90*/  STL [R1+0x36c], R15 ;  /* 0x00036c0f01007387 */ /* 0x0003e80000100800 */
[----:B------:R4:W-:Y:S01]  /*4eea0*/  STL [R1+0x3b0], R7 ;  /* 0x0003b00701007387 */ /* 0x0009e20000100800 */
[----:B------:R-:W-:-:S03]  /*4eeb0*/  IMAD.MOV.U32 R5, RZ, RZ, R15 ;  /* 0x000000ffff057224 */ /* 0x000fc600078e000f */
[----:B------:R-:W5:Y:S04]  /*4eec0*/  LDL.LU R13, [R1+0x4f0] ;  /* 0x0004f000010d7983 */ /* 0x000f680000300800 */
[----:B------:R4:W-:Y:S04]  /*4eed0*/  STL [R1+0x3ac], R14 ;  /* 0x0003ac0e01007387 */ /* 0x0009e80000100800 */
[----:B------:R-:W5:Y:S04]  /*4eee0*/  LDL.LU R19, [R1+0x530] ;  /* 0x0005300001137983 */ /* 0x000f680000300800 */
[----:B-1----:R-:W5:Y:S04]  /*4eef0*/  LDL.LU R15, [R1+0x4ec] ;  /* 0x0004ec00010f7983 */ /* 0x002f680000300800 */
[----:B------:R-:W5:Y:S04]  /*4ef00*/  LDL.LU R20, [R1+0x52c] ;  /* 0x00052c0001147983 */ /* 0x000f680000300800 */
[----:B------:R1:W-:Y:S02]  /*4ef10*/  LDGSTS.E [R6+0x1a80], desc[UR22][R4.64], P2 ;  /* 0x01a8000004067fae */ /* 0x0003e400091a1016 */
[----:B-1----:R-:W-:-:S02]  /*4ef20*/  IMAD.MOV.U32 R4, RZ, RZ, R7 ;  /* 0x000000ffff047224 */ /* 0x002fc400078e0007 */
[----:B------:R-:W-:Y:S01]  /*4ef30*/  IMAD.MOV.U32 R5, RZ, RZ, R14 ;  /* 0x000000ffff057224 */ /* 0x000fe200078e000e */
[----:B----4-:R-:W4:Y:S04]  /*4ef40*/  LDL.LU R7, [R1+0x570] ;  /* 0x0005700001077983 */ /* 0x010f280000300800 */
[----:B------:R-:W4:Y:S04]  /*4ef50*/  LDL.LU R14, [R1+0x5b0] ;  /* 0x0005b000010e7983 */ /* 0x000f280000300800 */
[----:B------:R1:W-:Y:S01]  /*4ef60*/  LDGSTS.E [R6+0x1e80], desc[UR22][R4.64], P2 ;  /* 0x01e8000004067fae */ /* 0x0003e200091a1016 */
[----:B---3--:R-:W-:-:S02]  /*4ef70*/  IADD3 R17, P4, PT, R17, R134, RZ ;  /* 0x0000008611117210 */ /* 0x008fc40007f9e0ff */
[----:B------:R-:W-:-:S03]  /*4ef80*/  IADD3 R8, P5, PT, R8, R134, RZ ;  /* 0x0000008608087210 */ /* 0x000fc60007fbe0ff */
[----:B------:R3:W-:Y:S01]  /*4ef90*/  STL [R1+0x3f0], R17 ;  /* 0x0003f01101007387 */ /* 0x0007e20000100800 */
[----:B--2---:R-:W-:Y:S01]  /*4efa0*/  IADD3.X R18, PT, PT, R18, R135, RZ, P4, !PT ;  /* 0x0000008712127210 */ /* 0x004fe200027fe4ff */
[----:B-1----:R-:W-:Y:S02]  /*4efb0*/  IMAD.MOV.U32 R4, RZ, RZ, R17 ;  /* 0x000000ffff047224 */ /* 0x002fe400078e0011 */
[----:B------:R-:W-:Y:S02]  /*4efc0*/  IMAD.X R10, R10, 0x1, R135, P5 ;  /* 0x000000010a0a7824 */ /* 0x000fe400028e0687 */
[----:B------:R1:W-:Y:S04]  /*4efd0*/  STL [R1+0x3ec], R18 ;  /* 0x0003ec1201007387 */ /* 0x0003e80000100800 */
[----:B------:R2:W-:Y:S01]  /*4efe0*/  STL [R1+0x430], R8 ;  /* 0x0004300801007387 */ /* 0x0005e20000100800 */
[----:B------:R-:W-:-:S03]  /*4eff0*/  IMAD.MOV.U32 R5, RZ, RZ, R18 ;  /* 0x000000ffff057224 */ /* 0x000fc600078e0012 */
[----:B---3--:R-:W3:Y:S04]  /*4f000*/  LDL.LU R17, [R1+0x56c] ;  /* 0x00056c0001117983 */ /* 0x008ee80000300800 */
[----:B------:R2:W-:Y:S04]  /*4f010*/  STL [R1+0x42c], R10 ;  /* 0x00042c0a01007387 */ /* 0x0005e80000100800 */
[----:B-1----:R-:W3:Y:S04]  /*4f020*/  LDL.LU R18, [R1+0x5ac] ;  /* 0x0005ac0001127983 */ /* 0x002ee80000300800 */
[----:B------:R1:W-:Y:S02]  /*4f030*/  LDGSTS.E [R6+0x2280], desc[UR22][R4.64], P2 ;  /* 0x0228000004067fae */ /* 0x0003e400091a1016 */
[----:B-1----:R-:W-:Y:S01]  /*4f040*/  MOV R4, R8 ;  /* 0x0000000800047202 */ /* 0x002fe20000000f00 */
[----:B------:R-:W-:Y:S01]  /*4f050*/  IMAD.MOV.U32 R5, RZ, RZ, R10 ;  /* 0x000000ffff057224 */ /* 0x000fe200078e000a */
[----:B--2---:R-:W2:Y:S04]  /*4f060*/  LDL.LU R8, [R1+0x5f0] ;  /* 0x0005f00001087983 */ /* 0x004ea80000300800 */
[----:B------:R-:W2:Y:S04]  /*4f070*/  LDL.LU R10, [R1+0x630] ;  /* 0x00063000010a7983 */ /* 0x000ea80000300800 */
[----:B------:R1:W-:Y:S01]  /*4f080*/  LDGSTS.E [R6+0x2680], desc[UR22][R4.64], P2 ;  /* 0x0268000004067fae */ /* 0x0003e200091a1016 */
[----:B------:R-:W-:-:S05]  /*4f090*/  IADD3 R9, P4, PT, R9, R134, RZ ;  /* 0x0000008609097210 */ /* 0x000fca0007f9e0ff */
[----:B------:R1:W-:Y:S02]  /*4f0a0*/  STL [R1+0x470], R9 ;  /* 0x0004700901007387 */ /* 0x0003e40000100800 */
[----:B-1----:R-:W-:Y:S02]  /*4f0b0*/  MOV R4, R9 ;  /* 0x0000000900047202 */ /* 0x002fe40000000f00 */
[----:B------:R-:W-:Y:S01]  /*4f0c0*/  IADD3 R11, P5, PT, R11, R134, RZ ;  /* 0x000000860b0b7210 */ /* 0x000fe20007fbe0ff */
[----:B------:R-:W-:-:S04]  /*4f0d0*/  IMAD.X R16, R16, 0x1, R135, P4 ;  /* 0x0000000110107824 */ /* 0x000fc800020e0687 */
[----:B------:R-:W-:Y:S01]  /*4f0e0*/  IMAD.X R12, R12, 0x1, R135, P5 ;  /* 0x000000010c0c7824 */ /* 0x000fe200028e0687 */
[----:B------:R1:W-:Y:S04]  /*4f0f0*/  STL [R1+0x46c], R16 ;  /* 0x00046c1001007387 */ /* 0x0003e80000100800 */
[----:B------:R1:W-:Y:S04]  /*4f100*/  STL [R1+0x4b0], R11 ;  /* 0x0004b00b01007387 */ /* 0x0003e80000100800 */
[----:B------:R-:W2:Y:S01]  /*4f110*/  LDL.LU R9, [R1+0x5ec] ;  /* 0x0005ec0001097983 */ /* 0x000ea20000300800 */
[----:B------:R-:W-:-:S03]  /*4f120*/  IMAD.MOV.U32 R5, RZ, RZ, R16 ;  /* 0x000000ffff057224 */ /* 0x000fc600078e0010 */
[----:B------:R5:W-:Y:S04]  /*4f130*/  STL [R1+0x4ac], R12 ;  /* 0x0004ac0c01007387 */ /* 0x000be80000100800 */
[----:B-1----:R-:W2:Y:S04]  /*4f140*/  LDL.LU R16, [R1+0x62c] ;  /* 0x00062c0001107983 */ /* 0x002ea80000300800 */
[----:B------:R1:W-:Y:S01]  /*4f150*/  LDGSTS.E [R6+0x2a80], desc[UR22][R4.64], P2 ;  /* 0x02a8000004067fae */ /* 0x0003e200091a1016 */
[----:B-----5:R-:W-:Y:S01]  /*4f160*/  IADD3 R13, P4, PT, R13, R134, RZ ;  /* 0x000000860d0d7210 */ /* 0x020fe20007f9e0ff */
[----:B-1----:R-:W-:-:S02]  /*4f170*/  IMAD.MOV.U32 R4, RZ, RZ, R11 ;  /* 0x000000ffff047224 */ /* 0x002fc400078e000b */
[----:B------:R-:W-:Y:S01]  /*4f180*/  IMAD.MOV.U32 R5, RZ, RZ, R12 ;  /* 0x000000ffff057224 */ /* 0x000fe200078e000c */
[----:B------:R-:W5:Y:S01]  /*4f190*/  LDL.LU R11, [R1+0x670] ;  /* 0x00067000010b7983 */ /* 0x000f620000300800 */
[----:B------:R-:W-:-:S03]  /*4f1a0*/  IADD3 R19, P5, PT, R19, R134, RZ ;  /* 0x0000008613137210 */ /* 0x000fc60007fbe0ff */
[----:B------:R-:W5:Y:S01]  /*4f1b0*/  LDL.LU R12, [R1+0x6b0] ;  /* 0x0006b000010c7983 */ /* 0x000f620000300800 */
[----:B------:R-:W-:-:S03]  /*4f1c0*/  IADD3.X R15, PT, PT, R15, R135, RZ, P4, !PT ;  /* 0x000000870f0f7210 */ /* 0x000fc600027fe4ff */
[----:B------:R-:W-:Y:S01]  /*4f1d0*/  STL [R1+0x4f0], R13 ;  /* 0x0004f00d01007387 */ /* 0x000fe20000100800 */
[----:B------:R-:W-:-:S03]  /*4f1e0*/  IMAD.X R20, R20, 0x1, R135, P5 ;  /* 0x0000000114147824 */ /* 0x000fc600028e0687 */
[----:B------:R1:W-:Y:S04]  /*4f1f0*/  LDGSTS.E [R6+0x2e80], desc[UR22][R4.64], P2 ;  /* 0x02e8000004067fae */ /* 0x0003e800091a1016 */
[----:B------:R1:W-:Y:S04]  /*4f200*/  STL [R1+0x4ec], R15 ;  /* 0x0004ec0f01007387 */ /* 0x0003e80000100800 */
[----:B------:R-:W-:Y:S01]  /*4f210*/  STL [R1+0x530], R19 ;  /* 0x0005301301007387 */ /* 0x000fe20000100800 */
[----:B-1----:R-:W-:-:S03]  /*4f220*/  IMAD.MOV.U32 R5, RZ, RZ, R15 ;  /* 0x000000ffff057224 */ /* 0x002fc600078e000f */
[----:B------:R-:W5:Y:S01]  /*4f230*/  LDL.LU R15, [R1+0x66c] ;  /* 0x00066c00010f7983 */ /* 0x000f620000300800 */
[----:B------:R-:W-:-:S03]  /*4f240*/  IMAD.MOV.U32 R4, RZ, RZ, R13 ;  /* 0x000000ffff047224 */ /* 0x000fc600078e000d */
[----:B------:R-:W-:Y:S04]  /*4f250*/  STL [R1+0x52c], R20 ;  /* 0x00052c1401007387 */ /* 0x000fe80000100800 */
[----:B------:R-:W5:Y:S01]  /*4f260*/  LDL.LU R13, [R1+0x6ac] ;  /* 0x0006ac00010d7983 */ /* 0x000f620000300800 */
[----:B----4-:R-:W-:-:S03]  /*4f270*/  IADD3 R7, P4, PT, R7, R134, RZ ;  /* 0x0000008607077210 */ /* 0x010fc60007f9e0ff */
[----:B------:R1:W-:Y:S01]  /*4f280*/  LDGSTS.E [R6+0x3280], desc[UR22][R4.64], P2 ;  /* 0x0328000004067fae */ /* 0x0003e200091a1016 */
[----:B------:R-:W-:-:S03]  /*4f290*/  IADD3 R14, P5, PT, R14, R134, RZ ;  /* 0x000000860e0e7210 */ /* 0x000fc60007fbe0ff */
[----:B------:R-:W-:Y:S01]  /*4f2a0*/  STL [R1+0x570], R7 ;  /* 0x0005700701007387 */ /* 0x000fe20000100800 */
[----:B-1----:R-:W-:Y:S01]  /*4f2b0*/  MOV R4, R19 ;  /* 0x0000001300047202 */ /* 0x002fe20000000f00 */
[----:B------:R-:W-:-:S05]  /*4f2c0*/  IMAD.MOV.U32 R5, RZ, RZ, R20 ;  /* 0x000000ffff057224 */ /* 0x000fca00078e0014 */
[----:B------:R1:W-:Y:S02]  /*4f2d0*/  LDGSTS.E [R6+0x3680], desc[UR22][R4.64], P2 ;  /* 0x0368000004067fae */ /* 0x0003e400091a1016 */
[----:B-1----:R-:W-:Y:S01]  /*4f2e0*/  MOV R4, R7 ;  /* 0x0000000700047202 */ /* 0x002fe20000000f00 */
[----:B---3--:R-:W-:-:S04]  /*4f2f0*/  IMAD.X R17, R17, 0x1, R135, P4 ;  /* 0x0000000111117824 */ /* 0x008fc800020e0687 */
        /* <DEDUP_REMOVED lines=8> */
[----:B---3--:R-:W-:Y:S01]  /*4f380*/  IMAD.MOV.U32 R5, RZ, RZ, R18 ;  /* 0x000000ffff057224 */ /* 0x008fe200078e0012 */
[----:B--2---:R-:W-:-:S02]  /*4f390*/  IADD3 R8, P4, PT, R8, R134, RZ ;  /* 0x0000008608087210 */ /* 0x004fc40007f9e0ff */
[----:B-1----:R-:W2:Y:S01]  /*4f3a0*/  LDL.LU R18, [R1+0x6ec] ;  /* 0x0006ec0001127983 */ /* 0x002ea20000300800 */
[----:B------:R-:W-:Y:S01]  /*4f3b0*/  IMAD.MOV.U32 R4, RZ, RZ, R14 ;  /* 0x000000ffff047224 */ /* 0x000fe200078e000e */
[----:B------:R-:W-:Y:S02]  /*4f3c0*/  IADD3 R10, P5, PT, R10, R134, RZ ;  /* 0x000000860a0a7210 */ /* 0x000fe40007fbe0ff */
[----:B------:R-:W3:Y:S04]  /*4f3d0*/  LDL.LU R14, [R1+0x72c] ;  /* 0x00072c00010e7983 */ /* 0x000ee80000300800 */
[----:B------:R1:W-:Y:S04]  /*4f3e0*/  LDGSTS.E [R6+0x3e80], desc[UR22][R4.64], P2 ;  /* 0x03e8000004067fae */ /* 0x0003e800091a1016 */
[----:B------:R-:W-:Y:S01]  /*4f3f0*/  STL [R1+0x5f0], R8 ;  /* 0x0005f00801007387 */ /* 0x000fe20000100800 */
[----:B-1----:R-:W-:Y:S01]  /*4f400*/  IMAD.MOV.U32 R4, RZ, RZ, R8 ;  /* 0x000000ffff047224 */ /* 0x002fe200078e0008 */
[----:B------:R-:W-:-:S05]  /*4f410*/  IADD3.X R9, PT, PT, R9, R135, RZ, P4, !PT ;  /* 0x0000008709097210 */ /* 0x000fca00027fe4ff */
        /* <DEDUP_REMOVED lines=8> */
[----:B------:R-:W-:-:S03]  /*4f4a0*/  IMAD.MOV.U32 R5, RZ, RZ, R16 ;  /* 0x000000ffff057224 */ /* 0x000fc600078e0010 */
[----:B-1----:R-:W3:Y:S01]  /*4f4b0*/  LDL.LU R16, [R1+0x76c] ;  /* 0x00076c0001107983 */ /* 0x002ee20000300800 */
[----:B------:R-:W-:-:S03]  /*4f4c0*/  MOV R4, R10 ;  /* 0x0000000a00047202 */ /* 0x000fc60000000f00 */
[----:B------:R-:W3:Y:S01]  /*4f4d0*/  LDL.LU R10, [R1+0x7ac] ;  /* 0x0007ac00010a7983 */ /* 0x000ee20000300800 */
[-C--:B-----5:R-:W-:Y:S02]  /*4f4e0*/  IADD3 R11, P4, PT, R11, R134.reuse, RZ ;  /* 0x000000860b0b7210 */ /* 0x0a0fe40007f9e0ff */
[----:B------:R-:W-:Y:S01]  /*4f4f0*/  IADD3 R12, P5, PT, R12, R134, RZ ;  /* 0x000000860c0c7210 */ /* 0x000fe20007fbe0ff */
        /* <DEDUP_REMOVED lines=8> */
[----:B-----5:R-:W5:Y:S04]  /*4f580*/  LDL.LU R11, [R1+0x7f0] ;  /* 0x0007f000010b7983 */ /* 0x020f680000300800 */
        /* <DEDUP_REMOVED lines=10> */
[-C--:B----4-:R-:W-:Y:S02]  /*4f630*/  IADD3 R17, P4, PT, R17, R134.reuse, RZ ;  /* 0x0000008611117210 */ /* 0x090fe40007f9e0ff */
[----:B------:R-:W-:-:S03]  /*4f640*/  IADD3 R7, P5, PT, R7, R134, RZ ;  /* 0x0000008607077210 */ /* 0x000fc60007fbe0ff */
[----:B------:R-:W-:Y:S01]  /*4f650*/  STL [R1+0x6f0], R17 ;  /* 0x0006f01101007387 */ /* 0x000fe20000100800 */
[----:B--2---:R-:W-:Y:S01]  /*4f660*/  IADD3.X R18, PT, PT, R18, R135, RZ, P4, !PT ;  /* 0x0000008712127210 */ /* 0x004fe200027fe4ff */
[----:B---3--:R-:W-:-:S04]  /*4f670*/  IMAD.X R14, R14, 0x1, R135, P5 ;  /* 0x000000010e0e7824 */ /* 0x008fc800028e0687 */
[----:B------:R2:W-:Y:S01]  /*4f680*/  STL [R1+0x6ec], R18 ;  /* 0x0006ec1201007387 */ /* 0x0005e20000100800 */
[----:B-1----:R-:W-:-:S03]  /*4f690*/  IMAD.MOV.U32 R5, RZ, RZ, R18 ;  /* 0x000000ffff057224 */ /* 0x002fc600078e0012 */
[----:B------:R1:W-:Y:S01]  /*4f6a0*/  STL [R1+0x730], R7 ;  /* 0x0007300701007387 */ /* 0x0003e20000100800 */
[----:B------:R-:W-:-:S03]  /*4f6b0*/  IMAD.MOV.U32 R4, RZ, RZ, R17 ;  /* 0x000000ffff047224 */ /* 0x000fc600078e0011 */
[----:B--2---:R-:W2:Y:S04]  /*4f6c0*/  LDL.LU R18, [R1+0x86c] ;  /* 0x00086c0001127983 */ /* 0x004ea80000300800 */
[----:B------:R3:W-:Y:S04]  /*4f6d0*/  STL [R1+0x72c], R14 ;  /* 0x00072c0e01007387 */ /* 0x0007e80000100800 */
[----:B------:R-:W4:Y:S04]  /*4f6e0*/  LDL.LU R17, [R1+0x8ac] ;  /* 0x0008ac0001117983 */ /* 0x000f280000300800 */
[----:B------:R1:W-:Y:S02]  /*4f6f0*/  LDGSTS.E [R6+0x5280], desc[UR22][R4.64], P2 ;  /* 0x0528000004067fae */ /* 0x0003e400091a1016 */
[----:B-1----:R-:W-:Y:S01]  /*4f700*/  MOV R4, R7 ;  /* 0x0000000700047202 */ /* 0x002fe20000000f00 */
[----:B------:R-:W-:Y:S01]  /*4f710*/  IMAD.MOV.U32 R5, RZ, RZ, R14 ;  /* 0x000000ffff057224 */ /* 0x000fe200078e000e */
[----:B------:R-:W4:Y:S04]  /*4f720*/  LDL.LU R7, [R1+0x8f0] ;  /* 0x0008f00001077983 */ /* 0x000f280000300800 */
[----:B---3--:R-:W3:Y:S04]  /*4f730*/  LDL.LU R14, [R1+0x930] ;  /* 0x00093000010e7983 */ /* 0x008ee80000300800 */
[----:B------:R1:W-:Y:S01]  /*4f740*/  LDGSTS.E [R6+0x5680], desc[UR22][R4.64], P2 ;  /* 0x0568000004067fae */ /* 0x0003e200091a1016 */
[----:B------:R-:W-:-:S05]  /*4f750*/  IADD3 R9, P4, PT, R9, R134, RZ ;  /* 0x0000008609097210 */ /* 0x000fca0007f9e0ff */
[----:B------:R1:W-:Y:S01]  /*4f760*/  STL [R1+0x770], R9 ;  /* 0x0007700901007387 */ /* 0x0003e20000100800 */
[----:B------:R-:W-:Y:S01]  /*4f770*/  IADD3 R8, P5, PT, R8, R134, RZ ;  /* 0x0000008608087210 */ /* 0x000fe20007fbe0ff */
[----:B------:R-:W-:Y:S01]  /*4f780*/  IMAD.X R16, R16, 0x1, R135, P4 ;  /* 0x0000000110107824 */ /* 0x000fe200020e0687 */
[----:B-1----:R-:W-:-:S03]  /*4f790*/  MOV R4, R9 ;  /* 0x0000000900047202 */ /* 0x002fc60000000f00 */
[----:B------:R-:W-:Y:S01]  /*4f7a0*/  IMAD.X R10, R10, 0x1, R135, P5 ;  /* 0x000000010a0a7824 */ /* 0x000fe200028e0687 */
[----:B------:R1:W-:Y:S04]  /*4f7b0*/  STL [R1+0x76c], R16 ;  /* 0x00076c1001007387 */ /* 0x0003e80000100800 */
[----:B------:R1:W-:Y:S04]  /*4f7c0*/  STL [R1+0x7b0], R8 ;  /* 0x0007b00801007387 */ /* 0x0003e80000100800 */
[----:B------:R-:W3:Y:S01]  /*4f7d0*/  LDL.LU R9, [R1+0x8ec] ;  /* 0x0008ec0001097983 */ /* 0x000ee20000300800 */
[----:B------:R-:W-:-:S03]  /*4f7e0*/  IMAD.MOV.U32 R5, RZ, RZ, R16 ;  /* 0x000000ffff057224 */ /* 0x000fc600078e0010 */
[----:B------:R5:W-:Y:S04]  /*4f7f0*/  STL [R1+0x7ac], R10 ;  /* 0x0007ac0a01007387 */ /* 0x000be80000100800 */
[----:B-1----:R-:W3:Y:S04]  /*4f800*/  LDL.LU R16, [R1+0x92c] ;  /* 0x00092c0001107983 */ /* 0x002ee80000300800 */
[----:B------:R1:W-:Y:S01]  /*4f810*/  LDGSTS.E [R6+0x5a80], desc[UR22][R4.64], P2 ;  /* 0x05a8000004067fae */ /* 0x0003e200091a1016 */
[----:B-----5:R-:W-:Y:S01]  /*4f820*/  IADD3 R11, P4, PT, R11, R134, RZ ;  /* 0x000000860b0b7210 */ /* 0x020fe20007f9e0ff */
[----:B-1----:R-:W-:-:S02]  /*4f830*/  IMAD.MOV.U32 R4, RZ, RZ, R8 ;  /* 0x000000ffff047224 */ /* 0x002fc400078e0008 */
[----:B------:R-:W-:Y:S01]  /*4f840*/  IMAD.MOV.U32 R5, RZ, RZ, R10 ;  /* 0x000000ffff057224 */ /* 0x000fe200078e000a */
[----:B------:R-:W5:Y:S04]  /*4f850*/  LDL.LU R8, [R1+0x970] ;  /* 0x0009700001087983 */ /* 0x000f680000300800 */
[----:B------:R-:W5:Y:S01]  /*4f860*/  LDL.LU R10, [R1+0x9b0] ;  /* 0x0009b000010a7983 */ /* 0x000f620000300800 */
[----:B------:R-:W-:-:S03]  /*4f870*/  IADD3 R19, P5, PT, R19, R134, RZ ;  /* 0x0000008613137210 */ /* 0x000fc60007fbe0ff */
[----:B------:R1:W-:Y:S04]  /*4f880*/  STL [R1+0x7f0], R11 ;  /* 0x0007f00b01007387 */ /* 0x0003e80000100800 */
[----:B------:R1:W-:Y:S01]  /*4f890*/  LDGSTS.E [R6+0x5e80], desc[UR22][R4.64], P2 ;  /* 0x05e8000004067fae */ /* 0x0003e200091a1016 */
[----:B------:R-:W-:Y:S01]  /*4f8a0*/  IADD3.X R12, PT, PT, R12, R135, RZ, P4, !PT ;  /* 0x000000870c0c7210 */ /* 0x000fe200027fe4ff */
[----:B------:R-:W-:-:S04]  /*4f8b0*/  IMAD.X R20, R20, 0x1, R135, P5 ;  /* 0x0000000114147824 */ /* 0x000fc800028e0687 */
[----:B------:R1:W-:Y:S02]  /*4f8c0*/  STL [R1+0x7ec], R12 ;  /* 0x0007ec0c01007387 */ /* 0x0003e40000100800 */
[----:B-1----:R-:W-:Y:S02]  /*4f8d0*/  IMAD.MOV.U32 R4, RZ, RZ, R11 ;  /* 0x000000ffff047224 */ /* 0x002fe400078e000b */
[----:B------:R-:W-:Y:S04]  /*4f8e0*/  STL [R1+0x830], R19 ;  /* 0x0008301301007387 */ /* 0x000fe80000100800 */
[----:B------:R-:W5:Y:S01]  /*4f8f0*/  LDL.LU R11, [R1+0x96c] ;  /* 0x00096c00010b7983 */ /* 0x000f620000300800 */
[----:B------:R-:W-:-:S03]  /*4f900*/  IMAD.MOV.U32 R5, RZ, RZ, R12 ;  /* 0x000000ffff057224 */ /* 0x000fc600078e000c */
[----:B------:R-:W-:Y:S04]  /*4f910*/  STL [R1+0x82c], R20 ;  /* 0x00082c1401007387 */ /* 0x000fe80000100800 */
[----:B------:R-:W5:Y:S01]  /*4f920*/  LDL.LU R12, [R1+0x9ac] ;  /* 0x0009ac00010c7983 */ /* 0x000f620000300800 */
[----:B------:R-:W-:-:S03]  /*4f930*/  IADD3 R13, P4, PT, R13, R134, RZ ;  /* 0x000000860d0d7210 */ /* 0x000fc60007f9e0ff */
[----:B------:R1:W-:Y:S01]  /*4f940*/  LDGSTS.E [R6+0x6280], desc[UR22][R4.64], P2 ;  /* 0x0628000004067fae */ /* 0x0003e200091a1016 */
[----:B------:R-:W-:-:S03]  /*4f950*/  IADD3 R15, P5, PT, R15, R134, RZ ;  /* 0x000000860f0f7210 */ /* 0x000fc60007fbe0ff */
[----:B------:R2:W-:Y:S01]  /*4f960*/  STL [R1+0x870], R13 ;  /* 0x0008700d01007387 */ /* 0x0005e20000100800 */
[----:B-1----:R-:W-:Y:S01]  /*4f970*/  MOV R4, R19 ;  /* 0x0000001300047202 */ /* 0x002fe20000000f00 */
[----:B------:R-:W-:-:S05]  /*4f980*/  IMAD.MOV.U32 R5, RZ, RZ, R20 ;  /* 0x000000ffff057224 */ /* 0x000fca00078e0014 */
[----:B------:R1:W-:Y:S02]  /*4f990*/  LDGSTS.E [R6+0x6680], desc[UR22][R4.64], P2 ;  /* 0x0668000004067fae */ /* 0x0003e400091a1016 */
[----:B-1----:R-:W-:Y:S01]  /*4f9a0*/  MOV R4, R13 ;  /* 0x0000000d00047202 */ /* 0x002fe20000000f00 */
[----:B--2---:R-:W-:-:S04]  /*4f9b0*/  IMAD.X R18, R18, 0x1, R135, P4 ;  /* 0x0000000112127824 */ /* 0x004fc800020e0687 */
[----:B------:R-:W-:Y:S01]  /*4f9c0*/  IMAD.MOV.U32 R5, RZ, RZ, R18 ;  /* 0x000000ffff057224 */ /* 0x000fe200078e0012 */
[----:B------:R-:W-:Y:S01]  /*4f9d0*/  STL [R1+0x86c], R18 ;  /* 0x00086c1201007387 */ /* 0x000fe20000100800 */
[----:B----4-:R-:W-:-:S03]  /*4f9e0*/  IMAD.X R17, R17, 0x1, R135, P5 ;  /* 0x0000000111117824 */ /* 0x010fc600028e0687 */
[----:B------:R1:W-:Y:S04]  /*4f9f0*/  STL [R1+0x8b0], R15 ;  /* 0x0008b00f01007387 */ /* 0x0003e80000100800 */
[----:B------:R-:W2:Y:S04]  /*4fa00*/  LDL.LU R13, [R1+0x1f8] ;  /* 0x0001f800010d7983 */ /* 0x000ea80000300800 */
[----:B------:R-:W-:Y:S04]  /*4fa10*/  STL [R1+0x8ac], R17 ;  /* 0x0008ac1101007387 */ /* 0x000fe80000100800 */
[----:B------:R4:W-:Y:S04]  /*4fa20*/  LDGSTS.E [R6+0x6a80], desc[UR22][R4.64], P2 ;  /* 0x06a8000004067fae */ /* 0x0009e800091a1016 */
[----:B------:R-:W2:Y:S01]  /*4fa30*/  LDL.LU R19, [R1+0x238] ;  /* 0x0002380001137983 */ /* 0x000ea20000300800 */
[----:B------:R-:W-:Y:S01]  /*4fa40*/  IADD3 R7, P4, PT, R7, R134, RZ ;  /* 0x0000008607077210 */ /* 0x000fe20007f9e0ff */
[----:B----4-:R-:W-:-:S02]  /*4fa50*/  IMAD.MOV.U32 R4, RZ, RZ, R15 ;  /* 0x000000ffff047224 */ /* 0x010fc400078e000f */
[----:B-1----:R-:W4:Y:S01]  /*4fa60*/  LDL.LU R15, [R1+0x1f4] ;  /* 0x0001f400010f7983 */ /* 0x002f220000300800 */
[----:B------:R-:W-:Y:S01]  /*4fa70*/  IMAD.MOV.U32 R5, RZ, RZ, R17 ;  /* 0x000000ffff057224 */ /* 0x000fe200078e0011 */
[----:B---3--:R-:W-:Y:S02]  /*4fa80*/  IADD3 R14, P5, PT, R14, R134, RZ ;  /* 0x000000860e0e7210 */ /* 0x008fe40007fbe0ff */
[----:B------:R-:W3:Y:S04]  /*4fa90*/  LDL.LU R20, [R1+0x234] ;  /* 0x0002340001147983 */ /* 0x000ee80000300800 */
[----:B------:R1:W-:Y:S04]  /*4faa0*/  LDGSTS.E [R6+0x6e80], desc[UR22][R4.64], P2 ;  /* 0x06e8000004067fae */ /* 0x0003e800091a1016 */
[----:B------:R1:W-:Y:S02]  /*4fab0*/  STL [R1+0x8f0], R7 ;  /* 0x0008f00701007387 */ /* 0x0003e40000100800 */
[----:B-1----:R-:W-:Y:S01]  /*4fac0*/  IMAD.MOV.U32 R4, RZ, RZ, R7 ;  /* 0x000000ffff047224 */ /* 0x002fe200078e0007 */
[----:B------:R-:W-:-:S05]  /*4fad0*/  IADD3.X R9, PT, PT, R9, R135, RZ, P4, !PT ;  /* 0x0000008709097210 */ /* 0x000fca00027fe4ff */
        /* <DEDUP_REMOVED lines=11> */
[----:B-----5:R-:W-:Y:S02]  /*4fb90*/  IADD3 R8, P4, PT, R8, R134, RZ ;  /* 0x0000008608087210 */ /* 0x020fe40007f9e0ff */
[----:B------:R-:W-:Y:S02]  /*4fba0*/  MOV R4, R14 ;  /* 0x0000000e00047202 */ /* 0x000fe40000000f00 */
[----:B------:R-:W-:Y:S01]  /*4fbb0*/  IADD3 R10, P5, PT, R10, R134, RZ ;  /* 0x000000860a0a7210 */ /* 0x000fe20007fbe0ff */
[----:B------:R1:W-:Y:S04]  /*4fbc0*/  STL [R1+0x970], R8 ;  /* 0x0009700801007387 */ /* 0x0003e80000100800 */
[----:B------:R5:W-:Y:S01]  /*4fbd0*/  LDGSTS.E [R6+0x7680], desc[UR22][R4.64], P2 ;  /* 0x0768000004067fae */ /* 0x000be200091a1016 */
[----:B------:R-:W-:Y:S01]  /*4fbe0*/  IMAD.X R11, R11, 0x1, R135, P4 ;  /* 0x000000010b0b7824 */ /* 0x000fe200020e0687 */
[----:B-----5:R-:W-:-:S04]  /*4fbf0*/  MOV R4, R8 ;  /* 0x0000000800047202 */ /* 0x020fc80000000f00 */
[----:B------:R5:W-:Y:S01]  /*4fc00*/  STL [R1+0x96c], R11 ;  /* 0x00096c0b01007387 */ /* 0x000be20000100800 */
[----:B------:R-:W-:-:S03]  /*4fc10*/  IMAD.X R12, R12, 0x1, R135, P5 ;  /* 0x000000010c0c7824 */ /* 0x000fc600028e0687 */
[----:B------:R-:W-:Y:S01]  /*4fc20*/  STL [R1+0x9b0], R10 ;  /* 0x0009b00a01007387 */ /* 0x000fe20000100800 */
[----:B------:R-:W-:-:S03]  /*4fc30*/  IMAD.MOV.U32 R5, RZ, RZ, R11 ;  /* 0x000000ffff057224 */ /* 0x000fc600078e000b */
[----:B-1----:R-:W3:Y:S04]  /*4fc40*/  LDL.LU R8, [R1+0x2f8] ;  /* 0x0002f80001087983 */ /* 0x002ee80000300800 */
[----:B------:R1:W-:Y:S04]  /*4fc50*/  STL [R1+0x9ac], R12 ;  /* 0x0009ac0c01007387 */ /* 0x0003e80000100800 */
[----:B-----5:R-:W5:Y:S04]  /*4fc60*/  LDL.LU R11, [R1+0x338] ;  /* 0x00033800010b7983 */ /* 0x020f680000300800 */
[----:B------:R-:W5:Y:S04]  /*4fc70*/  LDL.LU R14, [R1+0x2f4] ;  /* 0x0002f400010e7983 */ /* 0x000f680000300800 */
[----:B------:R-:W5:Y:S04]  /*4fc80*/  LDL.LU R17, [R1+0x334] ;  /* 0x0003340001117983 */ /* 0x000f680000300800 */
[----:B------:R1:W-:Y:S02]  /*4fc90*/  LDGSTS.E [R6+0x7a80], desc[UR22][R4.64], P2 ;  /* 0x07a8000004067fae */ /* 0x0003e400091a1016 */
[----:B-1----:R-:W-:-:S02]  /*4fca0*/  IMAD.MOV.U32 R4, RZ, RZ, R10 ;  /* 0x000000ffff047224 */ /* 0x002fc400078e000a */
[----:B------:R-:W-:Y:S02]  /*4fcb0*/  IMAD.MOV.U32 R5, RZ, RZ, R12 ;  /* 0x000000ffff057224 */ /* 0x000fe400078e000c */
        /* <DEDUP_REMOVED lines=9> */
[----:B----4-:R-:W-:-:S04]  /*4fd50*/  IADD3.X R15, PT, PT, R15, R135, RZ, P4, !PT ;  /* 0x000000870f0f7210 */ /* 0x010fc800027fe4ff */
[----:B------:R-:W-:Y:S01]  /*4fd60*/  MOV R5, R15 ;  /* 0x0000000f00057202 */ /* 0x000fe20000000f00 */
[----:B------:R1:W-:Y:S01]  /*4fd70*/  STL [R1+0x1f4], R15 ;  /* 0x0001f40f01007387 */ /* 0x0003e20000100800 */
[----:B------:R-:W-:Y:S02]  /*4fd80*/  IMAD.MOV.U32 R4, RZ, RZ, R13 ;  /* 0x000000ffff047224 */ /* 0x000fe400078e000d */
[----:B---3--:R-:W-:-:S03]  /*4fd90*/  IMAD.X R20, R20, 0x1, R135, P5 ;  /* 0x0000000114147824 */ /* 0x008fc600028e0687 */
[----:B------:R2:W-:Y:S04]  /*4fda0*/  LDGSTS.E [R6+0x300], desc[UR22][R4.64], P2 ;  /* 0x0030000004067fae */ /* 0x0005e800091a1016 */
[----:B-1----:R-:W3:Y:S04]  /*4fdb0*/  LDL.LU R15, [R1+0x374] ;  /* 0x00037400010f7983 */ /* 0x002ee80000300800 */
[----:B------:R-:W4:Y:S01]  /*4fdc0*/  LDL.LU R13, [R1+0x3b4] ;  /* 0x0003b400010d7983 */ /* 0x000f220000300800 */
[----:B--2---:R-:W-:Y:S02]  /*4fdd0*/  IMAD.MOV.U32 R4, RZ, RZ, R19 ;  /* 0x000000ffff047224 */ /* 0x004fe400078e0013 */
[----:B------:R-:W-:Y:S01]  /*4fde0*/  IMAD.MOV.U32 R5, RZ, RZ, R20 ;  /* 0x000000ffff057224 */ /* 0x000fe200078e0014 */
[----:B------:R-:W-:Y:S04]  /*4fdf0*/  STL [R1+0x234], R20 ;  /* 0x0002341401007387 */ /* 0x000fe80000100800 */
[----:B------:R1:W-:Y:S01]  /*4fe00*/  LDGSTS.E [R6+0x700], desc[UR22][R4.64], P2 ;  /* 0x0070000004067fae */ /* 0x0003e200091a1016 */
[----:B------:R-:W-:-:S05]  /*4fe10*/  IADD3 R7, P4, PT, R7, R134, RZ ;  /* 0x0000008607077210 */ /* 0x000fca0007f9e0ff */
[----:B------:R-:W-:Y:S01]  /*4fe20*/  STL [R1+0x278], R7 ;  /* 0x0002780701007387 */ /* 0x000fe20000100800 */
[----:B-1----:R-:W-:Y:S01]  /*4fe30*/  IMAD.MOV.U32 R4, RZ, RZ, R7 ;  /* 0x000000ffff047224 */ /* 0x002fe200078e0007 */
[----:B------:R-:W-:Y:S01]  /*4fe40*/  IADD3 R9, P5, PT, R9, R134, RZ ;  /* 0x0000008609097210 */ /* 0x000fe20007fbe0ff */
[----:B------:R-:W-:-:S03]  /*4fe50*/  IMAD.X R16, R16, 0x1, R135, P4 ;  /* 0x0000000110107824 */ /* 0x000fc600020e0687 */
[----:B------:R-:W-:Y:S02]  /*4fe60*/  IADD3.X R18, PT, PT, R18, R135, RZ, P5, !PT ;  /* 0x0000008712127210 */ /* 0x000fe40002ffe4ff */
[----:B------:R1:W-:Y:S01]  /*4fe70*/  STL [R1+0x274], R16 ;  /* 0x0002741001007387 */ /* 0x0003e20000100800 */
[----:B------:R-:W-:-:S03]  /*4fe80*/  IMAD.MOV.U32 R5, RZ, RZ, R16 ;  /* 0x000000ffff057224 */ /* 0x000fc600078e0010 */
[----:B------:R-:W-:Y:S04]  /*4fe90*/  STL [R1+0x2b8], R9 ;  /* 0x0002b80901007387 */ /* 0x000fe80000100800 */
[----:B------:R2:W-:Y:S04]  /*4fea0*/  LDGSTS.E [R6+0xb00], desc[UR22][R4.64], P2 ;  /* 0x00b0000004067fae */ /* 0x0005e800091a1016 */
[----:B-1----:R-:W4:Y:S04]  /*4feb0*/  LDL.LU R16, [R1+0x3f8] ;  /* 0x0003f80001107983 */ /* 0x002f280000300800 */
[----:B------:R1:W-:Y:S04]  /*4fec0*/  STL [R1+0x2b4], R18 ;  /* 0x0002b41201007387 */ /* 0x0003e80000100800 */
[----:B------:R-:W4:Y:S01]  /*4fed0*/  LDL.LU R7, [R1+0x438] ;  /* 0x0004380001077983 */ /* 0x000f220000300800 */
[----:B--2---:R-:W-:-:S03]  /*4fee0*/  MOV R5, R18 ;  /* 0x0000001200057202 */ /* 0x004fc60000000f00 */
[----:B-1----:R-:W2:Y:S01]  /*4fef0*/  LDL.LU R18, [R1+0x3f4] ;  /* 0x0003f40001127983 */ /* 0x002ea20000300800 */
[----:B------:R-:W-:-:S03]  /*4ff00*/  IMAD.MOV.U32 R4, RZ, RZ, R9 ;  /* 0x000000ffff047224 */ /* 0x000fc600078e0009 */
[----:B------:R-:W2:Y:S01]  /*4ff10*/  LDL.LU R9, [R1+0x434] ;  /* 0x0004340001097983 */ /* 0x000ea20000300800 */
[----:B------:R-:W-:-:S03]  /*4ff20*/  IADD3 R8, P4, PT, R8, R134, RZ ;  /* 0x0000008608087210 */ /* 0x000fc60007f9e0ff */
[----:B------:R1:W-:Y:S01]  /*4ff30*/  LDGSTS.E [R6+0xf00], desc[UR22][R4.64], P2 ;  /* 0x00f0000004067fae */ /* 0x0003e200091a1016 */
[----:B-----5:R-:W-:Y:S01]  /*4ff40*/  IADD3 R11, P5, PT, R11, R134, RZ ;  /* 0x000000860b0b7210 */ /* 0x020fe20007fbe0ff */
[--C-:B------:R-:W-:Y:S02]  /*4ff50*/  IMAD.X R14, R14, 0x1, R135.reuse, P4 ;  /* 0x000000010e0e7824 */ /* 0x100fe400020e0687 */
[----:B------:R-:W-:Y:S02]  /*4ff60*/  STL [R1+0x2f8], R8 ;  /* 0x0002f80801007387 */ /* 0x000fe40000100800 */
[----:B------:R-:W-:Y:S02]  /*4ff70*/  IMAD.X R17, R17, 0x1, R135, P5 ;  /* 0x0000000111117824 */ /* 0x000fe400028e0687 */
[----:B------:R5:W-:Y:S01]  /*4ff80*/  STL [R1+0x2f4], R14 ;  /* 0x0002f40e01007387 */ /* 0x000be20000100800 */
[----:B-1----:R-:W-:Y:S01]  /*4ff90*/  IMAD.MOV.U32 R4, RZ, RZ, R8 ;  /* 0x000000ffff047224 */ /* 0x002fe200078e0008 */
[----:B------:R-:W-:-:S02]  /*4ffa0*/  MOV R5, R14 ;  /* 0x0000000e00057202 */ /* 0x000fc40000000f00 */
[----:B------:R-:W-:Y:S04]  /*4ffb0*/  STL [R1+0x338], R11 ;  /* 0x0003380b01007387 */ /* 0x000fe80000100800 */
[----:B------:R1:W-:Y:S04]  /*4ffc0*/  LDGSTS.E [R6+0x1300], desc[UR22][R4.64], P2 ;  /* 0x0130000004067fae */ /* 0x0003e800091a1016 */
[----:B-----5:R-:W5:Y:S04]  /*4ffd0*/  LDL.LU R14, [R1+0x478] ;  /* 0x00047800010e7983 */ /* 0x020f680000300800 */
[----:B------:R1:W-:Y:S04]  /*4ffe0*/  STL [R1+0x334], R17 ;  /* 0x0003341101007387 */ /* 0x0003e80000100800 */
[----:B------:R-:W5:Y:S01]  /*4fff0*/  LDL.LU R8, [R1+0x4b8] ;  /* 0x0004b80001087983 */ /* 0x000f620000300800 */
[----:B-1----:R-:W-:Y:S01]  /*50000*/  IMAD.MOV.U32 R5, RZ, RZ, R17 ;  /* 0x000000ffff057224 */ /* 0x002fe200078e0011 */
[----:B------:R-:W-:-:S02]  /*50010*/  IADD3 R12, P4, PT, R12, R134, RZ ;  /* 0x000000860c0c7210 */ /* 0x000fc40007f9e0ff */
[----:B------:R-:W5:Y:S01]  /*50020*/  LDL.LU R17, [R1+0x474] ;  /* 0x0004740001117983 */ /* 0x000f620000300800 */
[----:B------:R-:W-:Y:S01]  /*50030*/  IMAD.MOV.U32 R4, RZ, RZ, R11 ;  /* 0x000000ffff047224 */ /* 0x000fe200078e000b */
[----:B------:R-:W-:Y:S02]  /*50040*/  IADD3 R10, P5, PT, R10, R134, RZ ;  /* 0x000000860a0a7210 */ /* 0x000fe40007fbe0ff */
[----:B------:R-:W5:Y:S04]  /*50050*/  LDL.LU R11, [R1+0x4b4] ;  /* 0x0004b400010b7983 */ /* 0x000f680000300800 */
[----:B------:R1:W-:Y:S04]  /*50060*/  LDGSTS.E [R6+0x1700], desc[UR22][R4.64], P2 ;  /* 0x0170000004067fae */ /* 0x0003e800091a1016 */
[----:B------:R3:W-:Y:S01]  /*50070*/  STL [R1+0x378], R12 ;  /* 0x0003780c01007387 */ /* 0x0007e20000100800 */
[----:B-1----:R-:W-:-:S02]  /*50080*/  IMAD.MOV.U32 R4, RZ, RZ, R12 ;  /* 0x000000ffff047224 */ /* 0x002fc400078e000c */
[----:B---3--:R-:W-:Y:S01]  /*50090*/  IMAD.X R15, R15, 0x1, R135, P4 ;  /* 0x000000010f0f7824 */ /* 0x008fe200020e0687 */
[----:B----4-:R-:W-:-:S04]  /*500a0*/  IADD3.X R13, PT, PT, R13, R135, RZ, P5, !PT ;  /* 0x000000870d0d7210 */ /* 0x010fc80002ffe4ff */
[----:B------:R-:W-:Y:S01]  /*500b0*/  STL [R1+0x374], R15 ;  /* 0x0003740f01007387 */ /* 0x000fe20000100800 */
[----:B------:R-:W-:-:S03]  /*500c0*/  IMAD.MOV.U32 R5, RZ, RZ, R15 ;  /* 0x000000ffff057224 */ /* 0x000fc600078e000f */
[----:B------:R-:W-:Y:S04]  /*500d0*/  STL [R1+0x3b8], R10 ;  /* 0x0003b80a01007387 */ /* 0x000fe80000100800 */
[----:B------:R-:W3:Y:S04]  /*500e0*/  LDL.LU R12, [R1+0x4f8] ;  /* 0x0004f800010c7983 */ /* 0x000ee80000300800 */
[----:B------:R1:W-:Y:S04]  /*500f0*/  STL [R1+0x3b4], R13 ;  /* 0x0003b40d01007387 */ /* 0x0003e80000100800 */
[----:B------:R4:W-:Y:S04]  /*50100*/  LDGSTS.E [R6+0x1b00], desc[UR22][R4.64], P2 ;  /* 0x01b0000004067fae */ /* 0x0009e800091a1016 */
[----:B------:R-:W3:Y:S01]  /*50110*/  LDL.LU R19, [R1+0x538] ;  /* 0x0005380001137983 */ /* 0x000ee20000300800 */
[----:B----4-:R-:W-:-:S03]  /*50120*/  MOV R5, R13 ;  /* 0x0000000d00057202 */ /* 0x010fc60000000f00 */
[----:B-1----:R-:W4:Y:S04]  /*50130*/  LDL.LU R13, [R1+0x4f4] ;  /* 0x0004f400010d7983 */ /* 0x002f280000300800 */
[----:B------:R-:W4:Y:S01]  /*50140*/  LDL.LU R20, [R1+0x534] ;  /* 0x0005340001147983 */ /* 0x000f220000300800 */
[----:B------:R-:W-:-:S03]  /*50150*/  IMAD.MOV.U32 R4, RZ, RZ, R10 ;  /* 0x000000ffff047224 */ /* 0x000fc600078e000a */
[----:B------:R-:W4:Y:S04]  /*50160*/  LDL.LU R10, [R1+0x578] ;  /* 0x00057800010a7983 */ /* 0x000f280000300800 */
[----:B------:R-:W4:Y:S04]  /*50170*/  LDL.LU R15, [R1+0x5b8] ;  /* 0x0005b800010f7983 */ /* 0x000f280000300800 */
[----:B------:R1:W-:Y:S01]  /*50180*/  LDGSTS.E [R6+0x1f00], desc[UR22][R4.64], P2 ;  /* 0x01f0000004067fae */ /* 0x0003e200091a1016 */
[----:B------:R-:W-:-:S05]  /*50190*/  IADD3 R16, P4, PT, R16, R134, RZ ;  /* 0x0000008610107210 */ /* 0x000fca0007f9e0ff */
[----:B------:R2:W-:Y:S01]  /*501a0*/  STL [R1+0x3f8], R16 ;  /* 0x0003f81001007387 */ /* 0x0005e20000100800 */
[----:B------:R-:W-:Y:S01]  /*501b0*/  IADD3 R7, P5, PT, R7, R134, RZ ;  /* 0x0000008607077210 */ /* 0x000fe20007fbe0ff */
[--C-:B--2---:R-:W-:Y:S02]  /*501c0*/  IMAD.X R18, R18, 0x1, R135.reuse, P4 ;  /* 0x0000000112127824 */ /* 0x104fe400020e0687 */
[----:B-1----:R-:W-:Y:S02]  /*501d0*/  IMAD.MOV.U32 R4, RZ, RZ, R16 ;  /* 0x000000ffff047224 */ /* 0x002fe400078e0010 */
[----:B------:R-:W-:Y:S01]  /*501e0*/  IMAD.X R9, R9, 0x1, R135, P5 ;  /* 0x0000000109097824 */ /* 0x000fe200028e0687 */
[----:B------:R1:W-:Y:S04]  /*501f0*/  STL [R1+0x3f4], R18 ;  /* 0x0003f41201007387 */ /* 0x0003e80000100800 */
[----:B------:R2:W-:Y:S04]  /*50200*/  STL [R1+0x438], R7 ;  /* 0x0004380701007387 */ /* 0x0005e80000100800 */
[----:B------:R-:W4:Y:S01]  /*50210*/  LDL.LU R16, [R1+0x574] ;  /* 0x0005740001107983 */ /* 0x000f220000300800 */
[----:B------:R-:W-:-:S03]  /*50220*/  MOV R5, R18 ;  /* 0x0000001200057202 */ /* 0x000fc60000000f00 */
[----:B------:R2:W-:Y:S04]  /*50230*/  STL [R1+0x434], R9 ;  /* 0x0004340901007387 */ /* 0x0005e80000100800 */
[----:B-1----:R-:W4:Y:S04]  /*50240*/  LDL.LU R18, [R1+0x5b4] ;  /* 0x0005b40001127983 */ /* 0x002f280000300800 */
[----:B------:R1:W-:Y:S01]  /*50250*/  LDGSTS.E [R6+0x2300], desc[UR22][R4.64], P2 ;  /* 0x0230000004067fae */ /* 0x0003e200091a1016 */
[----:B-----5:R-:W-:Y:S01]  /*50260*/  IADD3 R14, P4, PT, R14, R134, RZ ;  /* 0x000000860e0e7210 */ /* 0x020fe20007f9e0ff */
[----:B-1----:R-:W-:-:S02]  /*50270*/  IMAD.MOV.U32 R4, RZ, RZ, R7 ;  /* 0x000000ffff047224 */ /* 0x002fc400078e0007 */
[----:B------:R-:W-:Y:S01]  /*50280*/  IMAD.MOV.U32 R5, RZ, RZ, R9 ;  /* 0x000000ffff057224 */ /* 0x000fe200078e0009 */
[----:B--2---:R-:W2:Y:S01]  /*50290*/  LDL.LU R7, [R1+0x5f8] ;  /* 0x0005f80001077983 */ /* 0x004ea20000300800 */
[----:B------:R-:W-:-:S03]  /*502a0*/  IADD3 R8, P5, PT, R8, R134, RZ ;  /* 0x0000008608087210 */ /* 0x000fc60007fbe0ff */
[----:B------:R-:W5:Y:S01]  /*502b0*/  LDL.LU R9, [R1+0x638] ;  /* 0x0006380001097983 */ /* 0x000f620000300800 */
[----:B------:R-:W-:-:S03]  /*502c0*/  IMAD.X R17, R17, 0x1, R135, P4 ;  /* 0x0000000111117824 */ /* 0x000fc600020e0687 */
[----:B------:R1:W-:Y:S01]  /*502d0*/  STL [R1+0x478], R14 ;  /* 0x0004780e01007387 */ /* 0x0003e20000100800 */
[----:B------:R-:W-:-:S03]  /*502e0*/  IADD3.X R11, PT, PT, R11, R135, RZ, P5, !PT ;  /* 0x000000870b0b7210 */ /* 0x000fc60002ffe4ff */
[----:B------:R1:W-:Y:S04]  /*502f0*/  LDGSTS.E [R6+0x2700], desc[UR22][R4.64], P2 ;  /* 0x0270000004067fae */ /* 0x0003e800091a1016 */
[----:B------:R1:W-:Y:S04]  /*50300*/  STL [R1+0x474], R17 ;  /* 0x0004741101007387 */ /* 0x0003e80000100800 */
[----:B------:R-:W-:Y:S01]  /*50310*/  STL [R1+0x4b8], R8 ;  /* 0x0004b80801007387 */ /* 0x000fe20000100800 */
[----:B-1----:R-:W-:-:S03]  /*50320*/  IMAD.MOV.U32 R4, RZ, RZ, R14 ;  /* 0x000000ffff047224 */ /* 0x002fc600078e000e */
[----:B------:R-:W5:Y:S01]  /*50330*/  LDL.LU R14, [R1+0x5f4] ;  /* 0x0005f400010e7983 */ /* 0x000f620000300800 */
[----:B------:R-:W-:-:S03]  /*50340*/  IMAD.MOV.U32 R5, RZ, RZ, R17 ;  /* 0x000000ffff057224 */ /* 0x000fc600078e0011 */
[----:B------:R1:W-:Y:S04]  /*50350*/  STL [R1+0x4b4], R11 ;  /* 0x0004b40b01007387 */ /* 0x0003e80000100800 */
[----:B------:R-:W5:Y:S04]  /*50360*/  LDL.LU R17, [R1+0x634] ;  /* 0x0006340001117983 */ /* 0x000f680000300800 */
[----:B------:R1:W-:Y:S02]  /*50370*/  LDGSTS.E [R6+0x2b00], desc[UR22][R4.64], P2 ;  /* 0x02b0000004067fae */ /* 0x0003e400091a1016 */
[----:B-1----:R-:W-:Y:S01]  /*50380*/  IMAD.MOV.U32 R4, RZ, RZ, R8 ;  /* 0x000000ffff047224 */ /* 0x002fe200078e0008 */
[----:B------:R-:W-:-:S02]  /*50390*/  MOV R5, R11 ;  /* 0x0000000b00057202 */ /* 0x000fc40000000f00 */
[----:B------:R-:W5:Y:S04]  /*503a0*/  LDL.LU R11, [R1+0x678] ;  /* 0x00067800010b7983 */ /* 0x000f680000300800 */
[----:B------:R-:W5:Y:S04]  /*503b0*/  LDL.LU R8, [R1+0x6b8] ;  /* 0x0006b80001087983 */ /* 0x000f680000300800 */
[----:B------:R1:W-:Y:S01]  /*503c0*/  LDGSTS.E [R6+0x2f00], desc[UR22][R4.64], P2 ;  /* 0x02f0000004067fae */ /* 0x0003e200091a1016 */
[----:B---3--:R-:W-:-:S05]  /*503d0*/  IADD3 R12, P4, PT, R12, R134, RZ ;  /* 0x000000860c0c7210 */ /* 0x008fca0007f9e0ff */
[----:B------:R-:W-:Y:S01]  /*503e0*/  STL [R1+0x4f8], R12 ;  /* 0x0004f80c01007387 */ /* 0x000fe20000100800 */
[----:B------:R-:W-:Y:S01]  /*503f0*/  IADD3 R19, P5, PT, R19, R134, RZ ;  /* 0x0000008613137210 */ /* 0x000fe20007fbe0ff */
[----:B----4-:R-:W-:-:S04]  /*50400*/  IMAD.X R13, R13, 0x1, R135, P4 ;  /* 0x000000010d0d7824 */ /* 0x010fc800020e0687 */
[----:B------:R-:W-:Y:S01]  /*50410*/  IMAD.X R20, R20, 0x1, R135, P5 ;  /* 0x0000000114147824 */ /* 0x000fe200028e0687 */
[----:B------:R3:W-:Y:S01]  /*50420*/  STL [R1+0x4f4], R13 ;  /* 0x0004f40d01007387 */ /* 0x0007e20000100800 */
[----:B-1----:R-:W-:-:S03]  /*50430*/  MOV R5, R13 ;  /* 0x0000000d00057202 */ /* 0x002fc60000000f00 */
[----:B------:R-:W-:Y:S01]  /*50440*/  STL [R1+0x538], R19 ;  /* 0x0005381301007387 */ /* 0x000fe20000100800 */
[----:B------:R-:W-:-:S03]  /*50450*/  IMAD.MOV.U32 R4, RZ, RZ, R12 ;  /* 0x000000ffff047224 */ /* 0x000fc600078e000c */
[----:B---3--:R-:W3:Y:S04]  /*50460*/  LDL.LU R13, [R1+0x674] ;  /* 0x00067400010d7983 */ /* 0x008ee80000300800 */
[----:B------:R-:W-:Y:S01]  /*50470*/  STL [R1+0x534], R20 ;  /* 0x0005341401007387 */ /* 0x000fe20000100800 */
[----:B------:R-:W-:-:S03]  /*50480*/  IADD3 R10, P4, PT, R10, R134, RZ ;  /* 0x000000860a0a7210 */ /* 0x000fc60007f9e0ff */
[----:B------:R-:W4:Y:S01]  /*50490*/  LDL.LU R12, [R1+0x6b4] ;  /* 0x0006b400010c7983 */ /* 0x000f220000300800 */
[----:B------:R-:W-:-:S03]  /*504a0*/  IADD3 R15, P5, PT, R15, R134, RZ ;  /* 0x000000860f0f7210 */ /* 0x000fc60007fbe0ff */
[----:B------:R1:W-:Y:S04]  /*504b0*/  LDGSTS.E [R6+0x3300], desc[UR22][R4.64], P2 ;  /* 0x0330000004067fae */ /* 0x0003e800091a1016 */
[----:B------:R-:W-:Y:S01]  /*504c0*/  STL [R1+0x578], R10 ;  /* 0x0005780a01007387 */ /* 0x000fe20000100800 */
[----:B-1----:R-:W-:Y:S02]  /*504d0*/  IMAD.MOV.U32 R4, RZ, RZ, R19 ;  /* 0x000000ffff047224 */ /* 0x002fe400078e0013 */
[----:B------:R-:W-:-:S05]  /*504e0*/  IMAD.MOV.U32 R5, RZ, RZ, R20 ;  /* 0x000000ffff057224 */ /* 0x000fca00078e0014 */
[----:B------:R1:W-:Y:S02]  /*504f0*/  LDGSTS.E [R6+0x3700], desc[UR22][R4.64], P2 ;  /* 0x0370000004067fae */ /* 0x0003e400091a1016 */
[----:B-1----:R-:W-:Y:S02]  /*50500*/  IMAD.MOV.U32 R4, RZ, RZ, R10 ;  /* 0x000000ffff047224 */ /* 0x002fe400078e000a */
[----:B------:R-:W-:-:S04]  /*50510*/  IMAD.X R16, R16, 0x1, R135, P4 ;  /* 0x0000000110107824 */ /* 0x000fc800020e0687 */
        /* <DEDUP_REMOVED lines=8> */
[----:B------:R-:W-:-:S03]  /*505a0*/  MOV R5, R18 ;  /* 0x0000001200057202 */ /* 0x000fc60000000f00 */
[----:B-1----:R-:W4:Y:S01]  /*505b0*/  LDL.LU R18, [R1+0x6f4] ;  /* 0x0006f40001127983 */ /* 0x002f220000300800 */
[----:B------:R-:W-:-:S03]  /*505c0*/  IMAD.MOV.U32 R4, RZ, RZ, R15 ;  /* 0x000000ffff047224 */ /* 0x000fc600078e000f */
[----:B------:R-:W4:Y:S01]  /*505d0*/  LDL.LU R15, [R1+0x734] ;  /* 0x00073400010f7983 */ /* 0x000f220000300800 */
[-C--:B--2---:R-:W-:Y:S02]  /*505e0*/  IADD3 R7, P4, PT, R7, R134.reuse, RZ ;  /* 0x0000008607077210 */ /* 0x084fe40007f9e0ff */
[----:B-----5:R-:W-:Y:S01]  /*505f0*/  IADD3 R9, P5, PT, R9, R134, RZ ;  /* 0x0000008609097210 */ /* 0x020fe20007fbe0ff */
[----:B------:R1:W-:Y:S04]  /*50600*/  LDGSTS.E [R6+0x3f00], desc[UR22][R4.64], P2 ;  /* 0x03f0000004067fae */ /* 0x0003e800091a1016 */
[----:B------:R-:W-:Y:S01]  /*50610*/  STL [R1+0x5f8], R7 ;  /* 0x0005f80701007387 */ /* 0x000fe20000100800 */
[----:B------:R-:W-:Y:S02]  /*50620*/  IMAD.X R14, R14, 0x1, R135, P4 ;  /* 0x000000010e0e7824 */ /* 0x000fe400020e0687 */
        /* <DEDUP_REMOVED lines=9> */
[----:B--2---:R-:W-:Y:S01]  /*506c0*/  IMAD.MOV.U32 R5, RZ, RZ, R17 ;  /* 0x000000ffff057224 */ /* 0x004fe200078e0011 */
[----:B------:R-:W-:-:S02]  /*506d0*/  IADD3 R11, P4, PT, R11, R134, RZ ;  /* 0x000000860b0b7210 */ /* 0x000fc40007f9e0ff */
[----:B-1----:R-:W2:Y:S01]  /*506e0*/  LDL.LU R17, [R1+0x774] ;  /* 0x0007740001117983 */ /* 0x002ea20000300800 */
[----:B------:R-:W-:Y:S01]  /*506f0*/  IMAD.MOV.U32 R4, RZ, RZ, R9 ;  /* 0x000000ffff047224 */ /* 0x000fe200078e0009 */
[----:B------:R-:W-:Y:S02]  /*50700*/  IADD3 R8, P5, PT, R8, R134, RZ ;  /* 0x0000008608087210 */ /* 0x000fe40007fbe0ff */
[----:B------:R-:W2:Y:S04]  /*50710*/  LDL.LU R9, [R1+0x7b4] ;  /* 0x0007b40001097983 */ /* 0x000ea80000300800 */
[----:B------:R1:W-:Y:S04]  /*50720*/  LDGSTS.E [R6+0x4700], desc[UR22][R4.64], P2 ;  /* 0x0470000004067fae */ /* 0x0003e800091a1016 */
[----:B------:R3:W-:Y:S01]  /*50730*/  STL [R1+0x678], R11 ;  /* 0x0006780b01007387 */ /* 0x0007e20000100800 */
[----:B-1----:R-:W-:-:S02]  /*50740*/  IMAD.MOV.U32 R4, RZ, RZ, R11 ;  /* 0x000000ffff047224 */ /* 0x002fc400078e000b */
[----:B---3--:R-:W-:-:S04]  /*50750*/  IMAD.X R13, R13, 0x1, R135, P4 ;  /* 0x000000010d0d7824 */ /* 0x008fc800020e0687 */
[----:B------:R-:W-:Y:S01]  /*50760*/  IMAD.MOV.U32 R5, RZ, RZ, R13 ;  /* 0x000000ffff057224 */ /* 0x000fe200078e000d */
[----:B------:R-:W-:Y:S01]  /*50770*/  STL [R1+0x674], R13 ;  /* 0x0006740d01007387 */ /* 0x000fe20000100800 */
[----:B----4-:R-:W-:-:S03]  /*50780*/  IADD3.X R12, PT, PT, R12, R135, RZ, P5, !PT ;  /* 0x000000870c0c7210 */ /* 0x010fc60002ffe4ff */
        /* <DEDUP_REMOVED lines=15> */
[--C-:B------:R-:W-:Y:S02]  /*50880*/  IMAD.X R18, R18, 0x1, R135.reuse, P4 ;  /* 0x0000000112127824 */ /* 0x100fe400020e0687 */
[----:B-1----:R-:W-:Y:S02]  /*50890*/  IMAD.MOV.U32 R4, RZ, RZ, R16 ;  /* 0x000000ffff047224 */ /* 0x002fe400078e0010 */
[----:B------:R-:W-:Y:S01]  /*508a0*/  IMAD.X R15, R15, 0x1, R135, P5 ;  /* 0x000000010f0f7824 */ /* 0x000fe200028e0687 */
[----:B------:R1:W-:Y:S04]  /*508b0*/  STL [R1+0x6f4], R18 ;  /* 0x0006f41201007387 */ /* 0x0003e80000100800 */
[----:B------:R-:W-:Y:S04]  /*508c0*/  STL [R1+0x738], R10 ;  /* 0x0007380a01007387 */ /* 0x000fe80000100800 */
[----:B------:R-:W4:Y:S01]  /*508d0*/  LDL.LU R16, [R1+0x874] ;  /* 0x0008740001107983 */ /* 0x000f220000300800 */
[----:B------:R-:W-:-:S03]  /*508e0*/  MOV R5, R18 ;  /* 0x0000001200057202 */ /* 0x000fc60000000f00 */
[----:B------:R5:W-:Y:S04]  /*508f0*/  STL [R1+0x734], R15 ;  /* 0x0007340f01007387 */ /* 0x000be80000100800 */
[----:B-1----:R-:W4:Y:S04]  /*50900*/  LDL.LU R18, [R1+0x8b4] ;  /* 0x0008b40001127983 */ /* 0x002f280000300800 */
[----:B------:R1:W-:Y:S01]  /*50910*/  LDGSTS.E [R6+0x5300], desc[UR22][R4.64], P2 ;  /* 0x0530000004067fae */ /* 0x0003e200091a1016 */
[----:B-----5:R-:W-:Y:S01]  /*50920*/  IADD3 R14, P4, PT, R14, R134, RZ ;  /* 0x000000860e0e7210 */ /* 0x020fe20007f9e0ff */
[----:B-1----:R-:W-:-:S02]  /*50930*/  IMAD.MOV.U32 R4, RZ, RZ, R10 ;  /* 0x000000ffff047224 */ /* 0x002fc400078e000a */
[----:B------:R-:W-:Y:S02]  /*50940*/  IMAD.MOV.U32 R5, RZ, RZ, R15 ;  /* 0x000000ffff057224 */ /* 0x000fe400078e000f */
[----:B------:R-:W5:Y:S01]  /*50950*/  LDL.LU R15, [R1+0x8f8] ;  /* 0x0008f800010f7983 */ /* 0x000f620000300800 */
[----:B------:R-:W-:-:S03]  /*50960*/  IADD3 R7, P5, PT, R7, R134, RZ ;  /* 0x0000008607077210 */ /* 0x000fc60007fbe0ff */
[----:B------:R-:W5:Y:S01]  /*50970*/  LDL.LU R10, [R1+0x938] ;  /* 0x00093800010a7983 */ /* 0x000f620000300800 */
[----:B--2---:R-:W-:-:S03]  /*50980*/  IMAD.X R17, R17, 0x1, R135, P4 ;  /* 0x0000000111117824 */ /* 0x004fc600020e0687 */
[----:B------:R-:W-:Y:S01]  /*50990*/  STL [R1+0x778], R14 ;  /* 0x0007780e01007387 */ /* 0x000fe20000100800 */
[----:B------:R-:W-:-:S03]  /*509a0*/  IADD3.X R9, PT, PT, R9, R135, RZ, P5, !PT ;  /* 0x0000008709097210 */ /* 0x000fc60002ffe4ff */
[----:B------:R1:W-:Y:S04]  /*509b0*/  LDGSTS.E [R6+0x5700], desc[UR22][R4.64], P2 ;  /* 0x0570000004067fae */ /* 0x0003e800091a1016 */
[----:B------:R2:W-:Y:S04]  /*509c0*/  STL [R1+0x774], R17 ;  /* 0x0007741101007387 */ /* 0x0005e80000100800 */
[----:B------:R2:W-:Y:S01]  /*509d0*/  STL [R1+0x7b8], R7 ;  /* 0x0007b80701007387 */ /* 0x0005e20000100800 */
[----:B-1----:R-:W-:-:S03]  /*509e0*/  IMAD.MOV.U32 R5, RZ, RZ, R17 ;  /* 0x000000ffff057224 */ /* 0x002fc600078e0011 */
[----:B--2---:R-:W2:Y:S01]  /*509f0*/  LDL.LU R17, [R1+0x8f4] ;  /* 0x0008f40001117983 */ /* 0x004ea20000300800 */
[----:B------:R-:W-:-:S03]  /*50a00*/  IMAD.MOV.U32 R4, RZ, RZ, R14 ;  /* 0x000000ffff047224 */ /* 0x000fc600078e000e */
[----:B------:R1:W-:Y:S04]  /*50a10*/  STL [R1+0x7b4], R9 ;  /* 0x0007b40901007387 */ /* 0x0003e80000100800 */
[----:B------:R-:W2:Y:S04]  /*50a20*/  LDL.LU R14, [R1+0x934] ;  /* 0x00093400010e7983 */ /* 0x000ea80000300800 */
[----:B------:R1:W-:Y:S02]  /*50a30*/  LDGSTS.E [R6+0x5b00], desc[UR22][R4.64], P2 ;  /* 0x05b0000004067fae */ /* 0x0003e400091a1016 */
[----:B-1----:R-:W-:Y:S01]  /*50a40*/  IMAD.MOV.U32 R4, RZ, RZ, R7 ;  /* 0x000000ffff047224 */ /* 0x002fe200078e0007 */
[----:B------:R-:W-:Y:S01]  /*50a50*/  MOV R5, R9 ;  /* 0x0000000900057202 */ /* 0x000fe20000000f00 */
[----:B------:R-:W2:Y:S04]  /*50a60*/  LDL.LU R7, [R1+0x978] ;  /* 0x0009780001077983 */ /* 0x000ea80000300800 */
[----:B------:R-:W2:Y:S04]  /*50a70*/  LDL.LU R9, [R1+0x9b8] ;  /* 0x0009b80001097983 */ /* 0x000ea80000300800 */
[----:B------:R1:W-:Y:S01]  /*50a80*/  LDGSTS.E [R6+0x5f00], desc[UR22][R4.64], P2 ;  /* 0x05f0000004067fae */ /* 0x0003e200091a1016 */
[----:B---3--:R-:W-:-:S05]  /*50a90*/  IADD3 R11, P4, PT, R11, R134, RZ ;  /* 0x000000860b0b7210 */ /* 0x008fca0007f9e0ff */
[----:B------:R3:W-:Y:S01]  /*50aa0*/  STL [R1+0x7f8], R11 ;  /* 0x0007f80b01007387 */ /* 0x0007e20000100800 */
[----:B-1----:R-:W-:Y:S01]  /*50ab0*/  IMAD.MOV.U32 R4, RZ, RZ, R11 ;  /* 0x000000ffff047224 */ /* 0x002fe200078e000b */
[----:B------:R-:W-:Y:S01]  /*50ac0*/  IADD3 R19, P5, PT, R19, R134, RZ ;  /* 0x0000008613137210 */ /* 0x000fe20007fbe0ff */
[----:B----4-:R-:W-:-:S04]  /*50ad0*/  IMAD.X R12, R12, 0x1, R135, P4 ;  /* 0x000000010c0c7824 */ /* 0x010fc800020e0687 */
[----:B------:R-:W-:Y:S01]  /*50ae0*/  IMAD.X R20, R20, 0x1, R135, P5 ;  /* 0x0000000114147824 */ /* 0x000fe200028e0687 */
[----:B------:R1:W-:Y:S04]  /*50af0*/  STL [R1+0x7f4], R12 ;  /* 0x0007f40c01007387 */ /* 0x0003e80000100800 */
[----:B------:R-:W-:Y:S04]  /*50b00*/  STL [R1+0x838], R19 ;  /* 0x0008381301007387 */ /* 0x000fe80000100800 */
[----:B---3--:R-:W3:Y:S01]  /*50b10*/  LDL.LU R11, [R1+0x974] ;  /* 0x00097400010b7983 */ /* 0x008ee20000300800 */
[----:B------:R-:W-:-:S03]  /*50b20*/  MOV R5, R12 ;  /* 0x0000000c00057202 */ /* 0x000fc60000000f00 */
[----:B------:R-:W-:Y:S01]  /*50b30*/  STL [R1+0x834], R20 ;  /* 0x0008341401007387 */ /* 0x000fe20000100800 */
[----:B------:R-:W-:-:S03]  /*50b40*/  IADD3 R8, P4, PT, R8, R134, RZ ;  /* 0x0000008608087210 */ /* 0x000fc60007f9e0ff */
[----:B-1----:R-:W4:Y:S01]  /*50b50*/  LDL.LU R12, [R1+0x9b4] ;  /* 0x0009b400010c7983 */ /* 0x002f220000300800 */
        /* <DEDUP_REMOVED lines=18> */
[-C--:B-----5:R-:W-:Y:S01]  /*50c80*/  IADD3 R15, P4, PT, R15, R134.reuse, RZ ;  /* 0x000000860f0f7210 */ /* 0x0a0fe20007f9e0ff */
[----:B------:R-:W-:Y:S01]  /*50c90*/  IMAD.MOV.U32 R4, RZ, RZ, R13 ;  /* 0x000000ffff047224 */ /* 0x000fe200078e000d */
[----:B------:R-:W-:Y:S01]  /*50ca0*/  IADD3 R10, P5, PT, R10, R134, RZ ;  /* 0x000000860a0a7210 */ /* 0x000fe20007fbe0ff */
[----:B------:R-:W5:Y:S04]  /*50cb0*/  LDL.LU R13, [R1+0x23c] ;  /* 0x00023c00010d7983 */ /* 0x000f680000300800 */
[----:B------:R1:W-:Y:S04]  /*50cc0*/  LDGSTS.E [R6+0x6f00], desc[UR22][R4.64], P2 ;  /* 0x06f0000004067fae */ /* 0x0003e800091a1016 */
[----:B------:R2:W-:Y:S01]  /*50cd0*/  STL [R1+0x8f8], R15 ;  /* 0x0008f80f01007387 */ /* 0x0005e20000100800 */
[----:B-1----:R-:W-:-:S02]  /*50ce0*/  IMAD.MOV.U32 R4, RZ, RZ, R15 ;  /* 0x000000ffff047224 */ /* 0x002fc400078e000f */
[----:B--2---:R-:W-:-:S05]  /*50cf0*/  IMAD.X R17, R17, 0x1, R135, P4 ;  /* 0x0000000111117824 */ /* 0x004fca00020e0687 */
[----:B------:R-:W-:Y:S01]  /*50d00*/  MOV R5, R17 ;  /* 0x0000001100057202 */ /* 0x000fe20000000f00 */
[----:B------:R-:W-:Y:S01]  /*50d10*/  IMAD.X R14, R14, 0x1, R135, P5 ;  /* 0x000000010e0e7824 */ /* 0x000fe200028e0687 */
[----:B------:R-:W-:Y:S04]  /*50d20*/  STL [R1+0x8f4], R17 ;  /* 0x0008f41101007387 */ /* 0x000fe80000100800 */
[----:B------:R1:W-:Y:S04]  /*50d30*/  STL [R1+0x938], R10 ;  /* 0x0009380a01007387 */ /* 0x0003e80000100800 */
[----:B------:R2:W-:Y:S04]  /*50d40*/  LDGSTS.E [R6+0x7300], desc[UR22][R4.64], P2 ;  /* 0x0730000004067fae */ /* 0x0005e800091a1016 */
[----:B------:R-:W-:Y:S04]  /*50d50*/  STL [R1+0x934], R14 ;  /* 0x0009340e01007387 */ /* 0x000fe80000100800 */
[----:B------:R-:W5:Y:S01]  /*50d60*/  LDL.LU R15, [R1+0x27c] ;  /* 0x00027c00010f7983 */ /* 0x000f620000300800 */
[----:B------:R-:W-:Y:S01]  /*50d70*/  IADD3 R7, P4, PT, R7, R134, RZ ;  /* 0x0000008607077210 */ /* 0x000fe20007f9e0ff */
[----:B--2---:R-:W-:-:S02]  /*50d80*/  IMAD.MOV.U32 R4, RZ, RZ, R10 ;  /* 0x000000ffff047224 */ /* 0x004fc400078e000a */
[----:B-1----:R-:W2:Y:S01]  /*50d90*/  LDL.LU R10, [R1+0x280] ;  /* 0x00028000010a7983 */ /* 0x002ea20000300800 */
[----:B------:R-:W-:-:S03]  /*50da0*/  IMAD.MOV.U32 R5, RZ, RZ, R14 ;  /* 0x000000ffff057224 */ /* 0x000fc600078e000e */
[----:B------:R-:W2:Y:S04]  /*50db0*/  LDL.LU R20, [R1+0x2bc] ;  /* 0x0002bc0001147983 */ /* 0x000ea80000300800 */
[----:B------:R-:W2:Y:S01]  /*50dc0*/  LDL.LU R19, [R1+0x2c0] ;  /* 0x0002c00001137983 */ /* 0x000ea20000300800 */
[----:B------:R-:W-:-:S03]  /*50dd0*/  IADD3 R9, P5, PT, R9, R134, RZ ;  /* 0x0000008609097210 */ /* 0x000fc60007fbe0ff */
[----:B------:R1:W-:Y:S04]  /*50de0*/  LDGSTS.E [R6+0x7700], desc[UR22][R4.64], P2 ;  /* 0x0770000004067fae */ /* 0x0003e800091a1016 */
[----:B------:R3:W-:Y:S01]  /*50df0*/  STL [R1+0x978], R7 ;  /* 0x0009780701007387 */ /* 0x0007e20000100800 */
[----:B-1----:R-:W-:Y:S02]  /*50e00*/  IMAD.MOV.U32 R4, RZ, RZ, R7 ;  /* 0x000000ffff047224 */ /* 0x002fe400078e0007 */
[----:B---3--:R-:W-:-:S04]  /*50e10*/  IMAD.X R11, R11, 0x1, R135, P4 ;  /* 0x000000010b0b7824 */ /* 0x008fc800020e0687 */
[----:B------:R-:W-:Y:S01]  /*50e20*/  IMAD.MOV.U32 R5, RZ, RZ, R11 ;  /* 0x000000ffff057224 */ /* 0x000fe200078e000b */
[----:B------:R1:W-:Y:S01]  /*50e30*/  STL [R1+0x974], R11 ;  /* 0x0009740b01007387 */ /* 0x0003e20000100800 */
[----:B----4-:R-:W-:-:S03]  /*50e40*/  IADD3.X R12, PT, PT, R12, R135, RZ, P5, !PT ;  /* 0x000000870c0c7210 */ /* 0x010fc60002ffe4ff */
[----:B------:R3:W-:Y:S04]  /*50e50*/  STL [R1+0x9b8], R9 ;  /* 0x0009b80901007387 */ /* 0x0007e80000100800 */
[----:B------:R-:W4:Y:S04]  /*50e60*/  LDL.LU R7, [R1+0x300] ;  /* 0x0003000001077983 */ /* 0x000f280000300800 */
[----:B------:R3:W-:Y:S04]  /*50e70*/  STL [R1+0x9b4], R12 ;  /* 0x0009b40c01007387 */ /* 0x0007e80000100800 */
[----:B------:R3:W-:Y:S04]  /*50e80*/  LDGSTS.E [R6+0x7b00], desc[UR22][R4.64], P2 ;  /* 0x07b0000004067fae */ /* 0x0007e800091a1016 */
[----:B-1----:R-:W4:Y:S01]  /*50e90*/  LDL.LU R11, [R1+0x340] ;  /* 0x00034000010b7983 */ /* 0x002f220000300800 */
[----:B---3--:R-:W-:-:S03]  /*50ea0*/  IMAD.MOV.U32 R4, RZ, RZ, R9 ;  /* 0x000000ffff047224 */ /* 0x008fc600078e0009 */
[----:B------:R-:W3:Y:S04]  /*50eb0*/  LDL.LU R9, [R1+0x2fc] ;  /* 0x0002fc0001097983 */ /* 0x000ee80000300800 */
[----:B------:R-:W3:Y:S01]  /*50ec0*/  LDL.LU R17, [R1+0x33c] ;  /* 0x00033c0001117983 */ /* 0x000ee20000300800 */
[----:B------:R-:W-:-:S03]  /*50ed0*/  MOV R5, R12 ;  /* 0x0000000c00057202 */ /* 0x000fc60000000f00 */
[----:B------:R-:W3:Y:S04]  /*50ee0*/  LDL.LU R12, [R1+0x380] ;  /* 0x00038000010c7983 */ /* 0x000ee80000300800 */
[----:B------:R-:W3:Y:S04]  /*50ef0*/  LDL.LU R14, [R1+0x3c0] ;  /* 0x0003c000010e7983 */ /* 0x000ee80000300800 */
[----:B------:R1:W-:Y:S01]  /*50f00*/  LDGSTS.E [R6+0x7f00], desc[UR22][R4.64], P2 ;  /* 0x07f0000004067fae */ /* 0x0003e200091a1016 */
[-C--:B------:R-:W-:Y:S02]  /*50f10*/  IADD3 R16, P4, PT, R16, R134.reuse, RZ ;  /* 0x0000008610107210 */ /* 0x080fe40007f9e0ff */
[----:B------:R-:W-:-:S03]  /*50f20*/  IADD3 R8, P5, PT, R8, R134, RZ ;  /* 0x0000008608087210 */ /* 0x000fc60007fbe0ff */
[----:B------:R1:W-:Y:S01]  /*50f30*/  STL [R1+0x200], R16 ;  /* 0x0002001001007387 */ /* 0x0003e20000100800 */
[----:B------:R-:W-:-:S03]  /*50f40*/  IMAD.X R18, R18, 0x1, R135, P4 ;  /* 0x0000000112127824 */ /* 0x000fc600020e0687 */
[----:B------:R-:W-:Y:S01]  /*50f50*/  STL [R1+0x240], R8 ;  /* 0x0002400801007387 */ /* 0x000fe20000100800 */
[----:B-1----:R-:W-:-:S03]  /*50f60*/  MOV R4, R16 ;  /* 0x0000001000047202 */ /* 0x002fc60000000f00 */
[----:B------:R1:W-:Y:S04]  /*50f70*/  STL [R1+0x1fc], R18 ;  /* 0x0001fc1201007387 */ /* 0x0003e80000100800 */
[----:B------:R-:W3:Y:S01]  /*50f80*/  LDL.LU R16, [R1+0x37c] ;  /* 0x00037c0001107983 */ /* 0x000ee20000300800 */
[----:B------:R-:W-:-:S03]  /*50f90*/  IMAD.MOV.U32 R5, RZ, RZ, R18 ;  /* 0x000000ffff057224 */ /* 0x000fc600078e0012 */
[----:B-1----:R-:W3:Y:S01]  /*50fa0*/  LDL.LU R18, [R1+0x3bc] ;  /* 0x0003bc0001127983 */ /* 0x002ee20000300800 */
[----:B------:R-:W-:Y:S01]  /*50fb0*/  LOP3.LUT R6, R132, 0x70, RZ, 0x3c, !PT ;  /* 0x0000007084067812 */ /* 0x000fe200078e3cff */
[----:B-----5:R-:W-:-:S04]  /*50fc0*/  IMAD.X R13, R13, 0x1, R135, P5 ;  /* 0x000000010d0d7824 */ /* 0x020fc800028e0687 */
[----:B------:R-:W-:Y:S01]  /*50fd0*/  VIADD R6, R6, UR5 ;  /* 0x0000000506067c36 */ /* 0x000fe20008000000 */
[----:B------:R1:W-:Y:S04]  /*50fe0*/  STL [R1+0x23c], R13 ;  /* 0x00023c0d01007387 */ /* 0x0003e80000100800 */
[----:B------:R5:W-:Y:S02]  /*50ff0*/  LDGSTS.E [R6+0x380], desc[UR22][R4.64], P2 ;  /* 0x0038000004067fae */ /* 0x000be400091a1016 */
[----:B-----5:R-:W-:Y:S02]  /*51000*/  IMAD.MOV.U32 R4, RZ, RZ, R8 ;  /* 0x000000ffff047224 */ /* 0x020fe400078e0008 */
[----:B------:R-:W-:Y:S02]  /*51010*/  IMAD.MOV.U32 R5, RZ, RZ, R13 ;  /* 0x000000ffff057224 */ /* 0x000fe400078e000d */
[----:B-1----:R-:W5:Y:S04]  /*51020*/  LDL.LU R13, [R1+0x400] ;  /* 0x00040000010d7983 */ /* 0x002f680000300800 */
[----:B------:R-:W5:Y:S04]  /*51030*/  LDL.LU R8, [R1+0x440] ;  /* 0x0004400001087983 */ /* 0x000f680000300800 */
[----:B------:R1:W-:Y:S01]  /*51040*/  LDGSTS.E [R6+0x780], desc[UR22][R4.64], P2 ;  /* 0x0078000004067fae */ /* 0x0003e200091a1016 */
[----:B--2---:R-:W-:-:S04]  /*51050*/  IADD3 R10, P4, PT, R10, R134, RZ ;  /* 0x000000860a0a7210 */ /* 0x004fc80007f9e0ff */
[----:B------:R-:W-:Y:S02]  /*51060*/  IADD3.X R15, PT, PT, R15, R135, RZ, P4, !PT ;  /* 0x000000870f0f7210 */ /* 0x000fe400027fe4ff */
[----:B------:R-:W-:Y:S01]  /*51070*/  IADD3 R19, P5, PT, R19, R134, RZ ;  /* 0x0000008613137210 */ /* 0x000fe20007fbe0ff */
[----:B------:R-:W-:Y:S02]  /*51080*/  STL [R1+0x280], R10 ;  /* 0x0002800a01007387 */ /* 0x000fe40000100800 */
[----:B-1----:R-:W-:Y:S02]  /*51090*/  IMAD.MOV.U32 R5, RZ, RZ, R15 ;  /* 0x000000ffff057224 */ /* 0x002fe400078e000f */
[----:B------:R-:W-:Y:S01]  /*510a0*/  IMAD.X R20, R20, 0x1, R135, P5 ;  /* 0x0000000114147824 */ /* 0x000fe200028e0687 */
[----:B------:R1:W-:Y:S01]  /*510b0*/  STL [R1+0x27c], R15 ;  /* 0x00027c0f01007387 */ /* 0x0003e20000100800 */
[----:B------:R-:W-:-:S03]  /*510c0*/  IMAD.MOV.U32 R4, RZ, RZ, R10 ;  /* 0x000000ffff047224 */ /* 0x000fc600078e000a */
[----:B------:R-:W-:Y:S04]  /*510d0*/  STL [R1+0x2c0], R19 ;  /* 0x0002c01301007387 */ /* 0x000fe80000100800 */
[----:B------:R2:W-:Y:S04]  /*510e0*/  LDGSTS.E [R6+0xb80], desc[UR22][R4.64], P2 ;  /* 0x00b8000004067fae */ /* 0x0005e800091a1016 */
[----:B-1----:R-:W5:Y:S04]  /*510f0*/  LDL.LU R15, [R1+0x3fc] ;  /* 0x0003fc00010f7983 */ /* 0x002f680000300800 */
[----:B------:R-:W-:Y:S04]  /*51100*/  STL [R1+0x2bc], R20 ;  /* 0x0002bc1401007387 */ /* 0x000fe80000100800 */
[----:B------:R-:W5:Y:S01]  /*51110*/  LDL.LU R10, [R1+0x43c] ;  /* 0x00043c00010a7983 */ /* 0x000f620000300800 */
[----:B--2---:R-:W-:Y:S01]  /*51120*/  MOV R4, R19 ;  /* 0x0000001300047202 */ /* 0x004fe20000000f00 */
[----:B------:R-:W-:-:S05]  /*51130*/  IMAD.MOV.U32 R5, RZ, RZ, R20 ;  /* 0x000000ffff057224 */ /* 0x000fca00078e0014 */
[----:B------:R1:W-:Y:S01]  /*51140*/  LDGSTS.E [R6+0xf80], desc[UR22][R4.64], P2 ;  /* 0x00f8000004067fae */ /* 0x0003e200091a1016 */
[----:B----4-:R-:W-:-:S04]  /*51150*/  IADD3 R7, P4, PT, R7, R134, RZ ;  /* 0x0000008607077210 */ /* 0x010fc80007f9e0ff */
[----:B-1----:R-:W-:Y:S01]  /*51160*/  MOV R4, R7 ;  /* 0x0000000700047202 */ /* 0x002fe20000000f00 */
[----:B------:R-:W-:Y:S01]  /*51170*/  STL [R1+0x300], R7 ;  /* 0x0003000701007387 */ /* 0x000fe20000100800 */
[----:B------:R-:W-:Y:S01]  /*51180*/  IADD3 R11, P5, PT, R11, R134, RZ ;  /* 0x000000860b0b7210 */ /* 0x000fe20007fbe0ff */
[----:B---3--:R-:W-:-:S04]  /*51190*/  IMAD.X R9, R9, 0x1, R135, P4 ;  /* 0x0000000109097824 */ /* 0x008fc800020e0687 */
[----:B------:R-:W-:Y:S01]  /*511a0*/  IMAD.X R17, R17, 0x1, R135, P5 ;  /* 0x0000000111117824 */ /* 0x000fe200028e0687 */
[----:B------:R1:W-:Y:S01]  /*511b0*/  STL [R1+0x2fc], R9 ;  /* 0x0002fc0901007387 */ /* 0x0003e20000100800 */
[----:B------:R-:W-:-:S03]  /*511c0*/  IMAD.MOV.U32 R5, RZ, RZ, R9 ;  /* 0x000000ffff057224 */ /* 0x000fc600078e0009 */
[----:B------:R2:W-:Y:S04]  /*511d0*/  STL [R1+0x340], R11 ;  /* 0x0003400b01007387 */ /* 0x0005e80000100800 */
[----:B------:R3:W-:Y:S04]  /*511e0*/  LDGSTS.E [R6+0x1380], desc[UR22][R4.64], P2 ;  /* 0x0138000004067fae */ /* 0x0007e800091a1016 */
[----:B-1----:R-:W4:Y:S04]  /*511f0*/  LDL.LU R9, [R1+0x480] ;  /* 0x0004800001097983 */ /* 0x002f280000300800 */
[----:B------:R1:W-:Y:S04]  /*51200*/  STL [R1+0x33c], R17 ;  /* 0x00033c1101007387 */ /* 0x0003e80000100800 */
[----:B------:R-:W4:Y:S01]  /*51210*/  LDL.LU R7, [R1+0x4c0] ;  /* 0x0004c00001077983 */ /* 0x000f220000300800 */
[----:B---3--:R-:W-:-:S03]  /*51220*/  IMAD.MOV.U32 R4, RZ, RZ, R11 ;  /* 0x000000ffff047224 */ /* 0x008fc600078e000b */
[----:B--2---:R-:W2:Y:S01]  /*51230*/  LDL.LU R11, [R1+0x47c] ;  /* 0x00047c00010b7983 */ /* 0x004ea20000300800 */
[----:B------:R-:W-:Y:S01]  /*51240*/  IMAD.MOV.U32 R5, RZ, RZ, R17 ;  /* 0x000000ffff057224 */ /* 0x000fe200078e0011 */
[-C--:B------:R-:W-:Y:S02]  /*51250*/  IADD3 R12, P4, PT, R12, R134.reuse, RZ ;  /* 0x000000860c0c7210 */ /* 0x080fe40007f9e0ff */
[----:B-1----:R-:W3:Y:S01]  /*51260*/  LDL.LU R17, [R1+0x4bc] ;  /* 0x0004bc0001117983 */ /* 0x002ee20000300800 */
[----:B------:R-:W-:-:S03]  /*51270*/  IADD3 R14, P5, PT, R14, R134, RZ ;  /* 0x000000860e0e7210 */ /* 0x000fc60007fbe0ff */
[----:B------:R1:W-:Y:S04]  /*51280*/  LDGSTS.E [R6+0x1780], desc[UR22][R4.64], P2 ;  /* 0x0178000004067fae */ /* 0x0003e800091a1016 */
[----:B------:R-:W-:Y:S01]  /*51290*/  STL [R1+0x380], R12 ;  /* 0x0003800c01007387 */ /* 0x000fe20000100800 */
[----:B-1----:R-:W-:Y:S01]  /*512a0*/  IMAD.MOV.U32 R4, RZ, RZ, R12 ;  /* 0x000000ffff047224 */ /* 0x002fe200078e000c */
[----:B------:R-:W-:-:S05]  /*512b0*/  IADD3.X R16, PT, PT, R16, R135, RZ, P4, !PT ;  /* 0x0000008710107210 */ /* 0x000fca00027fe4ff */
[----:B------:R1:W-:Y:S01]  /*512c0*/  STL [R1+0x37c], R16 ;  /* 0x00037c1001007387 */ /* 0x0003e20000100800 */
[----:B------:R-:W-:Y:S02]  /*512d0*/  IMAD.X R18, R18, 0x1, R135, P5 ;  /* 0x0000000112127824 */ /* 0x000fe400028e0687 */
[----:B------:R-:W-:Y:S01]  /*512e0*/  IMAD.MOV.U32 R5, RZ, RZ, R16 ;  /* 0x000000ffff057224 */ /* 0x000fe200078e0010 */
        /* <DEDUP_REMOVED lines=13> */
[----:B-1----:R-:W-:Y:S01]  /*513c0*/  MOV R4, R13 ;  /* 0x0000000d00047202 */ /* 0x002fe20000000f00 */
[----:B------:R-:W-:-:S05]  /*513d0*/  IMAD.X R15, R15, 0x1, R135, P4 ;  /* 0x000000010f0f7824 */ /* 0x000fca00020e0687 */
[----:B------:R1:W-:Y:S01]  /*513e0*/  STL [R1+0x3fc], R15 ;  /* 0x0003fc0f01007387 */ /* 0x0003e20000100800 */
[----:B------:R-:W-:-:S03]  /*513f0*/  IMAD.X R10, R10, 0x1, R135, P5 ;  /* 0x000000010a0a7824 */ /* 0x000fc600028e0687 */
[----:B------:R-:W-:Y:S01]  /*51400*/  STL [R1+0x440], R8 ;  /* 0x0004400801007387 */ /* 0x000fe20000100800 */
[----:B------:R-:W-:-:S03]  /*51410*/  IMAD.MOV.U32 R5, RZ, RZ, R15 ;  /* 0x000000ffff057224 */ /* 0x000fc600078e000f */
[----:B-----5:R-:W5:Y:S04]  /*51420*/  LDL.LU R13, [R1+0x580] ;  /* 0x00058000010d7983 */ /* 0x020f680000300800 */
[----:B------:R1:W-:Y:S04]  /*51430*/  STL [R1+0x43c], R10 ;  /* 0x00043c0a01007387 */ /* 0x0003e80000100800 */
[----:B------:R-:W5:Y:S04]  /*51440*/  LDL.LU R19, [R1+0x5c0] ;  /* 0x0005c00001137983 */ /* 0x000f680000300800 */
[----:B-1----:R-:W5:Y:S04]  /*51450*/  LDL.LU R15, [R1+0x57c] ;  /* 0x00057c00010f7983 */ /* 0x002f680000300800 */
[----:B------:R-:W5:Y:S04]  /*51460*/  LDL.LU R20, [R1+0x5bc] ;  /* 0x0005bc0001147983 */ /* 0x000f680000300800 */
[----:B------:R1:W-:Y:S02]  /*51470*/  LDGSTS.E [R6+0x2380], desc[UR22][R4.64], P2 ;  /* 0x0238000004067fae */ /* 0x0003e400091a1016 */
[----:B-1----:R-:W-:-:S02]  /*51480*/  IMAD.MOV.U32 R4, RZ, RZ, R8 ;  /* 0x000000ffff047224 */ /* 0x002fc400078e0008 */
[----:B------:R-:W-:Y:S02]  /*51490*/  IMAD.MOV.U32 R5, RZ, RZ, R10 ;  /* 0x000000ffff057224 */ /* 0x000fe400078e000a */
[----:B------:R-:W5:Y:S04]  /*514a0*/  LDL.LU R10, [R1+0x600] ;  /* 0x00060000010a7983 */ /* 0x000f680000300800 */
[----:B------:R-:W5:Y:S04]  /*514b0*/  LDL.LU R8, [R1+0x640] ;  /* 0x0006400001087983 */ /* 0x000f680000300800 */
[----:B------:R1:W-:Y:S01]  /*514c0*/  LDGSTS.E [R6+0x2780], desc[UR22][R4.64], P2 ;  /* 0x0278000004067fae */ /* 0x0003e200091a1016 */
[----:B----4-:R-:W-:-:S02]  /*514d0*/  IADD3 R9, P4, PT, R9, R134, RZ ;  /* 0x0000008609097210 */ /* 0x010fc40007f9e0ff */
[----:B------:R-:W-:Y:S02]  /*514e0*/  IADD3 R7, P5, PT, R7, R134, RZ ;  /* 0x0000008607077210 */ /* 0x000fe40007fbe0ff */
[----:B--2---:R-:W-:Y:S01]  /*514f0*/  IADD3.X R11, PT, PT, R11, R135, RZ, P4, !PT ;  /* 0x000000870b0b7210 */ /* 0x004fe200027fe4ff */
[----:B------:R-:W-:Y:S02]  /*51500*/  STL [R1+0x480], R9 ;  /* 0x0004800901007387 */ /* 0x000fe40000100800 */
[----:B---3--:R-:W-:Y:S02]  /*51510*/  IMAD.X R17, R17, 0x1, R135, P5 ;  /* 0x0000000111117824 */ /* 0x008fe400028e0687 */
[----:B------:R2:W-:Y:S01]  /*51520*/  STL [R1+0x47c], R11 ;  /* 0x00047c0b01007387 */ /* 0x0005e20000100800 */
[----:B-1----:R-:W-:-:S03]  /*51530*/  IMAD.MOV.U32 R5, RZ, RZ, R11 ;  /* 0x000000ffff057224 */ /* 0x002fc600078e000b */
[----:B------:R-:W-:Y:S01]  /*51540*/  STL [R1+0x4c0], R7 ;  /* 0x0004c00701007387 */ /* 0x000fe20000100800 */
[----:B------:R-:W-:-:S03]  /*51550*/  IMAD.MOV.U32 R4, RZ, RZ, R9 ;  /* 0x000000ffff047224 */ /* 0x000fc600078e0009 */
[----:B--2---:R-:W2:Y:S04]  /*51560*/  LDL.LU R11, [R1+0x5fc] ;  /* 0x0005fc00010b7983 */ /* 0x004ea80000300800 */
[----:B------:R1:W-:Y:S04]  /*51570*/  STL [R1+0x4bc], R17 ;  /* 0x0004bc1101007387 */ /* 0x0003e80000100800 */
[----:B------:R-:W3:Y:S04]  /*51580*/  LDL.LU R9, [R1+0x63c] ;  /* 0x00063c0001097983 */ /* 0x000ee80000300800 */
[----:B------:R4:W-:Y:S02]  /*51590*/  LDGSTS.E [R6+0x2b80], desc[UR22][R4.64], P2 ;  /* 0x02b8000004067fae */ /* 0x0009e400091a1016 */
[----:B----4-:R-:W-:-:S02]  /*515a0*/  MOV R4, R7 ;  /* 0x0000000700047202 */ /* 0x010fc40000000f00 */
[-C--:B------:R-:W-:Y:S01]  /*515b0*/  IADD3 R16, P4, PT, R16, R134.reuse, RZ ;  /* 0x0000008610107210 */ /* 0x080fe20007f9e0ff */
[----:B------:R-:W-:Y:S02]  /*515c0*/  IMAD.MOV.U32 R5, RZ, RZ, R17 ;  /* 0x000000ffff057224 */ /* 0x000fe400078e0011 */
[----:B-1----:R-:W4:Y:S04]  /*515d0*/  LDL.LU R17, [R1+0x680] ;  /* 0x0006800001117983 */ /* 0x002f280000300800 */
[----:B------:R-:W4:Y:S01]  /*515e0*/  LDL.LU R7, [R1+0x6c0] ;  /* 0x0006c00001077983 */ /* 0x000f220000300800 */
[----:B------:R-:W-:Y:S01]  /*515f0*/  IADD3 R12, P5, PT, R12, R134, RZ ;  /* 0x000000860c0c7210 */ /* 0x000fe20007fbe0ff */
[--C-:B------:R-:W-:Y:S02]  /*51600*/  IMAD.X R18, R18, 0x1, R135.reuse, P4 ;  /* 0x0000000112127824 */ /* 0x100fe400020e0687 */
[----:B------:R-:W-:Y:S02]  /*51610*/  STL [R1+0x500], R16 ;  /* 0x0005001001007387 */ /* 0x000fe40000100800 */
[----:B------:R-:W-:-:S02]  /*51620*/  IMAD.X R14, R14, 0x1, R135, P5 ;  /* 0x000000010e0e7824 */ /* 0x000fc400028e0687 */
[----:B------:R1:W-:Y:S04]  /*51630*/  LDGSTS.E [R6+0x2f80], desc[UR22][R4.64], P2 ;  /* 0x02f8000004067fae */ /* 0x0003e800091a1016 */
[----:B------:R1:W-:Y:S04]  /*51640*/  STL [R1+0x4fc], R18 ;  /* 0x0004fc1201007387 */ /* 0x0003e80000100800 */
[----:B------:R-:W-:Y:S01]  /*51650*/  STL [R1+0x540], R12 ;  /* 0x0005400c01007387 */ /* 0x000fe20000100800 */
[----:B-1----:R-:W-:-:S03]  /*51660*/  IMAD.MOV.U32 R5, RZ, RZ, R18 ;  /* 0x000000ffff057224 */ /* 0x002fc600078e0012 */
[----:B------:R-:W4:Y:S01]  /*51670*/  LDL.LU R18, [R1+0x67c] ;  /* 0x00067c0001127983 */ /* 0x000f220000300800 */
[----:B------:R-:W-:-:S03]  /*51680*/  MOV R4, R16 ;  /* 0x0000001000047202 */ /* 0x000fc60000000f00 */
[----:B------:R1:W-:Y:S04]  /*51690*/  STL [R1+0x53c], R14 ;  /* 0x00053c0e01007387 */ /* 0x0003e80000100800 */
[----:B------:R-:W4:Y:S04]  /*516a0*/  LDL.LU R16, [R1+0x6bc] ;  /* 0x0006bc0001107983 */ /* 0x000f280000300800 */
[----:B------:R1:W-:Y:S02]  /*516b0*/  LDGSTS.E [R6+0x3380], desc[UR22][R4.64], P2 ;  /* 0x0338000004067fae */ /* 0x0003e400091a1016 */
[----:B-1----:R-:W-:-:S02]  /*516c0*/  IMAD.MOV.U32 R4, RZ, RZ, R12 ;  /* 0x000000ffff047224 */ /* 0x002fc400078e000c */
[----:B------:R-:W-:Y:S02]  /*516d0*/  IMAD.MOV.U32 R5, RZ, RZ, R14 ;  /* 0x000000ffff057224 */ /* 0x000fe400078e000e */
[----:B------:R-:W4:Y:S04]  /*516e0*/  LDL.LU R14, [R1+0x700] ;  /* 0x00070000010e7983 */ /* 0x000f280000300800 */
[----:B------:R-:W4:Y:S04]  /*516f0*/  LDL.LU R12, [R1+0x740] ;  /* 0x00074000010c7983 */ /* 0x000f280000300800 */
[----:B------:R1:W-:Y:S01]  /*51700*/  LDGSTS.E [R6+0x3780], desc[UR22][R4.64], P2 ;  /* 0x0378000004067fae */ /* 0x0003e200091a1016 */
[----:B-----5:R-:W-:-:S02]  /*51710*/  IADD3 R13, P4, PT, R13, R134, RZ ;  /* 0x000000860d0d7210 */ /* 0x020fc40007f9e0ff */
        /* <DEDUP_REMOVED lines=10> */
[----:B------:R-:W-:Y:S01]  /*517c0*/  STL [R1+0x5bc], R20 ;  /* 0x0005bc1401007387 */ /* 0x000fe20000100800 */
[----:B------:R-:W-:-:S03]  /*517d0*/  IADD3 R10, P4, PT, R10, R134, RZ ;  /* 0x000000860a0a7210 */ /* 0x000fc60007f9e0ff */
[----:B------:R-:W4:Y:S01]  /*517e0*/  LDL.LU R13, [R1+0x73c] ;  /* 0x00073c00010d7983 */ /* 0x000f220000300800 */
[----:B-----5:R-:W-:Y:S01]  /*517f0*/  MOV R4, R19 ;  /* 0x0000001300047202 */ /* 0x020fe20000000f00 */
[----:B------:R-:W-:Y:S01]  /*51800*/  IMAD.MOV.U32 R5, RZ, RZ, R20 ;  /* 0x000000ffff057224 */ /* 0x000fe200078e0014 */
[----:B------:R-:W-:Y:S01]  /*51810*/  IADD3 R8, P5, PT, R8, R134, RZ ;  /* 0x0000008608087210 */ /* 0x000fe20007fbe0ff */
[----:B------:R1:W-:Y:S04]  /*51820*/  STL [R1+0x600], R10 ;  /* 0x0006000a01007387 */ /* 0x0003e80000100800 */
[----:B------:R5:W-:Y:S02]  /*51830*/  LDGSTS.E [R6+0x3f80], desc[UR22][R4.64], P2 ;  /* 0x03f8000004067fae */ /* 0x000be400091a1016 */
[----:B-----5:R-:W-:Y:S01]  /*51840*/  MOV R4, R10 ;  /* 0x0000000a00047202 */ /* 0x020fe20000000f00 */
[----:B--2---:R-:W-:-:S04]  /*51850*/  IMAD.X R11, R11, 0x1, R135, P4 ;  /* 0x000000010b0b7824 */ /* 0x004fc800020e0687 */
[----:B------:R-:W-:Y:S01]  /*51860*/  IMAD.MOV.U32 R5, RZ, RZ, R11 ;  /* 0x000000ffff057224 */ /* 0x000fe200078e000b */
[----:B------:R-:W-:Y:S01]  /*51870*/  STL [R1+0x5fc], R11 ;  /* 0x0005fc0b01007387 */ /* 0x000fe20000100800 */
[----:B---3--:R-:W-:-:S03]  /*51880*/  IMAD.X R9, R9, 0x1, R135, P5 ;  /* 0x0000000109097824 */ /* 0x008fc600028e0687 */
[----:B------:R2:W-:Y:S04]  /*51890*/  STL [R1+0x640], R8 ;  /* 0x0006400801007387 */ /* 0x0005e80000100800 */
[----:B------:R3:W-:Y:S04]  /*518a0*/  LDGSTS.E [R6+0x4380], desc[UR22][R4.64], P2 ;  /* 0x0438000004067fae */ /* 0x0007e800091a1016 */
[----:B------:R5:W-:Y:S04]  /*518b0*/  STL [R1+0x63c], R9 ;  /* 0x00063c0901007387 */ /* 0x000be80000100800 */
[----:B-1----:R-:W4:Y:S01]  /*518c0*/  LDL.LU R10, [R1+0x77c] ;  /* 0x00077c00010a7983 */ /* 0x002f220000300800 */
[----:B---3--:R-:W-:-:S03]  /*518d0*/  IMAD.MOV.U32 R4, RZ, RZ, R8 ;  /* 0x000000ffff047224 */ /* 0x008fc600078e0008 */
[----:B--2---:R-:W2:Y:S01]  /*518e0*/  LDL.LU R8, [R1+0x780] ;  /* 0x0007800001087983 */ /* 0x004ea20000300800 */
[----:B------:R-:W-:-:S03]  /*518f0*/  IMAD.MOV.U32 R5, RZ, RZ, R9 ;  /* 0x000000ffff057224 */ /* 0x000fc600078e0009 */
[----:B------:R-:W3:Y:S01]  /*51900*/  LDL.LU R11, [R1+0x7bc] ;  /* 0x0007bc00010b7983 */ /* 0x000ee20000300800 */
[----:B----4-:R-:W-:-:S03]  /*51910*/  IADD3 R17, P4, PT, R17, R134, RZ ;  /* 0x0000008611117210 */ /* 0x010fc60007f9e0ff */
[----:B-----5:R-:W4:Y:S01]  /*51920*/  LDL.LU R9, [R1+0x7c0] ;  /* 0x0007c00001097983 */ /* 0x020f220000300800 */
[----:B------:R-:W-:-:S03]  /*51930*/  IADD3 R7, P5, PT, R7, R134, RZ ;  /* 0x0000008607077210 */ /* 0x000fc60007fbe0ff */
[----:B------:R1:W-:Y:S04]  /*51940*/  LDGSTS.E [R6+0x4780], desc[UR22][R4.64], P2 ;  /* 0x0478000004067fae */ /* 0x0003e800091a1016 */
[----:B------:R-:W-:Y:S01]  /*51950*/  STL [R1+0x680], R17 ;  /* 0x0006801101007387 */ /* 0x000fe20000100800 */
[----:B-1----:R-:W-:Y:S01]  /*51960*/  IMAD.MOV.U32 R4, RZ, RZ, R17 ;  /* 0x000000ffff047224 */ /* 0x002fe200078e0011 */
[----:B------:R-:W-:-:S05]  /*51970*/  IADD3.X R18, PT, PT, R18, R135, RZ, P4, !PT ;  /* 0x0000008712127210 */ /* 0x000fca00027fe4ff */
[----:B------:R-:W-:Y:S02]  /*51980*/  IMAD.MOV.U32 R5, RZ, RZ, R18 ;  /* 0x000000ffff057224 */ /* 0x000fe400078e0012 */
[----:B------:R-:W-:Y:S01]  /*51990*/  IMAD.X R16, R16, 0x1, R135, P5 ;  /* 0x0000000110107824 */ /* 0x000fe200028e0687 */
[----:B------:R-:W-:Y:S04]  /*519a0*/  STL [R1+0x67c], R18 ;  /* 0x00067c1201007387 */ /* 0x000fe80000100800 */
[----:B------:R1:W-:Y:S04]  /*519b0*/  STL [R1+0x6c0], R7 ;  /* 0x0006c00701007387 */ /* 0x0003e80000100800 */
[----:B------:R5:W-:Y:S04]  /*519c0*/  LDGSTS.E [R6+0x4b80], desc[UR22][R4.64], P2 ;  /* 0x04b8000004067fae */ /* 0x000be800091a1016 */
[----:B------:R1:W-:Y:S04]  /*519d0*/  STL [R1+0x6bc], R16 ;  /* 0x0006bc1001007387 */ /* 0x0003e80000100800 */
[----:B------:R-:W3:Y:S01]  /*519e0*/  LDL.LU R22, [R1+0x7fc] ;  /* 0x0007fc0001167983 */ /* 0x000ee20000300800 */
[----:B-----5:R-:W-:-:S03]  /*519f0*/  MOV R4, R7 ;  /* 0x0000000700047202 */ /* 0x020fc60000000f00 */
[----:B-1----:R-:W5:Y:S04]  /*51a00*/  LDL.LU R7, [R1+0x800] ;  /* 0x0008000001077983 */ /* 0x002f680000300800 */
[----:B------:R-:W5:Y:S04]  /*51a10*/  LDL.LU R21, [R1+0x83c] ;  /* 0x00083c0001157983 */ /* 0x000f680000300800 */
[----:B------:R-:W5:Y:S01]  /*51a20*/  LDL.LU R20, [R1+0x840] ;  /* 0x0008400001147983 */ /* 0x000f620000300800 */
[-C--:B------:R-:W-:Y:S02]  /*51a30*/  IADD3 R14, P4, PT, R14, R134.reuse, RZ ;  /* 0x000000860e0e7210 */ /* 0x080fe40007f9e0ff */
[----:B------:R-:W-:-:S03]  /*51a40*/  IADD3 R12, P5, PT, R12, R134, RZ ;  /* 0x000000860c0c7210 */ /* 0x000fc60007fbe0ff */
[----:B------:R-:W-:Y:S01]  /*51a50*/  STL [R1+0x700], R14 ;  /* 0x0007000e01007387 */ /* 0x000fe20000100800 */
[----:B------:R-:W-:-:S05]  /*51a60*/  IMAD.MOV.U32 R5, RZ, RZ, R16 ;  /* 0x000000ffff057224 */ /* 0x000fca00078e0010 */
[----:B------:R1:W-:Y:S01]  /*51a70*/  LDGSTS.E [R6+0x4f80], desc[UR22][R4.64], P2 ;  /* 0x04f8000004067fae */ /* 0x0003e200091a1016 */
[----:B------:R-:W-:-:S05]  /*51a80*/  IMAD.X R15, R15, 0x1, R135, P4 ;  /* 0x000000010f0f7824 */ /* 0x000fca00020e0687 */
[----:B------:R1:W-:Y:S01]  /*51a90*/  STL [R1+0x6fc], R15 ;  /* 0x0006fc0f01007387 */ /* 0x0003e20000100800 */
[----:B------:R-:W-:-:S03]  /*51aa0*/  IMAD.X R13, R13, 0x1, R135, P5 ;  /* 0x000000010d0d7824 */ /* 0x000fc600028e0687 */
[----:B------:R-:W-:Y:S04]  /*51ab0*/  STL [R1+0x740], R12 ;  /* 0x0007400c01007387 */ /* 0x000fe80000100800 */
[----:B------:R-:W5:Y:S04]  /*51ac0*/  LDL.LU R18, [R1+0x880] ;  /* 0x0008800001127983 */ /* 0x000f680000300800 */
[----:B------:R1:W-:Y:S04]  /*51ad0*/  STL [R1+0x73c], R13 ;  /* 0x00073c0d01007387 */ /* 0x0003e80000100800 */
[----:B------:R-:W5:Y:S04]  /*51ae0*/  LDL.LU R16, [R1+0x8c0] ;  /* 0x0008c00001107983 */ /* 0x000f680000300800 */
[----:B------:R-:W5:Y:S01]  /*51af0*/  LDL.LU R19, [R1+0x87c] ;  /* 0x00087c0001137983 */ /* 0x000f620000300800 */
[----:B-1----:R-:W-:Y:S01]  /*51b00*/  MOV R4, R14 ;  /* 0x0000000e00047202 */ /* 0x002fe20000000f00 */
[----:B------:R-:W-:-:S02]  /*51b10*/  IMAD.MOV.U32 R5, RZ, RZ, R15 ;  /* 0x000000ffff057224 */ /* 0x000fc400078e000f */
[----:B------:R-:W5:Y:S04]  /*51b20*/  LDL.LU R17, [R1+0x8bc] ;  /* 0x0008bc0001117983 */ /* 0x000f680000300800 */
[----:B------:R-:W5:Y:S04]  /*51b30*/  LDL.LU R15, [R1+0x8fc] ;  /* 0x0008fc00010f7983 */ /* 0x000f680000300800 */
[----:B------:R-:W5:Y:S04]  /*51b40*/  LDL.LU R14, [R1+0x900] ;  /* 0x00090000010e7983 */ /* 0x000f680000300800 */
[----:B------:R1:W-:Y:S02]  /*51b50*/  LDGSTS.E [R6+0x5380], desc[UR22][R4.64], P2 ;  /* 0x0538000004067fae */ /* 0x0003e400091a1016 */
[----:B-1----:R-:W-:-:S02]  /*51b60*/  IMAD.MOV.U32 R4, RZ, RZ, R12 ;  /* 0x000000ffff047224 */ /* 0x002fc400078e000c */
[----:B------:R-:W-:Y:S02]  /*51b70*/  IMAD.MOV.U32 R5, RZ, RZ, R13 ;  /* 0x000000ffff057224 */ /* 0x000fe400078e000d */
[----:B------:R-:W5:Y:S04]  /*51b80*/  LDL.LU R13, [R1+0x93c] ;  /* 0x00093c00010d7983 */ /* 0x000f680000300800 */
[----:B------:R-:W5:Y:S04]  /*51b90*/  LDL.LU R12, [R1+0x940] ;  /* 0x00094000010c7983 */ /* 0x000f680000300800 */
[----:B------:R1:W-:Y:S01]  /*51ba0*/  LDGSTS.E [R6+0x5780], desc[UR22][R4.64], P2 ;  /* 0x0578000004067fae */ /* 0x0003e200091a1016 */
[----:B--2---:R-:W-:-:S04]  /*51bb0*/  IADD3 R8, P4, PT, R8, R134, RZ ;  /* 0x0000008608087210 */ /* 0x004fc80007f9e0ff */
[----:B------:R-:W-:Y:S02]  /*51bc0*/  IADD3.X R10, PT, PT, R10, R135, RZ, P4, !PT ;  /* 0x000000870a0a7210 */ /* 0x000fe400027fe4ff */
[----:B----4-:R-:W-:Y:S01]  /*51bd0*/  IADD3 R9, P5, PT, R9, R134, RZ ;  /* 0x0000008609097210 */ /* 0x010fe20007fbe0ff */
[----:B------:R-:W-:Y:S01]  /*51be0*/  STL [R1+0x780], R8 ;  /* 0x0007800801007387 */ /* 0x000fe20000100800 */
[----:B-1----:R-:W-:Y:S02]  /*51bf0*/  IMAD.MOV.U32 R4, RZ, RZ, R8 ;  /* 0x000000ffff047224 */ /* 0x002fe400078e0008 */
[----:B------:R-:W-:Y:S01]  /*51c00*/  IMAD.MOV.U32 R5, RZ, RZ, R10 ;  /* 0x000000ffff057224 */ /* 0x000fe200078e000a */
[----:B------:R1:W-:Y:S01]  /*51c10*/  STL [R1+0x77c], R10 ;  /* 0x00077c0a01007387 */ /* 0x0003e20000100800 */
[----:B---3--:R-:W-:-:S03]  /*51c20*/  IMAD.X R11, R11, 0x1, R135, P5 ;  /* 0x000000010b0b7824 */ /* 0x008fc600028e0687 */
[----:B------:R-:W-:Y:S04]  /*51c30*/  STL [R1+0x7c0], R9 ;  /* 0x0007c00901007387 */ /* 0x000fe80000100800 */
[----:B------:R2:W-:Y:S04]  /*51c40*/  LDGSTS.E [R6+0x5b80], desc[UR22][R4.64], P2 ;  /* 0x05b8000004067fae */ /* 0x0005e800091a1016 */
[----:B-1----:R-:W3:Y:S04]  /*51c50*/  LDL.LU R10, [R1+0x980] ;  /* 0x00098000010a7983 */ /* 0x002ee80000300800 */
[----:B------:R1:W-:Y:S04]  /*51c60*/  STL [R1+0x7bc], R11 ;  /* 0x0007bc0b01007387 */ /* 0x0003e80000100800 */
[----:B------:R-:W4:Y:S01]  /*51c70*/  LDL.LU R8, [R1+0x9c0] ;  /* 0x0009c00001087983 */ /* 0x000f220000300800 */
[----:B--2---:R-:W-:-:S03]  /*51c80*/  IMAD.MOV.U32 R5, RZ, RZ, R11 ;  /* 0x000000ffff057224 */ /* 0x004fc600078e000b */
[----:B-1----:R-:W2:Y:S01]  /*51c90*/  LDL.LU R11, [R1+0x97c] ;  /* 0x00097c00010b7983 */ /* 0x002ea20000300800 */
[----:B------:R-:W-:-:S03]  /*51ca0*/  MOV R4, R9 ;  /* 0x0000000900047202 */ /* 0x000fc60000000f00 */
[----:B------:R-:W2:Y:S04]  /*51cb0*/  LDL.LU R9, [R1+0x9bc] ;  /* 0x0009bc0001097983 */ /* 0x000ea80000300800 */
[----:B------:R1:W-:Y:S01]  /*51cc0*/  LDGSTS.E [R6+0x5f80], desc[UR22][R4.64], P2 ;  /* 0x05f8000004067fae */ /* 0x0003e200091a1016 */
[----:B-----5:R-:W-:-:S05]  /*51cd0*/  IADD3 R7, P4, PT, R7, R134, RZ ;  /* 0x0000008607077210 */ /* 0x020fca0007f9e0ff */
[----:B------:R-:W-:Y:S01]  /*51ce0*/  IMAD.X R22, R22, 0x1, R135, P4 ;  /* 0x0000000116167824 */ /* 0x000fe200020e0687 */
[----:B------:R-:W-:Y:S01]  /*51cf0*/  IADD3 R20, P5, PT, R20, R134, RZ ;  /* 0x0000008614147210 */ /* 0x000fe20007fbe0ff */
[----:B------:R5:W-:Y:S01]  /*51d00*/  STL [R1+0x800], R7 ;  /* 0x0008000701007387 */ /* 0x000be20000100800 */
[----:B-1----:R-:W-:-:S03]  /*51d10*/  MOV R4, R7 ;  /* 0x0000000700047202 */ /* 0x002fc60000000f00 */
[----:B------:R1:W-:Y:S04]  /*51d20*/  STL [R1+0x7fc], R22 ;  /* 0x0007fc1601007387 */ /* 0x0003e80000100800 */
[----:B------:R1:W-:Y:S04]  /*51d30*/  STL [R1+0x840], R20 ;  /* 0x0008401401007387 */ /* 0x0003e80000100800 */
[----:B-----5:R-:W5:Y:S01]  /*51d40*/  LDL R7, [R1+0xa34] ;  /* 0x000a340001077983 */ /* 0x020f620000100800 */
[----:B------:R-:W-:Y:S02]  /*51d50*/  IMAD.MOV.U32 R5, RZ, RZ, R22 ;  /* 0x000000ffff057224 */ /* 0x000fe400078e0016 */
[----:B------:R-:W-:-:S03]  /*51d60*/  IMAD.X R21, R21, 0x1, R135, P5 ;  /* 0x0000000115157824 */ /* 0x000fc600028e0687 */
[----:B------:R1:W-:Y:S02]  /*51d70*/  LDGSTS.E [R6+0x6380], desc[UR22][R4.64], P2 ;  /* 0x0638000004067fae */ /* 0x0003e400091a1016 */
[----:B-1----:R-:W-:Y:S02]  /*51d80*/  IMAD.MOV.U32 R4, RZ, RZ, R20 ;  /* 0x000000ffff047224 */ /* 0x002fe400078e0014 */
[----:B------:R-:W-:-:S05]  /*51d90*/  IMAD.MOV.U32 R5, RZ, RZ, R21 ;  /* 0x000000ffff057224 */ /* 0x000fca00078e0015 */
[----:B------:R1:W-:Y:S01]  /*51da0*/  LDGSTS.E [R6+0x6780], desc[UR22][R4.64], P2 ;  /* 0x0678000004067fae */ /* 0x0003e200091a1016 */
[-C--:B------:R-:W-:Y:S02]  /*51db0*/  IADD3 R18, P4, PT, R18, R134.reuse, RZ ;  /* 0x0000008612127210 */ /* 0x080fe40007f9e0ff */
[----:B------:R-:W-:Y:S02]  /*51dc0*/  IADD3 R16, P5, PT, R16, R134, RZ ;  /* 0x0000008610107210 */ /* 0x000fe40007fbe0ff */
[----:B------:R-:W-:Y:S01]  /*51dd0*/  IADD3.X R19, PT, PT, R19, R135, RZ, P4, !PT ;  /* 0x0000008713137210 */ /* 0x000fe200027fe4ff */
[----:B-1----:R-:W-:-:S04]  /*51de0*/  IMAD.MOV.U32 R4, RZ, RZ, R18 ;  /* 0x000000ffff047224 */ /* 0x002fc800078e0012 */
[----:B------:R-:W-:Y:S02]  /*51df0*/  IMAD.MOV.U32 R5, RZ, RZ, R19 ;  /* 0x000000ffff057224 */ /* 0x000fe400078e0013 */
[----:B------:R-:W-:-:S03]  /*51e00*/  IMAD.X R17, R17, 0x1, R135, P5 ;  /* 0x0000000111117824 */ /* 0x000fc600028e0687 */
[----:B------:R1:W-:Y:S01]  /*51e10*/  LDGSTS.E [R6+0x6b80], desc[UR22][R4.64], P2 ;  /* 0x06b8000004067fae */ /* 0x0003e200091a1016 */
[----:B------:R-:W-:-:S05]  /*51e20*/  IADD3 R14, P4, PT, R14, R134, RZ ;  /* 0x000000860e0e7210 */ /* 0x000fca0007f9e0ff */
[----:B------:R-:W-:Y:S01]  /*51e30*/  IMAD.X R15, R15, 0x1, R135, P4 ;  /* 0x000000010f0f7824 */ /* 0x000fe200020e0687 */
[----:B-1----:R-:W-:Y:S01]  /*51e40*/  MOV R4, R16 ;  /* 0x0000001000047202 */ /* 0x002fe20000000f00 */
[----:B------:R-:W-:-:S05]  /*51e50*/  IMAD.MOV.U32 R5, RZ, RZ, R17 ;  /* 0x000000ffff057224 */ /* 0x000fca00078e0011 */
[----:B------:R1:W-:Y:S01]  /*51e60*/  LDGSTS.E [R6+0x6f80], desc[UR22][R4.64], P2 ;  /* 0x06f8000004067fae */ /* 0x0003e200091a1016 */
[----:B------:R-:W-:Y:S02]  /*51e70*/  IADD3 R12, P5, PT, R12, R134, RZ ;  /* 0x000000860c0c7210 */ /* 0x000fe40007fbe0ff */
[----:B-1----:R-:W-:Y:S01]  /*51e80*/  MOV R4, R14 ;  /* 0x0000000e00047202 */ /* 0x002fe20000000f00 */
[----:B------:R-:W-:Y:S02]  /*51e90*/  IMAD.MOV.U32 R5, RZ, RZ, R15 ;  /* 0x000000ffff057224 */ /* 0x000fe400078e000f */
[----:B------:R-:W-:Y:S01]  /*51ea0*/  IMAD.X R13, R13, 0x1, R135, P5 ;  /* 0x000000010d0d7824 */ /* 0x000fe200028e0687 */
[----:B------:R1:W-:Y:S04]  /*51eb0*/  STL [R1+0x83c], R21 ;  /* 0x00083c1501007387 */ /* 0x0003e80000100800 */
[----:B------:R1:W-:Y:S04]  /*51ec0*/  LDGSTS.E [R6+0x7380], desc[UR22][R4.64], P2 ;  /* 0x0738000004067fae */ /* 0x0003e800091a1016 */
[----:B------:R2:W-:Y:S04]  /*51ed0*/  STL [R1+0x880], R18 ;  /* 0x0008801201007387 */ /* 0x0005e80000100800 */
[----:B------:R2:W-:Y:S01]  /*51ee0*/  STL [R1+0x87c], R19 ;  /* 0x00087c1301007387 */ /* 0x0005e20000100800 */
[----:B-1----:R-:W-:-:S02]  /*51ef0*/  IMAD.MOV.U32 R4, RZ, RZ, R12 ;  /* 0x000000ffff047224 */ /* 0x002fc400078e000c */
[----:B------:R-:W-:Y:S01]  /*51f00*/  IMAD.MOV.U32 R5, RZ, RZ, R13 ;  /* 0x000000ffff057224 */ /* 0x000fe200078e000d */
[----:B------:R1:W-:Y:S04]  /*51f10*/  STL [R1+0x8c0], R16 ;  /* 0x0008c01001007387 */ /* 0x0003e80000100800 */
[----:B------:R1:W-:Y:S04]  /*51f20*/  STL [R1+0x8bc], R17 ;  /* 0x0008bc1101007387 */ /* 0x0003e80000100800 */
[----:B------:R1:W-:Y:S04]  /*51f30*/  LDGSTS.E [R6+0x7780], desc[UR22][R4.64], P2 ;  /* 0x0778000004067fae */ /* 0x0003e800091a1016 */
[----:B------:R1:W-:Y:S04]  /*51f40*/  STL [R1+0x900], R14 ;  /* 0x0009000e01007387 */ /* 0x0003e80000100800 */
[----:B------:R1:W-:Y:S04]  /*51f50*/  STL [R1+0x8fc], R15 ;  /* 0x0008fc0f01007387 */ /* 0x0003e80000100800 */
[----:B------:R1:W-:Y:S04]  /*51f60*/  STL [R1+0x940], R12 ;  /* 0x0009400c01007387 */ /* 0x0003e80000100800 */
[----:B------:R1:W-:Y:S01]  /*51f70*/  STL [R1+0x93c], R13 ;  /* 0x00093c0d01007387 */ /* 0x0003e20000100800 */
[----:B------:R-:W-:-:S04]  /*51f80*/  UIADD3 UR13, UPT, UPT, UR13, 0x1, URZ ;  /* 0x000000010d0d7890 */ /* 0x000fc8000fffe0ff */
[----:B------:R-:W-:-:S04]  /*51f90*/  UISETP.GT.AND UP1, UPT, UR13, 0x1, UPT ;  /* 0x000000010d00788c */ /* 0x000fc8000bf24270 */
[----:B------:R-:W-:Y:S02]  /*51fa0*/  USEL UR5, URZ, 0x1, !UP1 ;  /* 0x00000001ff057887 */ /* 0x000fe4000c800000 */
[----:B------:R-:W-:Y:S02]  /*51fb0*/  USEL UR13, UR13, URZ, !UP1 ;  /* 0x000000ff0d0d7287 */ /* 0x000fe4000c800000 */
[----:B------:R-:W-:Y:S01]  /*51fc0*/  ULOP3.LUT UR5, UR6, UR5, URZ, 0x3c, !UPT ;  /* 0x0000000506057292 */ /* 0x000fe2000f8e3cff */
[----:B---3--:R-:W-:-:S05]  /*51fd0*/  IADD3 R10, P4, PT, R10, R134, RZ ;  /* 0x000000860a0a7210 */ /* 0x008fca0007f9e0ff */
[----:B-1----:R-:W-:Y:S01]  /*51fe0*/  IMAD.MOV.U32 R4, RZ, RZ, R10 ;  /* 0x000000ffff047224 */ /* 0x002fe200078e000a */
[----:B----4-:R-:W-:Y:S02]  /*51ff0*/  IADD3 R8, P5, PT, R8, R134, RZ ;  /* 0x0000008608087210 */ /* 0x010fe40007fbe0ff */
[----:B--2---:R-:W-:Y:S01]  /*52000*/  IADD3.X R11, PT, PT, R11, R135, RZ, P4, !PT ;  /* 0x000000870b0b7210 */ /* 0x004fe200027fe4ff */
[----:B------:R1:W-:Y:S04]  /*52010*/  STL [R1+0x980], R10 ;  /* 0x0009800a01007387 */ /* 0x0003e80000100800 */
[----:B------:R-:W-:Y:S02]  /*52020*/  IMAD.MOV.U32 R5, RZ, RZ, R11 ;  /* 0x000000ffff057224 */ /* 0x000fe400078e000b */
[----:B------:R-:W-:Y:S01]  /*52030*/  IMAD.X R9, R9, 0x1, R135, P5 ;  /* 0x0000000109097824 */ /* 0x000fe200028e0687 */
[----:B------:R1:W-:Y:S04]  /*52040*/  STL [R1+0x97c], R11 ;  /* 0x00097c0b01007387 */ /* 0x0003e80000100800 */
[----:B------:R2:W-:Y:S04]  /*52050*/  LDGSTS.E [R6+0x7b80], desc[UR22][R4.64], P2 ;  /* 0x07b8000004067fae */ /* 0x0005e800091a1016 */
[----:B------:R1:W-:Y:S04]  /*52060*/  STL [R1+0x9c0], R8 ;  /* 0x0009c00801007387 */ /* 0x0003e80000100800 */
[----:B------:R1:W-:Y:S01]  /*52070*/  STL [R1+0x9bc], R9 ;  /* 0x0009bc0901007387 */ /* 0x0003e20000100800 */
[----:B--2---:R-:W-:Y:S01]  /*52080*/  MOV R4, R8 ;  /* 0x0000000800047202 */ /* 0x004fe20000000f00 */
[----:B------:R-:W-:-:S05]  /*52090*/  IMAD.MOV.U32 R5, RZ, RZ, R9 ;  /* 0x000000ffff057224 */ /* 0x000fca00078e0009 */
[----:B------:R2:W-:Y:S04]  /*520a0*/  LDGSTS.E [R6+0x7f80], desc[UR22][R4.64], P2 ;  /* 0x07f8000004067fae */ /* 0x0005e800091a1016 */
[----:B------:R-:W0:Y:S01]  /*520b0*/  LDGDEPBAR ;  /* 0x00000000000079af */ /* 0x000e220000000000 */
[C---:B-----5:R-:W-:Y:S01]  /*520c0*/  ISETP.NE.U32.AND P2, PT, R250.reuse, R7, PT ;  /* 0x00000007fa00720c */ /* 0x060fe20003f45070 */
[----:B--2---:R-:W-:Y:S02]  /*520d0*/  IMAD.U32 R4, RZ, RZ, UR6 ;  /* 0x00000006ff047e24 */ /* 0x004fe4000f8e00ff */
[----:B------:R-:W-:-:S10]  /*520e0*/  VIADD R250, R250, 0x1 ;  /* 0x00000001fafa7836 */ /* 0x000fd40000000000 */
[----:B-1----:R-:W-:Y:S05]  /*520f0*/  @P2 BRA `(.L_x_11) ;  /* 0xffffff0000942947 */ /* 0x002fea000383ffff */
.L_x_8:
[----:B------:R-:W2:Y:S01]  /*52100*/  LDL.LU R10, [R1+0xe70] ;  /* 0x000e7000010a7983 */ /* 0x000ea20000300800 */
[----:B------:R-:W1:Y:S03]  /*52110*/  LDCU UR5, c[0x0][0x3b8] ;  /* 0x00007700ff0577ac */ /* 0x000e660008000800 */
[----:B------:R-:W3:Y:S01]  /*52120*/  LDL.LU R5, [R1+0xe74] ;  /* 0x000e740001057983 */ /* 0x000ee20000300800 */
[----:B------:R-:W4:Y:S01]  /*52130*/  LDCU UR7, c[0x0][0x3b4] ;  /* 0x00007680ff0777ac */ /* 0x000f220008000800 */
[----:B------:R-:W2:Y:S01]  /*52140*/  LDCU.128 UR12, c[0x0][0x390] ;  /* 0x00007200ff0c77ac */ /* 0x000ea20008000c00 */
[----:B------:R-:W3:Y:S01]  /*52150*/  LDCU UR20, c[0x0][0x39c] ;  /* 0x00007380ff1477ac */ /* 0x000ee20008000800 */
[----:B------:R-:W2:Y:S01]  /*52160*/  LDCU UR8, c[0x0][0x39c] ;  /* 0x00007380ff0877ac */ /* 0x000ea20008000800 */
[----:B-1----:R-:W-:Y:S01]  /*52170*/  IMAD R7, R3, UR5, RZ ;  /* 0x0000000503077c24 */ /* 0x002fe2000f8e02ff */
[----:B------:R-:W1:Y:S04]  /*52180*/  LDCU UR16, c[0x0][0x39c] ;  /* 0x00007380ff1077ac */ /* 0x000e680008000800 */
[----:B------:R-:W-:Y:S01]  /*52190*/  IADD3 R9, PT, PT, R7, UR5, RZ ;  /* 0x0000000507097c10 */ /* 0x000fe2000fffe0ff */
[----:B------:R-:W1:Y:S04]  /*521a0*/  LDCU UR17, c[0x0][0x39c] ;  /* 0x00007380ff1177ac */ /* 0x000e680008000800 */
[----:B------:R-:W-:Y:S01]  /*521b0*/  VIADD R12, R9, UR5 ;  /* 0x00000005090c7c36 */ /* 0x000fe20008000000 */
[----:B------:R-:W1:Y:S03]  /*521c0*/  LDCU UR18, c[0x0][0x39c] ;  /* 0x00007380ff1277ac */ /* 0x000e660008000800 */
[----:B------:R-:W-:Y:S01]  /*521d0*/  VIADD R4, R12, UR5 ;  /* 0x000000050c047c36 */ /* 0x000fe20008000000 */
[----:B------:R-:W1:Y:S03]  /*521e0*/  LDCU UR19, c[0x0][0x39c] ;  /* 0x00007380ff1377ac */ /* 0x000e660008000800 */
[----:B------:R-:W-:-:S05]  /*521f0*/  VIADD R16, R4, UR5 ;  /* 0x0000000504107c36 */ /* 0x000fca0008000000 */
[----:B------:R-:W-:-:S05]  /*52200*/  IADD3 R11, PT, PT, R16, UR5, RZ ;  /* 0x00000005100b7c10 */ /* 0x000fca000fffe0ff */
[----:B------:R-:W-:-:S04]  /*52210*/  VIADD R15, R11, UR5 ;  /* 0x000000050b0f7c36 */ /* 0x000fc80008000000 */
[----:B------:R-:W-:-:S04]  /*52220*/  VIADD R8, R15, UR5 ;  /* 0x000000050f087c36 */ /* 0x000fc80008000000 */
[----:B------:R-:W-:Y:S01]  /*52230*/  VIADD R6, R8, UR5 ;  /* 0x0000000508067c36 */ /* 0x000fe20008000000 */
[C---:B--2---:R-:W-:Y:S01]  /*52240*/  ISETP.GE.AND P1, PT, R10.reuse, UR14, PT ;  /* 0x0000000e0a007c0c */ /* 0x044fe2000bf26270 */
[----:B----4-:R-:W-:-:S03]  /*52250*/  IMAD R0, R10, UR7, RZ ;  /* 0x000000070a007c24 */ /* 0x010fc6000f8e02ff */
[----:B------:R-:W-:Y:S02]  /*52260*/  IADD3 R10, PT, PT, R6, UR5, RZ ;  /* 0x00000005060a7c10 */ /* 0x000fe4000fffe0ff */
[----:B---3--:R-:W-:Y:S02]  /*52270*/  ISETP.LT.AND P5, PT, R5, UR20, !P1 ;  /* 0x0000001405007c0c */ /* 0x008fe4000cfa1270 */
[----:B------:R-:W-:Y:S01]  /*52280*/  LEA R2, P4, R0, UR12, 0x2 ;  /* 0x0000000c00027c11 */ /* 0x000fe2000f8810ff */
[----:B------:R-:W-:Y:S01]  /*52290*/  VIADD R14, R10, UR5 ;  /* 0x000000050a0e7c36 */ /* 0x000fe20008000000 */
[----:B------:R-:W-:Y:S02]  /*522a0*/  ISETP.LT.AND P2, PT, R3, UR15, !P1 ;  /* 0x0000000f03007c0c */ /* 0x000fe4000cf41270 */
[----:B------:R-:W-:Y:S01]  /*522b0*/  LEA.HI.X.SX32 R0, R0, UR13, 0x2, P4 ;  /* 0x0000000d00007c11 */ /* 0x000fe2000a0f16ff */
[----:B------:R-:W-:Y:S01]  /*522c0*/  VIADD R5, R14, UR5 ;  /* 0x000000050e057c36 */ /* 0x000fe20008000000 */
[----:B------:R-:W-:Y:S01]  /*522d0*/  P2R R252, PR, RZ, 0x20 ;  /* 0x00000020fffc7803 */ /* 0x000fe20000000000 */
[----:B-1----:R-:W-:Y:S08]  /*522e0*/  @!P3 BRA `(.L_x_12) ;  /* 0x000000000010b947 */ /* 0x002ff00003800000 */
[----:B------:R-:W-:-:S06]  /*522f0*/  USHF.L.U32 UR6, UR6, 0x1f, URZ ;  /* 0x0000001f06067899 */ /* 0x000fcc00080006ff */
[----:B------:R-:W-:-:S04]  /*52300*/  IMAD.U32 R3, RZ, RZ, UR6 ;  /* 0x00000006ff037e24 */ /* 0x000fc8000f8e00ff */
[----:B------:R-:W1:Y:S02]  /*52310*/  SYNCS.PHASECHK.TRANS64.TRYWAIT P3, [UR4], R3 ;  /* 0x00000003ff0075a7 */ /* 0x000e640008061104 */
[----:B-1----:R-:W-:Y:S05]  /*52320*/  @!P3 BRA `(.L_x_13) ;  /* 0x0000007c0058b947 */ /* 0x002fea0003800000 */
.L_x_12:
[----:B------:R-:W-:-:S04]  /*52330*/  DEPBAR.LE SB0, 0x0 ;  /* 0x000080000000791a */ /* 0x000fc80000000000 */
[----:B------:R-:W-:Y:S01]  /*52340*/  BAR.SYNC.DEFER_BLOCKING 0x0 ;  /* 0x0000000000007b1d */ /* 0x000fe20000010000 */
[-C--:B------:R-:W-:Y:S02]  /*52350*/  LEA R210, P3, R7, R2.reuse, 0x2 ;  /* 0x0000000207d27211 */ /* 0x080fe400078610ff */
[----:B------:R-:W-:Y:S02]  /*52360*/  LEA R208, P4, R9, R2, 0x2 ;  /* 0x0000000209d07211 */ /* 0x000fe400078810ff */
[----:B------:R-:W-:Y:S01]  /*52370*/  LEA.HI.X.SX32 R211, R7, R0, 0x2, P3 ;  /* 0x0000000007d37211 */ /* 0x000fe200018f16ff */
[----:B------:R-:W1:Y:S01]  /*52380*/  LDCU UR4, c[0x0][0x39c] ;  /* 0x00007380ff0477ac */ /* 0x000e620008000800 */
[----:B------:R-:W-:Y:S02]  /*52390*/  LEA R206, P3, R12, R2, 0x2 ;  /* 0x000000020cce7211 */ /* 0x000fe400078610ff */
[----:B------:R-:W-:Y:S01]  /*523a0*/  LEA.HI.X.SX32 R209, R9, R0, 0x2, P4 ;  /* 0x0000000009d17211 */ /* 0x000fe200020f16ff */
[----:B------:R-:W2:Y:S01]  /*523b0*/  LDCU UR6, c[0x0][0x39c] ;  /* 0x00007380ff0677ac */ /* 0x000ea20008000800 */
[----:B------:R-:W-:-:S02]  /*523c0*/  LEA R202, P4, R16, R2, 0x2 ;  /* 0x0000000210ca7211 */ /* 0x000fc400078810ff */
[----:B------:R-:W-:Y:S01]  /*523d0*/  LEA.HI.X.SX32 R207, R12, R0, 0x2, P3 ;  /* 0x000000000ccf7211 */ /* 0x000fe200018f16ff */
[----:B------:R-:W3:Y:S01]  /*523e0*/  LDCU UR7, c[0x0][0x39c] ;  /* 0x00007380ff0777ac */ /* 0x000ee20008000800 */
[----:B------:R-:W-:Y:S02]  /*523f0*/  LEA R204, P3, R4, R2, 0x2 ;  /* 0x0000000204cc7211 */ /* 0x000fe400078610ff */
[----:B------:R-:W-:Y:S02]  /*52400*/  LEA.HI.X.SX32 R203, R16, R0, 0x2, P4 ;  /* 0x0000000010cb7211 */ /* 0x000fe400020f16ff */
[----:B------:R-:W-:Y:S02]  /*52410*/  LEA R198, P4, R15, R2, 0x2 ;  /* 0x000000020fc67211 */ /* 0x000fe400078810ff */
[----:B------:R-:W-:Y:S02]  /*52420*/  IADD3 R13, PT, PT, R5, UR5, RZ ;  /* 0x00000005050d7c10 */ /* 0x000fe4000fffe0ff */
[----:B------:R-:W-:Y:S01]  /*52430*/  LEA.HI.X.SX32 R205, R4, R0, 0x2, P3 ;  /* 0x0000000004cd7211 */ /* 0x000fe200018f16ff */
[----:B------:R-:W4:Y:S02]  /*52440*/  @!P0 SYNCS.CCTL.IV [UR9+0xe0000] ;  /* 0x0e000000ff0089b1 */ /* 0x000f240008000009 */
[----:B----4-:R-:W-:Y:S01]  /*52450*/  BAR.SYNC.DEFER_BLOCKING 0x0 ;  /* 0x0000000000007b1d */ /* 0x010fe20000010000 */
[----:B------:R-:W-:Y:S01]  /*52460*/  LEA R200, P3, R11, R2, 0x2 ;  /* 0x000000020bc87211 */ /* 0x000fe200078610ff */
[----:B------:R-:W-:Y:S01]  /*52470*/  VIADD R7, R13, UR5 ;  /* 0x000000050d077c36 */ /* 0x000fe20008000000 */
[----:B------:R-:W-:-:S02]  /*52480*/  LEA.HI.X.SX32 R199, R15, R0, 0x2, P4 ;  /* 0x000000000fc77211 */ /* 0x000fc400020f16ff */
[----:B------:R-:W-:Y:S01]  /*52490*/  LEA R212, P4, R6, R2, 0x2 ;  /* 0x0000000206d47211 */ /* 0x000fe200078810ff */
[----:B------:R-:W-:Y:S01]  /*524a0*/  VIADD R9, R7, UR5 ;  /* 0x0000000507097c36 */ /* 0x000fe20008000000 */
[----:B------:R-:W-:Y:S01]  /*524b0*/  LEA.HI.X.SX32 R201, R11, R0, 0x2, P3 ;  /* 0x000000000bc97211 */ /* 0x000fe200018f16ff */
[----:B------:R-:W4:Y:S01]  /*524c0*/  LDTM.x64 R20, tmem[UR11] ;  /* 0x0000000b001479ee */ /* 0x000f220008340000 */
[----:B------:R-:W-:Y:S01]  /*524d0*/  LEA R196, P3, R8, R2, 0x2 ;  /* 0x0000000208c47211 */ /* 0x000fe200078610ff */
[----:B------:R-:W-:Y:S01]  /*524e0*/  VIADD R12, R9, UR5 ;  /* 0x00000005090c7c36 */ /* 0x000fe20008000000 */
[----:B------:R-:W-:Y:S01]  /*524f0*/  LEA.HI.X.SX32 R213, R6, R0, 0x2, P4 ;  /* 0x0000000006d57211 */ /* 0x000fe200020f16ff */
[----:B------:R-:W5:Y:S01]  /*52500*/  LDTM.x64 R132, tmem[UR11+0x40] ;  /* 0x0000400b008479ee */ /* 0x000f620008340000 */
[----:B------:R-:W-:Y:S02]  /*52510*/  LEA R236, P4, R14, R2, 0x2 ;  /* 0x000000020eec7211 */ /* 0x000fe400078810ff */
[----:B------:R-:W-:-:S02]  /*52520*/  LEA.HI.X.SX32 R197, R8, R0, 0x2, P3 ;  /* 0x0000000008c57211 */ /* 0x000fc400018f16ff */
[----:B------:R-:W-:Y:S02]  /*52530*/  LEA R230, P3, R10, R2, 0x2 ;  /* 0x000000020ae67211 */ /* 0x000fe400078610ff */
[----:B------:R-:W-:Y:S02]  /*52540*/  LEA.HI.X.SX32 R237, R14, R0, 0x2, P4 ;  /* 0x000000000eed7211 */ /* 0x000fe400020f16ff */
[----:B------:R-:W-:Y:S02]  /*52550*/  LEA R224, P4, R13, R2, 0x2 ;  /* 0x000000020de07211 */ /* 0x000fe400078810ff */
[----:B------:R-:W-:Y:S01]  /*52560*/  LEA.HI.X.SX32 R231, R10, R0, 0x2, P3 ;  /* 0x000000000ae77211 */ /* 0x000fe200018f16ff */
[----:B------:R-:W1:Y:S01]  /*52570*/  @!P0 SYNCS.CCTL.IV [UR9+0xe0008] ;  /* 0x0e000800ff0089b1 */ /* 0x000e620008000009 */
[----:B------:R-:W-:Y:S01]  /*52580*/  LEA R242, P3, R5, R2, 0x2 ;  /* 0x0000000205f27211 */ /* 0x000fe200078610ff */
[----:B------:R-:W1:Y:S01]  /*52590*/  LDCU UR9, c[0x0][0x39c] ;  /* 0x00007380ff0977ac */ /* 0x000e620008000800 */
[----:B------:R-:W-:-:S02]  /*525a0*/  IADD3 R4, PT, PT, R12, UR5, RZ ;  /* 0x000000050c047c10 */ /* 0x000fc4000fffe0ff */
[----:B------:R-:W-:Y:S02]  /*525b0*/  LEA.HI.X.SX32 R225, R13, R0, 0x2, P4 ;  /* 0x000000000de17211 */ /* 0x000fe400020f16ff */
[----:B------:R-:W-:Y:S01]  /*525c0*/  LEA R16, P4, R9, R2, 0x2 ;  /* 0x0000000209107211 */ /* 0x000fe200078810ff */
[----:B----4-:R-:W-:Y:S01]  /*525d0*/  STL.64 [R1+0x38], R34 ;  /* 0x0000382201007387 */ /* 0x010fe20000100a00 */
[----:B------:R-:W-:Y:S01]  /*525e0*/  LEA.HI.X.SX32 R243, R5, R0, 0x2, P3 ;  /* 0x0000000005f37211 */ /* 0x000fe200018f16ff */
[----:B------:R-:W-:Y:S01]  /*525f0*/  VIADD R3, R4, UR5 ;  /* 0x0000000504037c36 */ /* 0x000fe20008000000 */
[----:B------:R-:W-:Y:S01]  /*52600*/  LEA R218, P3, R7, R2, 0x2 ;  /* 0x0000000207da7211 */ /* 0x000fe200078610ff */
[----:B------:R-:W-:Y:S01]  /*52610*/  STL.64 [R1+0x40], R36 ;  /* 0x0000402401007387 */ /* 0x000fe20000100a00 */
[-C--:B------:R-:W-:Y:S01]  /*52620*/  LEA.HI.X.SX32 R17, R9, R0.reuse, 0x2, P4 ;  /* 0x0000000009117211 */ /* 0x080fe200020f16ff */
[----:B------:R-:W-:Y:S01]  /*52630*/  IMAD.MOV.U32 R239, RZ, RZ, R20 ;  /* 0x000000ffffef7224 */ /* 0x000fe200078e0014 */
[----:B------:R-:W-:Y:S01]  /*52640*/  LEA.HI.X.SX32 R219, R7, R0, 0x2, P3 ;  /* 0x0000000007db7211 */ /* 0x000fe200018f16ff */
[----:B------:R-:W-:Y:S01]  /*52650*/  STL.64 [R1+0x48], R38 ;  /* 0x0000482601007387 */ /* 0x000fe20000100a00 */
[C---:B------:R-:W-:Y:S01]  /*52660*/  LEA R18, P3, R12.reuse, R2, 0x2 ;  /* 0x000000020c127211 */ /* 0x040fe200078610ff */
[----:B------:R-:W-:Y:S01]  /*52670*/  IMAD.MOV.U32 R235, RZ, RZ, R21 ;  /* 0x000000ffffeb7224 */ /* 0x000fe200078e0015 */
[C---:B------:R-:W-:Y:S01]  /*52680*/  IADD3 R11, PT, PT, R3.reuse, UR5, RZ ;  /* 0x00000005030b7c10 */ /* 0x040fe2000fffe0ff */
[----:B------:R-:W-:Y:S01]  /*52690*/  STL.64 [R1+0x50], R40 ;  /* 0x0000502801007387 */ /* 0x000fe20000100a00 */
[----:B------:R-:W-:Y:S01]  /*526a0*/  LEA.HI.X.SX32 R19, R12, R0, 0x2, P3 ;  /* 0x000000000c137211 */ /* 0x000fe200018f16ff */
[----:B------:R-:W-:Y:S01]  /*526b0*/  IMAD.MOV.U32 R233, RZ, RZ, R22 ;  /* 0x000000ffffe97224 */ /* 0x000fe200078e0016 */
[----:B------:R-:W-:Y:S01]  /*526c0*/  LEA R14, P3, R3, R2, 0x2 ;  /* 0x00000002030e7211 */ /* 0x000fe200078610ff */
[----:B------:R-:W-:Y:S01]  /*526d0*/  STL.64 [R1+0x58], R42 ;  /* 0x0000582a01007387 */ /* 0x000fe20000100a00 */
[----:B------:R-:W-:Y:S01]  /*526e0*/  VIADD R8, R11, UR5 ;  /* 0x000000050b087c36 */ /* 0x000fe20008000000 */
[----:B------:R-:W-:Y:S01]  /*526f0*/  MOV R229, R23 ;  /* 0x0000001700e57202 */ /* 0x000fe20000000f00 */
[----:B------:R-:W-:Y:S01]  /*52700*/  IMAD.MOV.U32 R227, RZ, RZ, R24 ;  /* 0x000000ffffe37224 */ /* 0x000fe200078e0018 */
[----:B------:R-:W-:Y:S01]  /*52710*/  STL.64 [R1+0x60], R44 ;  /* 0x0000602c01007387 */ /* 0x000fe20000100a00 */
[----:B------:R-:W-:Y:S01]  /*52720*/  LEA.HI.X.SX32 R15, R3, R0, 0x2, P3 ;  /* 0x00000000030f7211 */ /* 0x000fe200018f16ff */
[----:B------:R-:W-:Y:S01]  /*52730*/  VIADD R6, R8, UR5 ;  /* 0x0000000508067c36 */ /* 0x000fe20008000000 */
[----:B------:R-:W-:Y:S01]  /*52740*/  MOV R222, R29 ;  /* 0x0000001d00de7202 */ /* 0x000fe20000000f00 */
[----:B------:R-:W-:Y:S01]  /*52750*/  STL.64 [R1+0x68], R46 ;  /* 0x0000682e01007387 */ /* 0x000fe20000100a00 */
[----:B------:R-:W-:Y:S01]  /*52760*/  IMAD.MOV.U32 R226, RZ, RZ, R25 ;  /* 0x000000ffffe27224 */ /* 0x000fe200078e0019 */
[----:B------:R-:W-:Y:S01]  /*52770*/  MOV R216, R33 ;  /* 0x0000002100d87202 */ /* 0x000fe20000000f00 */
[----:B------:R-:W-:Y:S01]  /*52780*/  VIADD R10, R6, UR5 ;  /* 0x00000005060a7c36 */ /* 0x000fe20008000000 */
[----:B------:R-:W-:Y:S01]  /*52790*/  STL.64 [R1+0x70], R48 ;  /* 0x0000703001007387 */ /* 0x000fe20000100a00 */
[----:B------:R-:W-:-:S02]  /*527a0*/  IMAD.MOV.U32 R223, RZ, RZ, R26 ;  /* 0x000000ffffdf7224 */ /* 0x000fc400078e001a */
[----:B------:R-:W-:Y:S01]  /*527b0*/  IMAD.MOV.U32 R221, RZ, RZ, R32 ;  /* 0x000000ffffdd7224 */ /* 0x000fe200078e0020 */
[----:B------:R-:W-:Y:S01]  /*527c0*/  STL.64 [R1+0x78], R50 ;  /* 0x0000783201007387 */ /* 0x000fe20000100a00 */
[----:B------:R-:W-:Y:S01]  /*527d0*/  IADD3 R5, PT, PT, R10, UR5, RZ ;  /* 0x000000050a057c10 */ /* 0x000fe2000fffe0ff */
[----:B------:R-:W-:Y:S02]  /*527e0*/  IMAD.MOV.U32 R220, RZ, RZ, R27 ;  /* 0x000000ffffdc7224 */ /* 0x000fe400078e001b */
[----:B------:R-:W-:Y:S01]  /*527f0*/  STL.64 [R1+0x80], R52 ;  /* 0x0000803401007387 */ /* 0x000fe20000100a00 */
[----:B------:R-:W-:Y:S02]  /*52800*/  IMAD.MOV.U32 R217, RZ, RZ, R30 ;  /* 0x000000ffffd97224 */ /* 0x000fe400078e001e */
[----:B------:R-:W-:Y:S01]  /*52810*/  VIADD R7, R5, UR5 ;  /* 0x0000000505077c36 */ /* 0x000fe20008000000 */
[----:B------:R-:W-:Y:S01]  /*52820*/  STL.64 [R1+0x88], R54 ;  /* 0x0000883601007387 */ /* 0x000fe20000100a00 */
[----:B------:R-:W-:-:S02]  /*52830*/  IMAD.MOV.U32 R215, RZ, RZ, R28 ;  /* 0x000000ffffd77224 */ /* 0x000fc400078e001c */
[----:B------:R-:W-:Y:S01]  /*52840*/  VIADD R9, R7, UR5 ;  /* 0x0000000507097c36 */ /* 0x000fe20008000000 */
[----:B------:R-:W-:Y:S01]  /*52850*/  STL.64 [R1+0x90], R56 ;  /* 0x0000903801007387 */ /* 0x000fe20000100a00 */
[----:B------:R-:W-:-:S03]  /*52860*/  IMAD.MOV.U32 R214, RZ, RZ, R31 ;  /* 0x000000ffffd67224 */ /* 0x000fc600078e001f */
        /* <DEDUP_REMOVED lines=12> */
[----:B------:R4:W-:Y:S04]  /*52930*/  STL.64 [R1+0xf8], R82 ;  /* 0x0000f85201007387 */ /* 0x0009e80000100a00 */
[----:B------:R1:W-:Y:S04]  /*52940*/  STL.64 [R1+0x1d0], R16 ;  /* 0x0001d01001007387 */ /* 0x0003e80000100a00 */
[----:B------:R-:W-:Y:S01]  /*52950*/  STL.64 [R1+0x1c8], R18 ;  /* 0x0001c81201007387 */ /* 0x000fe20000100a00 */
[----:B----4-:R-:W4:Y:S01]  /*52960*/  LDTM.x64 R68, tmem[UR11+0x80] ;  /* 0x0000800b004479ee */ /* 0x010f220008340000 */
[----:B-1----:R-:W-:-:S04]  /*52970*/  LEA R16, P4, R4, R2, 0x2 ;  /* 0x0000000204107211 */ /* 0x002fc800078810ff */
[----:B------:R-:W-:Y:S01]  /*52980*/  LEA.HI.X.SX32 R17, R4, R0, 0x2, P4 ;  /* 0x0000000004117211 */ /* 0x000fe200020f16ff */
[----:B------:R-:W-:Y:S01]  /*52990*/  VIADD R4, R9, UR5 ;  /* 0x0000000509047c36 */ /* 0x000fe20008000000 */
[----:B------:R-:W-:-:S03]  /*529a0*/  LEA R12, P4, R11, R2, 0x2 ;  /* 0x000000020b0c7211 */ /* 0x000fc600078810ff */
[----:B------:R-:W-:Y:S01]  /*529b0*/  STL.64 [R1+0x1c0], R16 ;  /* 0x0001c01001007387 */ /* 0x000fe20000100a00 */
[----:B------:R-:W-:Y:S02]  /*529c0*/  LEA.HI.X.SX32 R13, R11, R0, 0x2, P4 ;  /* 0x000000000b0d7211 */ /* 0x000fe400020f16ff */
[----:B------:R-:W-:Y:S01]  /*529d0*/  IADD3 R3, PT, PT, R4, UR5, RZ ;  /* 0x0000000504037c10 */ /* 0x000fe2000fffe0ff */
[----:B------:R1:W-:Y:S04]  /*529e0*/  STL.64 [R1+0x1b8], R14 ;  /* 0x0001b80e01007387 */ /* 0x0003e80000100a00 */
[----:B------:R2:W-:Y:S01]  /*529f0*/  STL.64 [R1+0x1b0], R12 ;  /* 0x0001b00c01007387 */ /* 0x0005e20000100a00 */
[-C--:B-1----:R-:W-:Y:S02]  /*52a00*/  LEA R14, P3, R8, R2.reuse, 0x2 ;  /* 0x00000002080e7211 */ /* 0x082fe400078610ff */
[----:B--2---:R-:W-:-:S02]  /*52a10*/  LEA R12, P4, R6, R2, 0x2 ;  /* 0x00000002060c7211 */ /* 0x004fc400078810ff */
[-C--:B------:R-:W-:Y:S01]  /*52a20*/  LEA.HI.X.SX32 R15, R8, R0.reuse, 0x2, P3 ;  /* 0x00000000080f7211 */ /* 0x080fe200018f16ff */
[----:B------:R-:W-:Y:S01]  /*52a30*/  VIADD R8, R3, UR5 ;  /* 0x0000000503087c36 */ /* 0x000fe20008000000 */
[----:B------:R-:W-:-:S03]  /*52a40*/  LEA.HI.X.SX32 R13, R6, R0, 0x2, P4 ;  /* 0x00000000060d7211 */ /* 0x000fc600020f16ff */
[----:B------:R1:W-:Y:S01]  /*52a50*/  STL.64 [R1+0x1a8], R14 ;  /* 0x0001a80e01007387 */ /* 0x0003e20000100a00 */
[----:B------:R-:W-:-:S03]  /*52a60*/  VIADD R6, R8, UR5 ;  /* 0x0000000508067c36 */ /* 0x000fc60008000000 */
[----:B------:R2:W-:Y:S01]  /*52a70*/  STL.64 [R1+0x1a0], R12 ;  /* 0x0001a00c01007387 */ /* 0x0005e20000100a00 */
[CC--:B-1----:R-:W-:Y:S02]  /*52a80*/  LEA R14, P3, R10.reuse, R2.reuse, 0x2 ;  /* 0x000000020a0e7211 */ /* 0x0c2fe400078610ff */
[C---:B--2---:R-:W-:Y:S02]  /*52a90*/  LEA R12, P4, R5.reuse, R2, 0x2 ;  /* 0x00000002050c7211 */ /* 0x044fe400078810ff */
[-C--:B------:R-:W-:Y:S02]  /*52aa0*/  LEA.HI.X.SX32 R15, R10, R0.reuse, 0x2, P3 ;  /* 0x000000000a0f7211 */ /* 0x080fe400018f16ff */
[----:B------:R-:W-:Y:S01]  /*52ab0*/  LEA.HI.X.SX32 R13, R5, R0, 0x2, P4 ;  /* 0x00000000050d7211 */ /* 0x000fe200020f16ff */
[----:B------:R-:W-:Y:S02]  /*52ac0*/  VIADD R5, R6, UR5 ;  /* 0x0000000506057c36 */ /* 0x000fe40008000000 */
[----:B------:R1:W-:Y:S04]  /*52ad0*/  STL.64 [R1+0x198], R14 ;  /* 0x0001980e01007387 */ /* 0x0003e80000100a00 */
[----:B------:R2:W-:Y:S01]  /*52ae0*/  STL.64 [R1+0x190], R12 ;  /* 0x0001900c01007387 */ /* 0x0005e20000100a00 */
[----:B-1----:R-:W-:-:S02]  /*52af0*/  LEA R14, P3, R7, R2, 0x2 ;  /* 0x00000002070e7211 */ /* 0x002fc400078610ff */
[----:B--2---:R-:W-:Y:S02]  /*52b00*/  LEA R12, P4, R9, R2, 0x2 ;  /* 0x00000002090c7211 */ /* 0x004fe400078810ff */
[----:B------:R-:W-:Y:S02]  /*52b10*/  LEA.HI.X.SX32 R15, R7, R0, 0x2, P3 ;  /* 0x00000000070f7211 */ /* 0x000fe400018f16ff */
[C---:B------:R-:W-:Y:S02]  /*52b20*/  LEA R10, P3, R4.reuse, R2, 0x2 ;  /* 0x00000002040a7211 */ /* 0x040fe400078610ff */
[----:B------:R-:W-:Y:S01]  /*52b30*/  LEA.HI.X.SX32 R13, R9, R0, 0x2, P4 ;  /* 0x00000000090d7211 */ /* 0x000fe200020f16ff */
[----:B------:R1:W-:Y:S01]  /*52b40*/  STL.64 [R1+0x188], R14 ;  /* 0x0001880e01007387 */ /* 0x0003e20000100a00 */
[----:B------:R-:W-:Y:S02]  /*52b50*/  LEA R16, P4, R3, R2, 0x2 ;  /* 0x0000000203107211 */ /* 0x000fe400078810ff */
[----:B------:R-:W-:-:S02]  /*52b60*/  LEA.HI.X.SX32 R11, R4, R0, 0x2, P3 ;  /* 0x00000000040b7211 */ /* 0x000fc400018f16ff */
[----:B------:R-:W-:Y:S02]  /*52b70*/  LEA.HI.X.SX32 R17, R3, R0, 0x2, P4 ;  /* 0x0000000003117211 */ /* 0x000fe400020f16ff */
[----:B------:R-:W-:Y:S01]  /*52b80*/  IADD3 R7, PT, PT, R5, UR5, RZ ;  /* 0x0000000505077c10 */ /* 0x000fe2000fffe0ff */
[----:B-1----:R-:W2:Y:S04]  /*52b90*/  LDL.LU R14, [R1+0xe84] ;  /* 0x000e8400010e7983 */ /* 0x002ea80000300800 */
[----:B------:R1:W-:Y:S04]  /*52ba0*/  STL.64 [R1+0x180], R12 ;  /* 0x0001800c01007387 */ /* 0x0003e80000100a00 */
[----:B------:R3:W-:Y:S01]  /*52bb0*/  STL.64 [R1+0x178], R10 ;  /* 0x0001780a01007387 */ /* 0x0007e20000100a00 */
[----:B-1----:R-:W-:-:S03]  /*52bc0*/  LEA R12, P3, R8, R2, 0x2 ;  /* 0x00000002080c7211 */ /* 0x002fc600078610ff */
[----:B---3--:R-:W3:Y:S01]  /*52bd0*/  LDL.LU R11, [R1+0xe80] ;  /* 0x000e8000010b7983 */ /* 0x008ee20000300800 */
[----:B------:R-:W-:-:S03]  /*52be0*/  LEA.HI.X.SX32 R13, R8, R0, 0x2, P3 ;  /* 0x00000000080d7211 */ /* 0x000fc600018f16ff */
[----:B------:R-:W4:Y:S04]  /*52bf0*/  LDL.LU R10, [R1+0xe7c] ;  /* 0x000e7c00010a7983 */ /* 0x000f280000300800 */
[----:B------:R-:W4:Y:S01]  /*52c00*/  LDL.LU R9, [R1+0xe78] ;  /* 0x000e780001097983 */ /* 0x000f220000300800 */
[----:B------:R-:W-:-:S03]  /*52c10*/  VIADD R4, R7, UR5 ;  /* 0x0000000507047c36 */ /* 0x000fc60008000000 */
[----:B------:R1:W-:Y:S01]  /*52c20*/  STL.64 [R1+0x170], R16 ;  /* 0x0001701001007387 */ /* 0x0003e20000100a00 */
[----:B------:R-:W-:-:S03]  /*52c30*/  VIADD R3, R4, UR5 ;  /* 0x0000000504037c36 */ /* 0x000fc60008000000 */
[----:B------:R5:W-:Y:S01]  /*52c40*/  STL.64 [R1+0x168], R12 ;  /* 0x0001680c01007387 */ /* 0x000be20000100a00 */
[CC--:B-1----:R-:W-:Y:S02]  /*52c50*/  LEA R16, P4, R6.reuse, R2.reuse, 0x2 ;  /* 0x0000000206107211 */ /* 0x0c2fe400078810ff */
[----:B-----5:R-:W-:Y:S02]  /*52c60*/  LEA R12, P3, R5, R2, 0x2 ;  /* 0x00000002050c7211 */ /* 0x020fe400078610ff */
[-C--:B------:R-:W-:Y:S01]  /*52c70*/  LEA.HI.X.SX32 R17, R6, R0.reuse, 0x2, P4 ;  /* 0x0000000006117211 */ /* 0x080fe200020f16ff */
[----:B------:R-:W-:Y:S01]  /*52c80*/  VIADD R6, R3, UR5 ;  /* 0x0000000503067c36 */ /* 0x000fe20008000000 */
[----:B------:R-:W-:-:S03]  /*52c90*/  LEA.HI.X.SX32 R13, R5, R0, 0x2, P3 ;  /* 0x00000000050d7211 */ /* 0x000fc600018f16ff */
[----:B------:R1:W-:Y:S01]  /*52ca0*/  STL.64 [R1+0x160], R16 ;  /* 0x0001601001007387 */ /* 0x0003e20000100a00 */
[----:B------:R-:W-:-:S03]  /*52cb0*/  IADD3 R5, PT, PT, R6, UR5, RZ ;  /* 0x0000000506057c10 */ /* 0x000fc6000fffe0ff */
[----:B------:R5:W-:Y:S01]  /*52cc0*/  STL.64 [R1+0x158], R12 ;  /* 0x0001580c01007387 */ /* 0x000be20000100a00 */
[CC--:B-1----:R-:W-:Y:S02]  /*52cd0*/  LEA R16, P4, R7.reuse, R2.reuse, 0x2 ;  /* 0x0000000207107211 */ /* 0x0c2fe400078810ff */
[C---:B-----5:R-:W-:Y:S02]  /*52ce0*/  LEA R12, P3, R4.reuse, R2, 0x2 ;  /* 0x00000002040c7211 */ /* 0x060fe400078610ff */
[-C--:B------:R-:W-:Y:S02]  /*52cf0*/  LEA.HI.X.SX32 R17, R7, R0.reuse, 0x2, P4 ;  /* 0x0000000007117211 */ /* 0x080fe400020f16ff */
[----:B------:R-:W-:Y:S01]  /*52d00*/  LEA.HI.X.SX32 R13, R4, R0, 0x2, P3 ;  /* 0x00000000040d7211 */ /* 0x000fe200018f16ff */
[----:B------:R-:W-:Y:S02]  /*52d10*/  VIADD R4, R5, UR5 ;  /* 0x0000000505047c36 */ /* 0x000fe40008000000 */
[----:B------:R1:W-:Y:S04]  /*52d20*/  STL.64 [R1+0x150], R16 ;  /* 0x0001501001007387 */ /* 0x0003e80000100a00 */
[----:B------:R5:W-:Y:S01]  /*52d30*/  STL.64 [R1+0x148], R12 ;  /* 0x0001480c01007387 */ /* 0x000be20000100a00 */
[----:B-1----:R-:W-:-:S02]  /*52d40*/  LEA R16, P4, R3, R2, 0x2 ;  /* 0x0000000203107211 */ /* 0x002fc400078810ff */
[----:B-----5:R-:W-:Y:S02]  /*52d50*/  LEA R12, P3, R6, R2, 0x2 ;  /* 0x00000002060c7211 */ /* 0x020fe400078610ff */
[-C--:B------:R-:W-:Y:S01]  /*52d60*/  LEA.HI.X.SX32 R17, R3, R0.reuse, 0x2, P4 ;  /* 0x0000000003117211 */ /* 0x080fe200020f16ff */
[----:B------:R-:W-:Y:S01]  /*52d70*/  VIADD R3, R4, UR5 ;  /* 0x0000000504037c36 */ /* 0x000fe20008000000 */
[----:B------:R-:W-:-:S03]  /*52d80*/  LEA.HI.X.SX32 R13, R6, R0, 0x2, P3 ;  /* 0x00000000060d7211 */ /* 0x000fc600018f16ff */
[----:B------:R1:W-:Y:S04]  /*52d90*/  STL.64 [R1+0x140], R16 ;  /* 0x0001401001007387 */ /* 0x0003e80000100a00 */
[----:B------:R5:W-:Y:S04]  /*52da0*/  STL.64 [R1+0x138], R12 ;  /* 0x0001380c01007387 */ /* 0x000be80000100a00 */
[----:B------:R-:W4:Y:S01]  /*52db0*/  LDL.LU R238, [R1+0xe8c] ;  /* 0x000e8c0001ee7983 */ /* 0x000f220000300800 */
[-C--:B-1----:R-:W-:Y:S02]  /*52dc0*/  LEA R16, P4, R5, R2.reuse, 0x2 ;  /* 0x0000000205107211 */ /* 0x082fe400078810ff */
[----:B-----5:R-:W-:-:S02]  /*52dd0*/  LEA R12, P3, R4, R2, 0x2 ;  /* 0x00000002040c7211 */ /* 0x020fc400078610ff */
[----:B------:R-:W-:Y:S02]  /*52de0*/  LEA.HI.X.SX32 R17, R5, R0, 0x2, P4 ;  /* 0x0000000005117211 */ /* 0x000fe400020f16ff */
[C---:B------:R-:W-:Y:S02]  /*52df0*/  LEA R6, P4, R3.reuse, R2, 0x2 ;  /* 0x0000000203067211 */ /* 0x040fe400078810ff */
[-C--:B------:R-:W-:Y:S02]  /*52e00*/  LEA.HI.X.SX32 R13, R4, R0.reuse, 0x2, P3 ;  /* 0x00000000040d7211 */ /* 0x080fe400018f16ff */
[----:B------:R-:W-:Y:S01]  /*52e10*/  LEA.HI.X.SX32 R7, R3, R0, 0x2, P4 ;  /* 0x0000000003077211 */ /* 0x000fe200020f16ff */
[----:B------:R-:W-:Y:S04]  /*52e20*/  STL.64 [R1+0x130], R16 ;  /* 0x0001301001007387 */ /* 0x000fe80000100a00 */
[----:B------:R-:W-:Y:S04]  /*52e30*/  STL.64 [R1+0x128], R12 ;  /* 0x0001280c01007387 */ /* 0x000fe80000100a00 */
[----:B------:R-:W-:Y:S04]  /*52e40*/  STL.64 [R1+0x120], R6 ;  /* 0x0001200601007387 */ /* 0x000fe80000100a00 */
[----:B------:R-:W5:Y:S04]  /*52e50*/  LDL.LU R234, [R1+0xea8] ;  /* 0x000ea80001ea7983 */ /* 0x000f680000300800 */
[----:B------:R-:W5:Y:S04]  /*52e60*/  LDL.LU R232, [R1+0xeac] ;  /* 0x000eac0001e87983 */ /* 0x000f680000300800 */
[----:B------:R-:W5:Y:S04]  /*52e70*/  LDL.LU R228, [R1+0xebc] ;  /* 0x000ebc0001e47983 */ /* 0x000f680000300800 */
[----:B------:R1:W-:Y:S04]  /*52e80*/  STL.64 [R1+0x12e0], R170 ;  /* 0x0012e0aa01007387 */ /* 0x0003e80000100a00 */
[----:B------:R1:W-:Y:S04]  /*52e90*/  STL.64 [R1+0x12d8], R172 ;  /* 0x0012d8ac01007387 */ /* 0x0003e80000100a00 */
[----:B------:R-:W-:Y:S04]  /*52ea0*/  STL.64 [R1+0x12d0], R174 ;  /* 0x0012d0ae01007387 */ /* 0x000fe80000100a00 */
[----:B------:R-:W-:Y:S04]  /*52eb0*/  STL.64 [R1+0x12c8], R176 ;  /* 0x0012c8b001007387 */ /* 0x000fe80000100a00 */
[----:B------:R-:W-:Y:S04]  /*52ec0*/  STL [R1+0x12c0], R182 ;  /* 0x0012c0b601007387 */ /* 0x000fe80000100800 */
[----:B------:R-:W-:Y:S04]  /*52ed0*/  STL.64 [R1+0x12b8], R178 ;  /* 0x0012b8b201007387 */ /* 0x000fe80000100a00 */
[----:B------:R1:W-:Y:S04]  /*52ee0*/  STL.64 [R1+0x12b0], R180 ;  /* 0x0012b0b401007387 */ /* 0x0003e80000100a00 */
[----:B------:R-:W-:Y:S04]  /*52ef0*/  STL [R1+0x12a8], R183 ;  /* 0x0012a8b701007387 */ /* 0x000fe80000100800 */
[----:B------:R1:W-:Y:S04]  /*52f00*/  STL.64 [R1+0x12a0], R184 ;  /* 0x0012a0b801007387 */ /* 0x0003e80000100a00 */
[----:B------:R-:W-:Y:S04]  /*52f10*/  STL [R1+0x1298], R188 ;  /* 0x001298bc01007387 */ /* 0x000fe80000100800 */
[----:B------:R1:W-:Y:S04]  /*52f20*/  STL.64 [R1+0x1290], R186 ;  /* 0x001290ba01007387 */ /* 0x0003e80000100a00 */
[----:B------:R-:W-:Y:S04]  /*52f30*/  STL [R1+0x1288], R189 ;  /* 0x001288bd01007387 */ /* 0x000fe80000100800 */
[----:B------:R-:W-:Y:S04]  /*52f40*/  STL.64 [R1+0x1280], R190 ;  /* 0x001280be01007387 */ /* 0x000fe80000100a00 */
[----:B------:R-:W-:Y:S04]  /*52f50*/  STL.64 [R1+0x1278], R192 ;  /* 0x001278c001007387 */ /* 0x000fe80000100a00 */
[----:B------:R-:W-:Y:S04]  /*52f60*/  STL [R1+0x1274], R194 ;  /* 0x001274c201007387 */ /* 0x000fe80000100800 */
[----:B------:R-:W-:Y:S04]  /*52f70*/  STL [R1+0x1270], R195 ;  /* 0x001270c301007387 */ /* 0x000fe80000100800 */
[----:B-1----:R-:W5:Y:S04]  /*52f80*/  LDL.LU R171, [R1+0xec0] ;  /* 0x000ec00001ab7983 */ /* 0x002f680000300800 */
[----:B------:R-:W5:Y:S04]  /*52f90*/  LDL.LU R170, [R1+0xed4] ;  /* 0x000ed40001aa7983 */ /* 0x000f680000300800 */
[----:B------:R-:W5:Y:S01]  /*52fa0*/  LDL.LU R172, [R1+0xee8] ;  /* 0x000ee80001ac7983 */ /* 0x000f620000300800 */
[----:B--2---:R-:W-:-:S02]  /*52fb0*/  ISETP.LT.AND P5, PT, R14, UR8, !P1 ;  /* 0x000000080e007c0c */ /* 0x004fc4000cfa1270 */
[----:B---3--:R-:W-:Y:S02]  /*52fc0*/  ISETP.LT.AND P3, PT, R11, UR16, !P1 ;  /* 0x000000100b007c0c */ /* 0x008fe4000cf61270 */
[----:B----4-:R-:W-:Y:S02]  /*52fd0*/  ISETP.LT.AND P4, PT, R10, UR17, !P1 ;  /* 0x000000110a007c0c */ /* 0x010fe4000cf81270 */
[----:B------:R-:W-:Y:S01]  /*52fe0*/  ISETP.LT.AND P0, PT, R9, UR18, !P1 ;  /* 0x0000001209007c0c */ /* 0x000fe2000cf01270 */
[----:B------:R-:W-:Y:S01]  /*52ff0*/  IMAD.MOV.U32 R181, RZ, RZ, R222 ;  /* 0x000000ffffb57224 */ /* 0x000fe200078e00de */
[----:B------:R-:W1:Y:S01]  /*53000*/  LDTM.x64 R4, tmem[UR11+0xc0] ;  /* 0x0000c00b000479ee */ /* 0x000e620008340000 */
[----:B------:R-:W-:Y:S01]  /*53010*/  NOP ;  /* 0x0000000000007918 */ /* 0x000fe20000000000 */
[----:B------:R-:W-:Y:S01]  /*53020*/  @P2 STG.E desc[UR22][R210.64], R239 ;  /* 0x000000efd2002986 */ /* 0x000fe2000c101916 */
[----:B------:R-:W-:Y:S01]  /*53030*/  IMAD.MOV.U32 R182, RZ, RZ, R217 ;  /* 0x000000ffffb67224 */ /* 0x000fe200078e00d9 */
[----:B------:R-:W-:Y:S01]  /*53040*/  MOV R175, R216 ;  /* 0x000000d800af7202 */ /* 0x000fe20000000f00 */
[----:B------:R-:W-:Y:S01]  /*53050*/  IMAD.MOV.U32 R177, RZ, RZ, R219 ;  /* 0x000000ffffb17224 */ /* 0x000fe200078e00db */
[----:B------:R-:W-:Y:S01]  /*53060*/  @P5 STG.E desc[UR22][R208.64], R235 ;  /* 0x000000ebd0005986 */ /* 0x000fe2000c101916 */
[----:B------:R-:W-:Y:S01]  /*53070*/  IMAD.MOV.U32 R178, RZ, RZ, R224 ;  /* 0x000000ffffb27224 */ /* 0x000fe200078e00e0 */
[----:B------:R-:W-:Y:S01]  /*53080*/  MOV R179, R225 ;  /* 0x000000e100b37202 */ /* 0x000fe20000000f00 */
[----:B------:R-:W-:Y:S01]  /*53090*/  IMAD.MOV.U32 R173, RZ, RZ, R221 ;  /* 0x000000ffffad7224 */ /* 0x000fe200078e00dd */
[----:B------:R-:W-:Y:S01]  /*530a0*/  @P3 STG.E desc[UR22][R206.64], R233 ;  /* 0x000000e9ce003986 */ /* 0x000fe2000c101916 */
[----:B------:R-:W-:Y:S01]  /*530b0*/  IMAD.MOV.U32 R176, RZ, RZ, R218 ;  /* 0x000000ffffb07224 */ /* 0x000fe200078e00da */
[----:B------:R-:W2:Y:S02]  /*530c0*/  LDCU UR8, c[0x0][0x39c] ;  /* 0x00007380ff0877ac */ /* 0x000ea40008000800 */
[----:B------:R-:W-:Y:S04]  /*530d0*/  @P4 STG.E desc[UR22][R204.64], R229 ;  /* 0x000000e5cc004986 */ /* 0x000fe8000c101916 */
[----:B------:R-:W-:Y:S01]  /*530e0*/  @P0 STG.E desc[UR22][R202.64], R227 ;  /* 0x000000e3ca000986 */ /* 0x000fe2000c101916 */
[----:B-----5:R-:W-:Y:S01]  /*530f0*/  ISETP.LT.AND P5, PT, R234, UR4, !P1 ;  /* 0x00000004ea007c0c */ /* 0x020fe2000cfa1270 */
[----:B------:R-:W3:Y:S02]  /*53100*/  LDCU UR4, c[0x0][0x39c] ;  /* 0x00007380ff0477ac */ /* 0x000ee40008000800 */
[----:B---3--:R-:W-:Y:S01]  /*53110*/  ISETP.LT.AND P3, PT, R232, UR4, !P1 ;  /* 0x00000004e8007c0c */ /* 0x008fe2000cf61270 */
[----:B------:R-:W3:Y:S02]  /*53120*/  LDCU UR4, c[0x0][0x39c] ;  /* 0x00007380ff0477ac */ /* 0x000ee40008000800 */
[----:B---3--:R-:W-:Y:S01]  /*53130*/  ISETP.LT.AND P4, PT, R228, UR4, !P1 ;  /* 0x00000004e4007c0c */ /* 0x008fe2000cf81270 */
[----:B------:R-:W3:Y:S01]  /*53140*/  LDCU UR4, c[0x0][0x39c] ;  /* 0x00007380ff0477ac */ /* 0x000ee20008000800 */
[----:B------:R-:W-:-:S13]  /*53150*/  ISETP.LT.AND P2, PT, R238, UR19, !P1 ;  /* 0x00000013ee007c0c */ /* 0x000fda000cf41270 */
[----:B------:R-:W-:Y:S01]  /*53160*/  @P2 STG.E desc[UR22][R200.64], R226 ;  /* 0x000000e2c8002986 */ /* 0x000fe2000c101916 */
[----:B---3--:R-:W-:Y:S01]  /*53170*/  ISETP.LT.AND P0, PT, R171, UR4, !P1 ;  /* 0x00000004ab007c0c */ /* 0x008fe2000cf01270 */
[----:B------:R-:W3:Y:S02]  /*53180*/  LDCU UR4, c[0x0][0x39c] ;  /* 0x00007380ff0477ac */ /* 0x000ee40008000800 */
[----:B------:R-:W4:Y:S01]  /*53190*/  LDL.LU R171, [R1+0xeec] ;  /* 0x000eec0001ab7983 */ /* 0x000f220000300800 */
[----:B---3--:R-:W-:Y:S01]  /*531a0*/  ISETP.LT.AND P2, PT, R170, UR4, !P1 ;  /* 0x00000004aa007c0c */ /* 0x008fe2000cf41270 */
[----:B------:R-:W3:Y:S02]  /*531b0*/  LDCU UR4, c[0x0][0x39c] ;  /* 0x00007380ff0477ac */ /* 0x000ee40008000800 */
[----:B------:R-:W5:Y:S04]  /*531c0*/  LDL.LU R170, [R1+0xf04] ;  /* 0x000f040001aa7983 */ /* 0x000f680000300800 */
[----:B------:R-:W-:Y:S01]  /*531d0*/  @P5 STG.E desc[UR22][R198.64], R223 ;  /* 0x000000dfc6005986 */ /* 0x000fe2000c101916 */
[----:B---3--:R-:W-:Y:S01]  /*531e0*/  ISETP.LT.AND P5, PT, R172, UR4, !P1 ;  /* 0x00000004ac007c0c */ /* 0x008fe2000cfa1270 */
[----:B------:R-:W4:Y:S02]  /*531f0*/  LDCU UR4, c[0x0][0x39c] ;  /* 0x00007380ff0477ac */ /* 0x000f240008000800 */
[----:B------:R-:W3:Y:S04]  /*53200*/  LDL.LU R172, [R1+0xf08] ;  /* 0x000f080001ac7983 */ /* 0x000ee80000300800 */
[----:B------:R-:W-:Y:S04]  /*53210*/  @P3 STG.E desc[UR22][R196.64], R220 ;  /* 0x000000dcc4003986 */ /* 0x000fe8000c101916 */
[----:B------:R-:W2:Y:S04]  /*53220*/  LDL.LU R174, [R1+0xf0c] ;  /* 0x000f0c0001ae7983 */ /* 0x000ea80000300800 */
[----:B------:R-:W-:Y:S04]  /*53230*/  @P4 STG.E desc[UR22][R212.64], R215 ;  /* 0x000000d7d4004986 */ /* 0x000fe8000c101916 */
[----:B------:R-:W-:Y:S01]  /*53240*/  @P0 STG.E desc[UR22][R230.64], R181 ;  /* 0x000000b5e6000986 */ /* 0x000fe2000c101916 */
[----:B----4-:R-:W-:Y:S01]  /*53250*/  ISETP.LT.AND P3, PT, R171, UR4, !P1 ;  /* 0x00000004ab007c0c */ /* 0x010fe2000cf61270 */
[----:B------:R-:W5:Y:S02]  /*53260*/  LDCU UR4, c[0x0][0x39c] ;  /* 0x00007380ff0477ac */ /* 0x000f640008000800 */
[----:B-----5:R-:W-:Y:S01]  /*53270*/  ISETP.LT.AND P4, PT, R170, UR4, !P1 ;  /* 0x00000004aa007c0c */ /* 0x020fe2000cf81270 */
[----:B------:R-:W3:Y:S01]  /*53280*/  LDCU UR4, c[0x0][0x39c] ;  /* 0x00007380ff0477ac */ /* 0x000ee20008000800 */
[----:B------:R-:W4:Y:S01]  /*53290*/  LDL.LU R170, [R1+0xf24] ;  /* 0x000f240001aa7983 */ /* 0x000f220000300800 */
[----:B---3--:R-:W-:Y:S01]  /*532a0*/  ISETP.LT.AND P0, PT, R172, UR4, !P1 ;  /* 0x00000004ac007c0c */ /* 0x008fe2000cf01270 */
[----:B------:R-:W2:Y:S02]  /*532b0*/  LDCU UR4, c[0x0][0x39c] ;  /* 0x00007380ff0477ac */ /* 0x000ea40008000800 */
[----:B------:R-:W3:Y:S04]  /*532c0*/  LDL.LU R172, [R1+0xf28] ;  /* 0x000f280001ac7983 */ /* 0x000ee80000300800 */
[----:B------:R5:W-:Y:S01]  /*532d0*/  @P2 STG.E desc[UR22][R236.64], R182 ;  /* 0x000000b6ec002986 */ /* 0x000be2000c101916 */
[----:B--2---:R-:W-:Y:S01]  /*532e0*/  ISETP.LT.AND P2, PT, R174, UR4, !P1 ;  /* 0x00000004ae007c0c */ /* 0x004fe2000cf41270 */
[----:B------:R-:W4:Y:S01]  /*532f0*/  LDCU UR4, c[0x0][0x39c] ;  /* 0x00007380ff0477ac */ /* 0x000f220008000800 */
[----:B------:R-:W-:-:S02]  /*53300*/  IMAD.MOV.U32 R171, RZ, RZ, R214 ;  /* 0x000000ffffab7224 */ /* 0x000fc400078e00d6 */
[----:B------:R-:W-:Y:S02]  /*53310*/  IMAD.MOV.U32 R185, RZ, RZ, R177 ;  /* 0x000000ffffb97224 */ /* 0x000fe400078e00b1 */
[----:B------:R-:W-:Y:S01]  /*53320*/  IMAD.MOV.U32 R177, RZ, RZ, R175 ;  /* 0x000000ffffb17224 */ /* 0x000fe200078e00af */
[----:B------:R2:W-:Y:S04]  /*53330*/  @P5 STG.E desc[UR22][R242.64], R171 ;  /* 0x000000abf2005986 */ /* 0x0005e8000c101916 */
[----:B------:R-:W3:Y:S04]  /*53340*/  LDL.LU R175, [R1+0xf2c] ;  /* 0x000f2c0001af7983 */ /* 0x000ee80000300800 */
[----:B------:R-:W3:Y:S04]  /*53350*/  LDL.LU.64 R186, [R1+0x1d0] ;  /* 0x0001d00001ba7983 */ /* 0x000ee80000300a00 */
[----:B------:R-:W3:Y:S04]  /*53360*/  LDL.LU R188, [R1+0x38] ;  /* 0x0000380001bc7983 */ /* 0x000ee80000300800 */
[----:B------:R1:W-:Y:S01]  /*53370*/  @P3 STG.E desc[UR22][R178.64], R173 ;  /* 0x000000adb2003986 */ /* 0x0003e2000c101916 */
[----:B----4-:R-:W-:Y:S01]  /*53380*/  ISETP.LT.AND P5, PT, R170, UR4, !P1 ;  /* 0x00000004aa007c0c */ /* 0x010fe2000cfa1270 */
[----:B------:R-:W3:Y:S02]  /*53390*/  LDCU UR4, c[0x0][0x39c] ;  /* 0x00007380ff0477ac */ /* 0x000ee40008000800 */
[----:B------:R-:W4:Y:S04]  /*533a0*/  LDL.LU R170, [R1+0x1050] ;  /* 0x0010500001aa7983 */ /* 0x000f280000300800 */
[----:B-----5:R-:W5:Y:S04]  /*533b0*/  LDL.LU.64 R182, [R1+0x1c8] ;  /* 0x0001c80001b67983 */ /* 0x020f680000300a00 */
[----:B--2---:R-:W5:Y:S01]  /*533c0*/  LDL.LU R171, [R1+0x3c] ;  /* 0x00003c0001ab7983 */ /* 0x004f620000300800 */
[----:B---3--:R-:W-:Y:S01]  /*533d0*/  ISETP.LT.AND P3, PT, R172, UR4, !P1 ;  /* 0x00000004ac007c0c */ /* 0x008fe2000cf61270 */
[----:B------:R-:W2:Y:S02]  /*533e0*/  LDCU UR4, c[0x0][0x39c] ;  /* 0x00007380ff0477ac */ /* 0x000ea40008000800 */
[----:B------:R-:W3:Y:S04]  /*533f0*/  LDL.LU R172, [R1+0x1048] ;  /* 0x0010480001ac7983 */ /* 0x000ee80000300800 */
[----:B------:R-:W3:Y:S04]  /*53400*/  LDL.LU.64 R180, [R1+0x1c0] ;  /* 0x0001c00001b47983 */ /* 0x000ee80000300a00 */
[----:B-1----:R-:W3:Y:S04]  /*53410*/  LDL.LU R173, [R1+0x40] ;  /* 0x0000400001ad7983 */ /* 0x002ee80000300800 */
[----:B------:R-:W3:Y:S04]  /*53420*/  LDL.LU.64 R178, [R1+0x1b8] ;  /* 0x0001b80001b27983 */ /* 0x000ee80000300a00 */
[----:B------:R-:W3:Y:S01]  /*53430*/  LDL.LU R174, [R1+0x44] ;  /* 0x0000440001ae7983 */ /* 0x000ee20000300800 */
[----:B------:R-:W-:-:S05]  /*53440*/  MOV R184, R176 ;  /* 0x000000b000b87202 */ /* 0x000fca0000000f00 */
[----:B------:R1:W-:Y:S04]  /*53450*/  @P4 STG.E desc[UR22][R184.64], R177 ;  /* 0x000000b1b8004986 */ /* 0x0003e8000c101916 */
[----:B-1----:R-:W3:Y:S01]  /*53460*/  LDL.LU R177, [R1+0x1044] ;  /* 0x0010440001b17983 */ /* 0x002ee20000300800 */
[----:B--2---:R-:W-:Y:S01]  /*53470*/  ISETP.LT.AND P4, PT, R175, UR4, !P1 ;  /* 0x00000004af007c0c */ /* 0x004fe2000cf81270 */
[----:B------:R-:W4:Y:S02]  /*53480*/  LDCU UR4, c[0x0][0x39c] ;  /* 0x00007380ff0477ac */ /* 0x000f240008000800 */
[----:B------:R-:W2:Y:S04]  /*53490*/  LDL.LU.64 R194, [R1+0x1b0] ;  /* 0x0001b00001c27983 */ /* 0x000ea80000300a00 */
[----:B------:R-:W2:Y:S04]  /*534a0*/  LDL.LU R176, [R1+0x48] ;  /* 0x0000480001b07983 */ /* 0x000ea80000300800 */
[----:B------:R-:W2:Y:S04]  /*534b0*/  LDL.LU.64 R184, [R1+0x1a8] ;  /* 0x0001a80001b87983 */ /* 0x000ea80000300a00 */
[----:B------:R-:W-:Y:S04]  /*534c0*/  @P0 STG.E desc[UR22][R186.64], R188 ;  /* 0x000000bcba000986 */ /* 0x000fe8000c101916 */
[----:B------:R-:W2:Y:S04]  /*534d0*/  LDL.LU R175, [R1+0x4c] ;  /* 0x00004c0001af7983 */ /* 0x000ea80000300800 */
[----:B-----5:R1:W-:Y:S04]  /*534e0*/  @P2 STG.E desc[UR22][R182.64], R171 ;  /* 0x000000abb6002986 */ /* 0x0203e8000c101916 */
[----:B-1----:R-:W5:Y:S01]  /*534f0*/  LDL.LU R171, [R1+0x1040] ;  /* 0x0010400001ab7983 */ /* 0x002f620000300800 */
[----:B----4-:R-:W-:Y:S01]  /*53500*/  ISETP.LT.AND P0, PT, R170, UR4, !P1 ;  /* 0x00000004aa007c0c */ /* 0x010fe2000cf01270 */
[----:B------:R-:W1:Y:S02]  /*53510*/  LDCU UR4, c[0x0][0x39c] ;  /* 0x00007380ff0477ac */ /* 0x000e640008000800 */
[----:B------:R-:W4:Y:S04]  /*53520*/  LDL.LU.64 R188, [R1+0x1a0] ;  /* 0x0001a00001bc7983 */ /* 0x000f280000300a00 */
[----:B------:R-:W4:Y:S04]  /*53530*/  LDL.LU R170, [R1+0x50] ;  /* 0x0000500001aa7983 */ /* 0x000f280000300800 */
[----:B---3--:R3:W-:Y:S04]  /*53540*/  @P5 STG.E desc[UR22][R180.64], R173 ;  /* 0x000000adb4005986 */ /* 0x0087e8000c101916 */
[----:B---3--:R-:W3:Y:S01]  /*53550*/  LDL.LU R173, [R1+0x103c] ;  /* 0x00103c0001ad7983 */ /* 0x008ee20000300800 */
[----:B-1----:R-:W-:Y:S01]  /*53560*/  ISETP.LT.AND P2, PT, R172, UR4, !P1 ;  /* 0x00000004ac007c0c */ /* 0x002fe2000cf41270 */
[----:B------:R-:W1:Y:S02]  /*53570*/  LDCU UR4, c[0x0][0x39c] ;  /* 0x00007380ff0477ac */ /* 0x000e640008000800 */
[----:B------:R-:W4:Y:S04]  /*53580*/  LDL.LU.64 R186, [R1+0x198] ;  /* 0x0001980001ba7983 */ /* 0x000f280000300a00 */
[----:B------:R-:W4:Y:S04]  /*53590*/  LDL.LU R172, [R1+0x54] ;  /* 0x0000540001ac7983 */ /* 0x000f280000300800 */
[----:B------:R1:W-:Y:S04]  /*535a0*/  @P3 STG.E desc[UR22][R178.64], R174 ;  /* 0x000000aeb2003986 */ /* 0x0003e8000c101916 */
[----:B-1----:R-:W4:Y:S01]  /*535b0*/  LDL.LU R174, [R1+0x1038] ;  /* 0x0010380001ae7983 */ /* 0x002f220000300800 */
[----:B------:R-:W-:Y:S01]  /*535c0*/  ISETP.LT.AND P5, PT, R177, UR4, !P1 ;  /* 0x00000004b1007c0c */ /* 0x000fe2000cfa1270 */
[----:B------:R-:W5:Y:S02]  /*535d0*/  LDCU UR4, c[0x0][0x39c] ;  /* 0x00007380ff0477ac */ /* 0x000f640008000800 */
[----:B------:R-:W4:Y:S04]  /*535e0*/  LDL.LU.64 R236, [R1+0x190] ;  /* 0x0001900001ec7983 */ /* 0x000f280000300a00 */
[----:B------:R-:W4:Y:S04]  /*535f0*/  LDL.LU R180, [R1+0x58] ;  /* 0x0000580001b47983 */ /* 0x000f280000300800 */
[----:B------:R-:W4:Y:S04]  /*53600*/  LDL.LU.64 R230, [R1+0x188] ;  /* 0x0001880001e67983 */ /* 0x000f280000300a00 */
[----:B------:R-:W4:Y:S04]  /*53610*/  LDL.LU R177, [R1+0x5c] ;  /* 0x00005c0001b17983 */ /* 0x000f280000300800 */
[----:B------:R-:W4:Y:S04]  /*53620*/  LDL.LU R182, [R1+0x1024] ;  /* 0x0010240001b67983 */ /* 0x000f280000300800 */
[----:B------:R-:W4:Y:S04]  /*53630*/  LDL.LU.64 R178, [R1+0x180] ;  /* 0x0001800001b27983 */ /* 0x000f280000300a00 */
[----:B--2---:R1:W-:Y:S01]  /*53640*/  @P4 STG.E desc[UR22][R194.64], R176 ;  /* 0x000000b0c2004986 */ /* 0x0043e2000c101916 */
[----:B-----5:R-:W-:Y:S01]  /*53650*/  ISETP.LT.AND P3, PT, R171, UR4, !P1 ;  /* 0x00000004ab007c0c */ /* 0x020fe2000cf61270 */
[----:B------:R-:W3:Y:S02]  /*53660*/  LDCU UR4, c[0x0][0x39c] ;  /* 0x00007380ff0477ac */ /* 0x000ee40008000800 */
[----:B------:R-:W2:Y:S04]  /*53670*/  LDL.LU R171, [R1+0x60] ;  /* 0x0000600001ab7983 */ /* 0x000ea80000300800 */
[----:B------:R-:W5:Y:S04]  /*53680*/  LDL.LU R181, [R1+0x1020] ;  /* 0x0010200001b57983 */ /* 0x000f680000300800 */
[----:B-1----:R-:W2:Y:S01]  /*53690*/  LDL.LU.64 R194, [R1+0x178] ;  /* 0x0001780001c27983 */ /* 0x002ea20000300a00 */
[----:B---3--:R-:W-:Y:S01]  /*536a0*/  ISETP.LT.AND P4, PT, R173, UR4, !P1 ;  /* 0x00000004ad007c0c */ /* 0x008fe2000cf81270 */
[----:B------:R-:W4:Y:S02]  /*536b0*/  LDCU UR4, c[0x0][0x39c] ;  /* 0x00007380ff0477ac */ /* 0x000f240008000800 */
[----:B------:R-:W3:Y:S04]  /*536c0*/  LDL.LU R173, [R1+0x64] ;  /* 0x0000640001ad7983 */ /* 0x000ee80000300800 */
[----:B------:R-:W2:Y:S04]  /*536d0*/  LDL.LU R176, [R1+0x101c] ;  /* 0x00101c0001b07983 */ /* 0x000ea80000300800 */
[----:B------:R1:W-:Y:S04]  /*536e0*/  @P0 STG.E desc[UR22][R184.64], R175 ;  /* 0x000000afb8000986 */ /* 0x0003e8000c101916 */
[----:B-1----:R-:W3:Y:S01]  /*536f0*/  LDL.LU.64 R184, [R1+0x170] ;  /* 0x0001700001b87983 */ /* 0x002ee20000300a00 */
[----:B----4-:R-:W-:Y:S01]  /*53700*/  ISETP.LT.AND P0, PT, R174, UR4, !P1 ;  /* 0x00000004ae007c0c */ /* 0x010fe2000cf01270 */
[----:B------:R-:W1:Y:S02]  /*53710*/  LDCU UR4, c[0x0][0x39c] ;  /* 0x00007380ff0477ac */ /* 0x000e640008000800 */
[----:B------:R-:W4:Y:S04]  /*53720*/  LDL.LU R175, [R1+0x68] ;  /* 0x0000680001af7983 */ /* 0x000f280000300800 */
[----:B------:R-:W3:Y:S04]  /*53730*/  LDL.LU R174, [R1+0x1018] ;  /* 0x0010180001ae7983 */ /* 0x000ee80000300800 */
[----:B------:R1:W-:Y:S02]  /*53740*/  @P2 STG.E desc[UR22][R188.64], R170 ;  /* 0x000000aabc002986 */ /* 0x0003e4000c101916 */
[----:B-1----:R-:W-:Y:S01]  /*53750*/  ISETP.LT.AND P2, PT, R182, UR4, !P1 ;  /* 0x00000004b6007c0c */ /* 0x002fe2000cf41270 */
[----:B------:R-:W5:Y:S01]  /*53760*/  LDCU UR4, c[0x0][0x39c] ;  /* 0x00007380ff0477ac */ /* 0x000f620008000800 */
[----:B------:R-:W4:Y:S04]  /*53770*/  LDL.LU R170, [R1+0x1014] ;  /* 0x0010140001aa7983 */ /* 0x000f280000300800 */
[----:B------:R-:W4:Y:S04]  /*53780*/  LDL.LU.64 R188, [R1+0x168] ;  /* 0x0001680001bc7983 */ /* 0x000f280000300a00 */
[----:B------:R1:W-:Y:S04]  /*53790*/  @P5 STG.E desc[UR22][R186.64], R172 ;  /* 0x000000acba005986 */ /* 0x0003e8000c101916 */
[----:B------:R-:W4:Y:S04]  /*537a0*/  LDL.LU R182, [R1+0x6c] ;  /* 0x00006c0001b67983 */ /* 0x000f280000300800 */
[----:B-1----:R-:W4:Y:S04]  /*537b0*/  LDL.LU R172, [R1+0x1010] ;  /* 0x0010100001ac7983 */ /* 0x002f280000300800 */
[----:B------:R-:W4:Y:S04]  /*537c0*/  LDL.LU.64 R186, [R1+0x160] ;  /* 0x0001600001ba7983 */ /* 0x000f280000300a00 */
[----:B------:R-:W-:Y:S04]  /*537d0*/  @P3 STG.E desc[UR22][R236.64], R180 ;  /* 0x000000b4ec003986 */ /* 0x000fe8000c101916 */
[----:B------:R-:W-:Y:S01]  /*537e0*/  @P4 STG.E desc[UR22][R230.64], R177 ;  /* 0x000000b1e6004986 */ /* 0x000fe2000c101916 */
[----:B-----5:R-:W-:Y:S01]  /*537f0*/  ISETP.LT.AND P5, PT, R181, UR4, !P1 ;  /* 0x00000004b5007c0c */ /* 0x020fe2000cfa1270 */
[----:B------:R-:W2:Y:S02]  /*53800*/  LDCU UR4, c[0x0][0x39c] ;  /* 0x00007380ff0477ac */ /* 0x000ea40008000800 */
[----:B------:R-:W5:Y:S01]  /*53810*/  LDL.LU R181, [R1+0x70] ;  /* 0x0000700001b57983 */ /* 0x000f620000300800 */
[----:B--2---:R-:W-:-:S03]  /*53820*/  ISETP.LT.AND P3, PT, R176, UR4, !P1 ;  /* 0x00000004b0007c0c */ /* 0x004fc6000cf61270 */
[----:B------:R1:W-:Y:S01]  /*53830*/  @P0 STG.E desc[UR22][R178.64], R171 ;  /* 0x000000abb2000986 */ /* 0x0003e2000c101916 */
[----:B------:R-:W3:Y:S03]  /*53840*/  LDCU UR4, c[0x0][0x39c] ;  /* 0x00007380ff0477ac */ /* 0x000ee60008000800 */
[----:B------:R-:W2:Y:S04]  /*53850*/  LDL.LU R176, [R1+0x100c] ;  /* 0x00100c0001b07983 */ /* 0x000ea80000300800 */
[----:B-1----:R-:W5:Y:S01]  /*53860*/  LDL.LU R178, [R1+0x1008] ;  /* 0x0010080001b27983 */ /* 0x002f620000300800 */
[----:B---3--:R-:W-:Y:S01]  /*53870*/  ISETP.LT.AND P4, PT, R174, UR4, !P1 ;  /* 0x00000004ae007c0c */ /* 0x008fe2000cf81270 */
[----:B------:R-:W4:Y:S02]  /*53880*/  LDCU UR4, c[0x0][0x39c] ;  /* 0x00007380ff0477ac */ /* 0x000f240008000800 */
[----:B----4-:R-:W-:Y:S01]  /*53890*/  ISETP.LT.AND P0, PT, R170, UR4, !P1 ;  /* 0x00000004aa007c0c */ /* 0x010fe2000cf01270 */
[----:B------:R-:W1:Y:S01]  /*538a0*/  LDCU UR4, c[0x0][0x39c] ;  /* 0x00007380ff0477ac */ /* 0x000e620008000800 */
[----:B------:R-:W3:Y:S04]  /*538b0*/  LDL.LU.64 R170, [R1+0x158] ;  /* 0x0001580001aa7983 */ /* 0x000ee80000300a00 */
[----:B------:R4:W-:Y:S04]  /*538c0*/  @P2 STG.E desc[UR22][R194.64], R173 ;  /* 0x000000adc2002986 */ /* 0x0009e8000c101916 */
[----:B------:R-:W3:Y:S04]  /*538d0*/  LDL.LU R237, [R1+0x74] ;  /* 0x0000740001ed7983 */ /* 0x000ee80000300800 */
[----:B------:R4:W-:Y:S01]  /*538e0*/  @P5 STG.E desc[UR22][R184.64], R175 ;  /* 0x000000afb8005986 */ /* 0x0009e2000c101916 */
[----:B-1----:R-:W-:Y:S01]  /*538f0*/  ISETP.LT.AND P2, PT, R172, UR4, !P1 ;  /* 0x00000004ac007c0c */ /* 0x002fe2000cf41270 */
[----:B------:R-:W2:Y:S02]  /*53900*/  LDCU UR4, c[0x0][0x39c] ;  /* 0x00007380ff0477ac */ /* 0x000ea40008000800 */
[----:B----4-:R-:W4:Y:S04]  /*53910*/  LDL.LU.64 R172, [R1+0x150] ;  /* 0x0001500001ac7983 */ /* 0x010f280000300a00 */
[----:B------:R-:W4:Y:S04]  /*53920*/  LDL.LU R230, [R1+0x78] ;  /* 0x0000780001e67983 */ /* 0x000f280000300800 */
[----:B------:R-:W3:Y:S04]  /*53930*/  LDL.LU R184, [R1+0x1004] ;  /* 0x0010040001b87983 */ /* 0x000ee80000300800 */
[----:B------:R-:W3:Y:S04]  /*53940*/  LDL.LU.64 R174, [R1+0x148] ;  /* 0x0001480001ae7983 */ /* 0x000ee80000300a00 */
[----:B------:R-:W3:Y:S04]  /*53950*/  LDL.LU R195, [R1+0x7c] ;  /* 0x00007c0001c37983 */ /* 0x000ee80000300800 */
[----:B------:R1:W-:Y:S01]  /*53960*/  @P3 STG.E desc[UR22][R188.64], R182 ;  /* 0x000000b6bc003986 */ /* 0x0003e2000c101916 */
[----:B------:R-:W-:-:S05]  /*53970*/  VIADD R3, R3, UR5 ;  /* 0x0000000503037c36 */ /* 0x000fca0008000000 */
[----:B------:R-:W-:-:S04]  /*53980*/  LEA R190, P6, R3, R2, 0x2 ;  /* 0x0000000203be7211 */ /* 0x000fc800078c10ff */
[C---:B------:R-:W-:Y:S02]  /*53990*/  LEA.HI.X.SX32 R191, R3.reuse, R0, 0x2, P6 ;  /* 0x0000000003bf7211 */ /* 0x040fe400030f16ff */
[----:B------:R-:W-:-:S04]  /*539a0*/  IADD3 R3, PT, PT, R3, UR5, RZ ;  /* 0x0000000503037c10 */ /* 0x000fc8000fffe0ff */
[----:B------:R-:W-:-:S04]  /*539b0*/  LEA R192, P6, R3, R2, 0x2 ;  /* 0x0000000203c07211 */ /* 0x000fc800078c10ff */
[C---:B------:R-:W-:Y:S01]  /*539c0*/  LEA.HI.X.SX32 R193, R3.reuse, R0, 0x2, P6 ;  /* 0x0000000003c17211 */ /* 0x040fe200030f16ff */
[----:B------:R-:W-:-:S05]  /*539d0*/  VIADD R3, R3, UR5 ;  /* 0x0000000503037c36 */ /* 0x000fca0008000000 */
[----:B------:R-:W-:-:S04]  /*539e0*/  LEA R250, P6, R3, R2, 0x2 ;  /* 0x0000000203fa7211 */ /* 0x000fc800078c10ff */
[C---:B------:R-:W-:Y:S01]  /*539f0*/  LEA.HI.X.SX32 R251, R3.reuse, R0, 0x2, P6 ;  /* 0x0000000003fb7211 */ /* 0x040fe200030f16ff */
[----:B------:R-:W-:-:S05]  /*53a00*/  VIADD R3, R3, UR5 ;  /* 0x0000000503037c36 */ /* 0x000fca0008000000 */
[----:B------:R-:W-:-:S04]  /*53a10*/  LEA R248, P6, R3, R2, 0x2 ;  /* 0x0000000203f87211 */ /* 0x000fc800078c10ff */
[C---:B------:R-:W-:Y:S01]  /*53a20*/  LEA.HI.X.SX32 R249, R3.reuse, R0, 0x2, P6 ;  /* 0x0000000003f97211 */ /* 0x040fe200030f16ff */
        /* <DEDUP_REMOVED lines=9> */
[----:B------:R-:W-:Y:S01]  /*53ac0*/  VIADD R3, R3, UR5 ;  /* 0x0000000503037c36 */ /* 0x000fe20008000000 */
[----:B--2---:R-:W-:Y:S01]  /*53ad0*/  ISETP.LT.AND P5, PT, R176, UR4, !P1 ;  /* 0x00000004b0007c0c */ /* 0x004fe2000cfa1270 */
[----:B------:R-:W5:Y:S01]  /*53ae0*/  LDCU UR4, c[0x0][0x39c] ;  /* 0x00007380ff0477ac */ /* 0x000f620008000800 */
[----:B------:R-:W2:Y:S04]  /*53af0*/  LDL.LU.64 R176, [R1+0x140] ;  /* 0x0001400001b07983 */ /* 0x000ea80000300a00 */
[----:B------:R-:W2:Y:S04]  /*53b00*/  LDL.LU R236, [R1+0x80] ;  /* 0x0000800001ec7983 */ /* 0x000ea80000300800 */
[----:B-1----:R-:W2:Y:S01]  /*53b10*/  LDL.LU R182, [R1+0x1000] ;  /* 0x0010000001b67983 */ /* 0x002ea20000300800 */
[----:B-----5:R-:W-:-:S03]  /*53b20*/  ISETP.LT.AND P3, PT, R178, UR4, !P1 ;  /* 0x00000004b2007c0c */ /* 0x020fc6000cf61270 */
[----:B------:R1:W-:Y:S01]  /*53b30*/  @P4 STG.E desc[UR22][R186.64], R181 ;  /* 0x000000b5ba004986 */ /* 0x0003e2000c101916 */
[C---:B------:R-:W-:Y:S01]  /*53b40*/  LEA R238, P6, R3.reuse, R2, 0x2 ;  /* 0x0000000203ee7211 */ /* 0x040fe200078c10ff */
[----:B------:R-:W3:Y:S02]  /*53b50*/  LDCU UR4, c[0x0][0x39c] ;  /* 0x00007380ff0477ac */ /* 0x000ee40008000800 */
[----:B------:R-:W5:Y:S04]  /*53b60*/  LDL.LU.64 R178, [R1+0x138] ;  /* 0x0001380001b27983 */ /* 0x000f680000300a00 */
[----:B------:R-:W5:Y:S04]  /*53b70*/  LDL.LU R243, [R1+0x84] ;  /* 0x0000840001f37983 */ /* 0x000f680000300800 */
[----:B------:R-:W5:Y:S04]  /*53b80*/  LDL.LU R194, [R1+0xfe8] ;  /* 0x000fe80001c27983 */ /* 0x000f680000300800 */
[----:B-1----:R-:W5:Y:S04]  /*53b90*/  LDL.LU.64 R180, [R1+0x130] ;  /* 0x0001300001b47983 */ /* 0x002f680000300a00 */
[----:B------:R-:W5:Y:S04]  /*53ba0*/  LDL.LU R183, [R1+0x88] ;  /* 0x0000880001b77983 */ /* 0x000f680000300800 */
[----:B------:R-:W5:Y:S01]  /*53bb0*/  LDL.LU R231, [R1+0xfe4] ;  /* 0x000fe40001e77983 */ /* 0x000f620000300800 */
        /* <DEDUP_REMOVED lines=40> */
[----:B------:R-:W-:Y:S02]  /*53e40*/  IADD3 R3, PT, PT, R3, UR5, RZ ;  /* 0x0000000503037c10 */ /* 0x000fe4000fffe0ff */
[----:B---3--:R-:W-:Y:S01]  /*53e50*/  ISETP.LT.AND P4, PT, R184, UR4, !P1 ;  /* 0x00000004b8007c0c */ /* 0x008fe2000cf81270 */
[----:B------:R-:W2:Y:S01]  /*53e60*/  LDCU UR4, c[0x0][0x39c] ;  /* 0x00007380ff0477ac */ /* 0x000ea20008000800 */
[C---:B------:R-:W-:Y:S01]  /*53e70*/  LEA R206, P6, R3.reuse, R2, 0x2 ;  /* 0x0000000203ce7211 */ /* 0x040fe200078c10ff */
[----:B------:R-:W3:Y:S03]  /*53e80*/  LDL.LU.64 R184, [R1+0x128] ;  /* 0x0001280001b87983 */ /* 0x000ee60000300a00 */
[C---:B------:R-:W-:Y:S01]  /*53e90*/  LEA.HI.X.SX32 R207, R3.reuse, R0, 0x2, P6 ;  /* 0x0000000003cf7211 */ /* 0x040fe200030f16ff */
[----:B------:R-:W-:Y:S01]  /*53ea0*/  VIADD R3, R3, UR5 ;  /* 0x0000000503037c36 */ /* 0x000fe20008000000 */
[----:B------:R-:W3:Y:S04]  /*53eb0*/  LDL.LU R188, [R1+0x8c] ;  /* 0x00008c0001bc7983 */ /* 0x000ee80000300800 */
[C---:B------:R-:W-:Y:S01]  /*53ec0*/  LEA R204, P6, R3.reuse, R2, 0x2 ;  /* 0x0000000203cc7211 */ /* 0x040fe200078c10ff */
[----:B------:R-:W3:Y:S03]  /*53ed0*/  LDL.LU.64 R186, [R1+0x120] ;  /* 0x0001200001ba7983 */ /* 0x000ee60000300a00 */
[C---:B------:R-:W-:Y:S01]  /*53ee0*/  LEA.HI.X.SX32 R205, R3.reuse, R0, 0x2, P6 ;  /* 0x0000000003cd7211 */ /* 0x040fe200030f16ff */
[----:B------:R-:W-:Y:S01]  /*53ef0*/  VIADD R3, R3, UR5 ;  /* 0x0000000503037c36 */ /* 0x000fe20008000000 */
[----:B------:R-:W3:Y:S04]  /*53f00*/  LDL.LU R189, [R1+0x90] ;  /* 0x0000900001bd7983 */ /* 0x000ee80000300800 */
[----:B------:R1:W-:Y:S01]  /*53f10*/  @P0 STG.E desc[UR22][R170.64], R237 ;  /* 0x000000edaa000986 */ /* 0x0003e2000c101916 */
[----:B------:R-:W-:-:S04]  /*53f20*/  LEA R202, P6, R3, R2, 0x2 ;  /* 0x0000000203ca7211 */ /* 0x000fc800078c10ff */
[C---:B------:R-:W-:Y:S01]  /*53f30*/  LEA.HI.X.SX32 R203, R3.reuse, R0, 0x2, P6 ;  /* 0x0000000003cb7211 */ /* 0x040fe200030f16ff */
[----:B------:R-:W-:Y:S01]  /*53f40*/  VIADD R3, R3, UR5 ;  /* 0x0000000503037c36 */ /* 0x000fe20008000000 */
[----:B-1----:R-:W3:Y:S04]  /*53f50*/  LDL.LU.64 R170, [R1+0x12e0] ;  /* 0x0012e00001aa7983 */ /* 0x002ee80000300a00 */
[----:B------:R-:W-:-:S04]  /*53f60*/  LEA R200, P6, R3, R2, 0x2 ;  /* 0x0000000203c87211 */ /* 0x000fc800078c10ff */
[C---:B------:R-:W-:Y:S02]  /*53f70*/  LEA.HI.X.SX32 R201, R3.reuse, R0, 0x2, P6 ;  /* 0x0000000003c97211 */ /* 0x040fe400030f16ff */
[----:B------:R-:W-:-:S04]  /*53f80*/  IADD3 R3, PT, PT, R3, UR5, RZ ;  /* 0x0000000503037c10 */ /* 0x000fc8000fffe0ff */
[----:B------:R-:W-:-:S04]  /*53f90*/  LEA R196, P6, R3, R2, 0x2 ;  /* 0x0000000203c47211 */ /* 0x000fc800078c10ff */
[C---:B------:R-:W-:Y:S01]  /*53fa0*/  LEA.HI.X.SX32 R197, R3.reuse, R0, 0x2, P6 ;  /* 0x0000000003c57211 */ /* 0x040fe200030f16ff */
[----:B------:R-:W-:-:S05]  /*53fb0*/  VIADD R3, R3, UR5 ;  /* 0x0000000503037c36 */ /* 0x000fca0008000000 */
[C---:B------:R-:W-:Y:S01]  /*53fc0*/  LEA R198, P6, R3.reuse, R2, 0x2 ;  /* 0x0000000203c67211 */ /* 0x040fe200078c10ff */
[----:B----4-:R1:W-:Y:S03]  /*53fd0*/  @P2 STG.E desc[UR22][R172.64], R230 ;  /* 0x000000e6ac002986 */ /* 0x0103e6000c101916 */
[----:B------:R-:W-:Y:S02]  /*53fe0*/  LEA.HI.X.SX32 R199, R3, R0, 0x2, P6 ;  /* 0x0000000003c77211 */ /* 0x000fe400030f16ff */
[----:B------:R-:W-:Y:S02]  /*53ff0*/  ISETP.NE.AND P6, PT, R252, RZ, PT ;  /* 0x000000fffc00720c */ /* 0x000fe40003fc5270 */
[----:B--2---:R-:W-:Y:S01]  /*54000*/  ISETP.LT.AND P0, PT, R182, UR4, !P1 ;  /* 0x00000004b6007c0c */ /* 0x004fe2000cf01270 */
[----:B------:R-:W5:Y:S01]  /*54010*/  LDCU UR4, c[0x0][0x39c] ;  /* 0x00007380ff0477ac */ /* 0x000f620008000800 */
[----:B------:R-:W2:Y:S04]  /*54020*/  LDL.LU R182, [R1+0xfe0] ;  /* 0x000fe00001b67983 */ /* 0x000ea80000300800 */
[----:B------:R-:W4:Y:S04]  /*54030*/  LDL.LU R237, [R1+0xfdc] ;  /* 0x000fdc0001ed7983 */ /* 0x000f280000300800 */
[----:B------:R-:W4:Y:S04]  /*54040*/  LDL.LU R252, [R1+0x94] ;  /* 0x0000940001fc7983 */ /* 0x000f280000300800 */
[----:B-1----:R-:W4:Y:S04]  /*54050*/  LDL.LU.64 R172, [R1+0x12d8] ;  /* 0x0012d80001ac7983 */ /* 0x002f280000300a00 */
[----:B------:R-:W4:Y:S01]  /*54060*/  LDL.LU R230, [R1+0x98] ;  /* 0x0000980001e67983 */ /* 0x000f220000300800 */
[----:B-----5:R-:W-:Y:S01]  /*54070*/  ISETP.LT.AND P2, PT, R194, UR4, !P1 ;  /* 0x00000004c2007c0c */ /* 0x020fe2000cf41270 */
[----:B------:R-:W1:Y:S02]  /*54080*/  LDCU UR4, c[0x0][0x39c] ;  /* 0x00007380ff0477ac */ /* 0x000e640008000800 */
[----:B------:R-:W5:Y:S04]  /*54090*/  LDL.LU R194, [R1+0xfd8] ;  /* 0x000fd80001c27983 */ /* 0x000f680000300800 */
[----:B------:R1:W-:Y:S04]  /*540a0*/  @P5 STG.E desc[UR22][R174.64], R195 ;  /* 0x000000c3ae005986 */ /* 0x0003e8000c101916 */
[----:B-1----:R-:W5:Y:S01]  /*540b0*/  LDL.LU.64 R174, [R1+0x12d0] ;  /* 0x0012d00001ae7983 */ /* 0x002f620000300a00 */
[----:B------:R-:W-:Y:S01]  /*540c0*/  ISETP.LT.AND P5, PT, R231, UR4, !P1 ;  /* 0x00000004e7007c0c */ /* 0x000fe2000cfa1270 */
[----:B------:R-:W2:Y:S02]  /*540d0*/  LDCU UR4, c[0x0][0x39c] ;  /* 0x00007380ff0477ac */ /* 0x000ea40008000800 */
[----:B------:R-:W5:Y:S04]  /*540e0*/  LDL.LU R195, [R1+0x9c] ;  /* 0x00009c0001c37983 */ /* 0x000f680000300800 */
[----:B------:R-:W5:Y:S04]  /*540f0*/  LDL.LU R231, [R1+0xfd4] ;  /* 0x000fd40001e77983 */ /* 0x000f680000300800 */
[----:B------:R1:W-:Y:S04]  /*54100*/  @P3 STG.E desc[UR22][R176.64], R236 ;  /* 0x000000ecb0003986 */ /* 0x0003e8000c101916 */
[----:B-1----:R-:W5:Y:S04]  /*54110*/  LDL.LU.64 R176, [R1+0x12c8] ;  /* 0x0012c80001b07983 */ /* 0x002f680000300a00 */
[----:B------:R-:W5:Y:S04]  /*54120*/  LDL.LU R236, [R1+0xfd0] ;  /* 0x000fd00001ec7983 */ /* 0x000f680000300800 */
[----:B------:R-:W5:Y:S04]  /*54130*/  LDL.LU R242, [R1+0xa0] ;  /* 0x0000a00001f27983 */ /* 0x000f680000300800 */
[----:B------:R1:W-:Y:S04]  /*54140*/  @P4 STG.E desc[UR22][R178.64], R243 ;  /* 0x000000f3b2004986 */ /* 0x0003e8000c101916 */
[----:B------:R1:W-:Y:S04]  /*54150*/  @P0 STG.E desc[UR22][R180.64], R183 ;  /* 0x000000b7b4000986 */ /* 0x0003e8000c101916 */
[----:B---3--:R3:W-:Y:S01]  /*54160*/  @P2 STG.E desc[UR22][R184.64], R188 ;  /* 0x000000bcb8002986 */ /* 0x0087e2000c101916 */
[----:B--2---:R-:W-:Y:S01]  /*54170*/  ISETP.LT.AND P3, PT, R182, UR4, !P1 ;  /* 0x00000004b6007c0c */ /* 0x004fe2000cf61270 */
[----:B------:R-:W4:Y:S02]  /*54180*/  LDCU UR4, c[0x0][0x39c] ;  /* 0x00007380ff0477ac */ /* 0x000f240008000800 */
[----:B------:R-:W2:Y:S04]  /*54190*/  LDL.LU R182, [R1+0x12c0] ;  /* 0x0012c00001b67983 */ /* 0x000ea80000300800 */
[----:B-1----:R-:W2:Y:S04]  /*541a0*/  LDL.LU.64 R178, [R1+0x12b8] ;  /* 0x0012b80001b27983 */ /* 0x002ea80000300a00 */
[----:B------:R-:W2:Y:S01]  /*541b0*/  LDL.LU R243, [R1+0xfcc] ;  /* 0x000fcc0001f37983 */ /* 0x000ea20000300800 */
[----:B----4-:R-:W-:Y:S01]  /*541c0*/  ISETP.LT.AND P4, PT, R237, UR4, !P1 ;  /* 0x00000004ed007c0c */ /* 0x010fe2000cf81270 */
[----:B------:R-:W5:Y:S02]  /*541d0*/  LDCU UR4, c[0x0][0x39c] ;  /* 0x00007380ff0477ac */ /* 0x000f640008000800 */
[----:B------:R-:W4:Y:S04]  /*541e0*/  LDL.LU R237, [R1+0xa4] ;  /* 0x0000a40001ed7983 */ /* 0x000f280000300800 */
[----:B------:R-:W4:Y:S04]  /*541f0*/  LDL.LU.64 R180, [R1+0x12b0] ;  /* 0x0012b00001b47983 */ /* 0x000f280000300a00 */
[----:B------:R-:W4:Y:S01]  /*54200*/  LDL.LU R183, [R1+0x12a8] ;  /* 0x0012a80001b77983 */ /* 0x000f220000300800 */
[----:B-----5:R-:W-:Y:S01]  /*54210*/  ISETP.LT.AND P0, PT, R194, UR4, !P1 ;  /* 0x00000004c2007c0c */ /* 0x020fe2000cf01270 */
[----:B------:R-:W1:Y:S02]  /*54220*/  LDCU UR4, c[0x0][0x39c] ;  /* 0x00007380ff0477ac */ /* 0x000e640008000800 */
[----:B------:R-:W5:Y:S04]  /*54230*/  LDL.LU R194, [R1+0xfc8] ;  /* 0x000fc80001c27983 */ /* 0x000f680000300800 */
[----:B---3--:R-:W3:Y:S04]  /*54240*/  LDL.LU.64 R184, [R1+0x12a0] ;  /* 0x0012a00001b87983 */ /* 0x008ee80000300a00 */
[----:B------:R-:W3:Y:S01]  /*54250*/  LDL.LU R188, [R1+0x1298] ;  /* 0x0012980001bc7983 */ /* 0x000ee20000300800 */
[----:B-1----:R-:W-:Y:S01]  /*54260*/  ISETP.LT.AND P2, PT, R231, UR4, !P1 ;  /* 0x00000004e7007c0c */ /* 0x002fe2000cf41270 */
[----:B------:R-:W1:Y:S02]  /*54270*/  LDCU UR4, c[0x0][0x39c] ;  /* 0x00007380ff0477ac */ /* 0x000e640008000800 */
[----:B------:R-:W3:Y:S04]  /*54280*/  LDL.LU R231, [R1+0xfc4] ;  /* 0x000fc40001e77983 */ /* 0x000ee80000300800 */
[----:B------:R1:W-:Y:S04]  /*54290*/  @P5 STG.E desc[UR22][R186.64], R189 ;  /* 0x000000bdba005986 */ /* 0x0003e8000c101916 */
[----:B-1----:R-:W4:Y:S01]  /*542a0*/  LDL.LU.64 R186, [R1+0x1290] ;  /* 0x0012900001ba7983 */ /* 0x002f220000300a00 */
[----:B------:R-:W-:Y:S01]  /*542b0*/  ISETP.LT.AND P5, PT, R236, UR4, !P1 ;  /* 0x00000004ec007c0c */ /* 0x000fe2000cfa1270 */
[----:B------:R-:W2:Y:S02]  /*542c0*/  LDCU UR4, c[0x0][0x39c] ;  /* 0x00007380ff0477ac */ /* 0x000ea40008000800 */
[----:B------:R-:W4:Y:S04]  /*542d0*/  LDL.LU R189, [R1+0x1288] ;  /* 0x0012880001bd7983 */ /* 0x000f280000300800 */
[----:B------:R-:W4:Y:S04]  /*542e0*/  LDL.LU R236, [R1+0xfac] ;  /* 0x000fac0001ec7983 */ /* 0x000f280000300800 */
[----:B------:R1:W-:Y:S04]  /*542f0*/  @P3 STG.E desc[UR22][R190.64], R252 ;  /* 0x000000fcbe003986 */ /* 0x0003e8000c101916 */
[----:B------:R1:W-:Y:S04]  /*54300*/  @P4 STG.E desc[UR22][R192.64], R230 ;  /* 0x000000e6c0004986 */ /* 0x0003e8000c101916 */
[----:B-1----:R-:W4:Y:S04]  /*54310*/  LDL.LU.64 R190, [R1+0x1280] ;  /* 0x0012800001be7983 */ /* 0x002f280000300a00 */
[----:B------:R-:W4:Y:S04]  /*54320*/  LDL.LU R252, [R1+0xac] ;  /* 0x0000ac0001fc7983 */ /* 0x000f280000300800 */
[----:B------:R-:W4:Y:S04]  /*54330*/  LDL.LU.64 R192, [R1+0x1278] ;  /* 0x0012780001c07983 */ /* 0x000f280000300a00 */
[----:B------:R-:W4:Y:S04]  /*54340*/  LDL.LU R230, [R1+0xfa8] ;  /* 0x000fa80001e67983 */ /* 0x000f280000300800 */
[----:B------:R1:W-:Y:S04]  /*54350*/  @P0 STG.E desc[UR22][R250.64], R195 ;  /* 0x000000c3fa000986 */ /* 0x0003e8000c101916 */
[----:B------:R1:W-:Y:S01]  /*54360*/  @P2 STG.E desc[UR22][R248.64], R242 ;  /* 0x000000f2f8002986 */ /* 0x0003e2000c101916 */
[----:B--2---:R-:W-:Y:S01]  /*54370*/  ISETP.LT.AND P3, PT, R243, UR4, !P1 ;  /* 0x00000004f3007c0c */ /* 0x004fe2000cf61270 */
[----:B------:R-:W5:Y:S02]  /*54380*/  LDCU UR4, c[0x0][0x39c] ;  /* 0x00007380ff0477ac */ /* 0x000f640008000800 */
[----:B------:R-:W2:Y:S01]  /*54390*/  LDL.LU R243, [R1+0xb0] ;  /* 0x0000b00001f37983 */ /* 0x000ea20000300800 */
[----:B-----5:R-:W-:Y:S01]  /*543a0*/  ISETP.LT.AND P4, PT, R194, UR4, !P1 ;  /* 0x00000004c2007c0c */ /* 0x020fe2000cf81270 */
[----:B------:R-:W3:Y:S02]  /*543b0*/  LDCU UR4, c[0x0][0x39c] ;  /* 0x00007380ff0477ac */ /* 0x000ee40008000800 */
[----:B------:R-:W5:Y:S04]  /*543c0*/  LDL.LU R194, [R1+0x1274] ;  /* 0x0012740001c27983 */ /* 0x000f680000300800 */
[----:B-1----:R-:W2:Y:S04]  /*543d0*/  LDL.LU R195, [R1+0x1270] ;  /* 0x0012700001c37983 */ /* 0x002ea80000300800 */
[----:B------:R-:W2:Y:S01]  /*543e0*/  LDL.LU R251, [R1+0xa8] ;  /* 0x0000a80001fb7983 */ /* 0x000ea20000300800 */
[----:B---3--:R-:W-:Y:S01]  /*543f0*/  ISETP.LT.AND P0, PT, R231, UR4, !P1 ;  /* 0x00000004e7007c0c */ /* 0x008fe2000cf01270 */
[----:B------:R-:W1:Y:S02]  /*54400*/  LDCU UR4, c[0x0][0x39c] ;  /* 0x00007380ff0477ac */ /* 0x000e640008000800 */
[----:B------:R-:W3:Y:S04]  /*54410*/  LDL.LU R231, [R1+0xfa4] ;  /* 0x000fa40001e77983 */ /* 0x000ee80000300800 */
[----:B------:R-:W3:Y:S04]  /*54420*/  LDL.LU R248, [R1+0xb8] ;  /* 0x0000b80001f87983 */ /* 0x000ee80000300800 */
[----:B------:R-:W5:Y:S04]  /*54430*/  LDL.LU R242, [R1+0xfa0] ;  /* 0x000fa00001f27983 */ /* 0x000f680000300800 */
[----:B------:R-:W5:Y:S04]  /*54440*/  LDL.LU R249, [R1+0xbc] ;  /* 0x0000bc0001f97983 */ /* 0x000f680000300800 */
[----:B----4-:R4:W-:Y:S01]  /*54450*/  @P5 STG.E desc[UR22][R246.64], R237 ;  /* 0x000000edf6005986 */ /* 0x0109e2000c101916 */
[----:B-1----:R-:W-:Y:S01]  /*54460*/  ISETP.LT.AND P2, PT, R236, UR4, !P1 ;  /* 0x00000004ec007c0c */ /* 0x002fe2000cf41270 */
[----:B------:R-:W1:Y:S02]  /*54470*/  LDCU UR4, c[0x0][0x39c] ;  /* 0x00007380ff0477ac */ /* 0x000e640008000800 */
[----:B----4-:R-:W4:Y:S04]  /*54480*/  LDL.LU R247, [R1+0xb4] ;  /* 0x0000b40001f77983 */ /* 0x010f280000300800 */
[----:B------:R-:W4:Y:S04]  /*54490*/  LDL.LU R236, [R1+0xf9c] ;  /* 0x000f9c0001ec7983 */ /* 0x000f280000300800 */
[----:B------:R-:W4:Y:S04]  /*544a0*/  LDL.LU R237, [R1+0xf90] ;  /* 0x000f900001ed7983 */ /* 0x000f280000300800 */
[----:B------:R-:W4:Y:S01]  /*544b0*/  LDL.LU R250, [R1+0xc0] ;  /* 0x0000c00001fa7983 */ /* 0x000f220000300800 */
[----:B-1----:R-:W-:Y:S01]  /*544c0*/  ISETP.LT.AND P5, PT, R230, UR4, !P1 ;  /* 0x00000004e6007c0c */ /* 0x002fe2000cfa1270 */
[----:B------:R-:W3:Y:S02]  /*544d0*/  LDCU UR4, c[0x0][0x39c] ;  /* 0x00007380ff0477ac */ /* 0x000ee40008000800 */
[----:B------:R-:W4:Y:S04]  /*544e0*/  LDL.LU R230, [R1+0xf8c] ;  /* 0x000f8c0001e67983 */ /* 0x000f280000300800 */
[----:B--2---:R1:W-:Y:S04]  /*544f0*/  @P3 STG.E desc[UR22][R244.64], R251 ;  /* 0x000000fbf4003986 */ /* 0x0043e8000c101916 */
[----:B-1----:R-:W2:Y:S04]  /*54500*/  LDL.LU R245, [R1+0xf98] ;  /* 0x000f980001f57983 */ /* 0x002ea80000300800 */
[----:B------:R-:W2:Y:S01]  /*54510*/  LDL.LU R244, [R1+0xf94] ;  /* 0x000f940001f47983 */ /* 0x000ea20000300800 */
[----:B---3--:R-:W-:Y:S01]  /*54520*/  ISETP.LT.AND P3, PT, R231, UR4, !P1 ;  /* 0x00000004e7007c0c */ /* 0x008fe2000cf61270 */
[----:B------:R-:W5:Y:S02]  /*54530*/  LDCU UR4, c[0x0][0x39c] ;  /* 0x00007380ff0477ac */ /* 0x000f640008000800 */
[----:B------:R-:W3:Y:S04]  /*54540*/  LDL.LU R251, [R1+0xc4] ;  /* 0x0000c40001fb7983 */ /* 0x000ee80000300800 */
[----:B------:R-:W3:Y:S04]  /*54550*/  LDL.LU R231, [R1+0xf88] ;  /* 0x000f880001e77983 */ /* 0x000ee80000300800 */
[----:B------:R1:W-:Y:S01]  /*54560*/  @P4 STG.E desc[UR22][R240.64], R252 ;  /* 0x000000fcf0004986 */ /* 0x0003e2000c101916 */
[----:B-----5:R-:W-:-:S03]  /*54570*/  ISETP.LT.AND P4, PT, R242, UR4, !P1 ;  /* 0x00000004f2007c0c */ /* 0x020fc6000cf81270 */
[----:B-1----:R-:W5:Y:S01]  /*54580*/  LDL.LU R252, [R1+0xc8] ;  /* 0x0000c80001fc7983 */ /* 0x002f620000300800 */
[----:B------:R-:W4:Y:S03]  /*54590*/  LDCU UR4, c[0x0][0x39c] ;  /* 0x00007380ff0477ac */ /* 0x000f260008000800 */
[----:B------:R-:W3:Y:S04]  /*545a0*/  LDL.LU R240, [R1+0xf70] ;  /* 0x000f700001f07983 */ /* 0x000ee80000300800 */
[----:B------:R-:W3:Y:S04]  /*545b0*/  LDL.LU R242, [R1+0xcc] ;  /* 0x0000cc0001f27983 */ /* 0x000ee80000300800 */
[----:B------:R1:W-:Y:S04]  /*545c0*/  @P0 STG.E desc[UR22][R238.64], R243 ;  /* 0x000000f3ee000986 */ /* 0x0003e8000c101916 */
[----:B-1----:R-:W3:Y:S04]  /*545d0*/  LDL.LU R238, [R1+0xf6c] ;  /* 0x000f6c0001ee7983 */ /* 0x002ee80000300800 */
[----:B------:R-:W3:Y:S01]  /*545e0*/  LDL.LU R243, [R1+0xd0] ;  /* 0x0000d00001f37983 */ /* 0x000ee20000300800 */
[----:B----4-:R-:W-:Y:S01]  /*545f0*/  ISETP.LT.AND P0, PT, R236, UR4, !P1 ;  /* 0x00000004ec007c0c */ /* 0x010fe2000cf01270 */
[----:B------:R-:W2:Y:S02]  /*54600*/  LDCU UR4, c[0x0][0x39c] ;  /* 0x00007380ff0477ac */ /* 0x000ea40008000800 */
[----:B------:R-:W4:Y:S04]  /*54610*/  LDL.LU R236, [R1+0xf68] ;  /* 0x000f680001ec7983 */ /* 0x000f280000300800 */
[----:B------:R-:W-:Y:S04]  /*54620*/  @P2 STG.E desc[UR22][R234.64], R247 ;  /* 0x000000f7ea002986 */ /* 0x000fe8000c101916 */
[----:B------:R-:W-:Y:S04]  /*54630*/  @P5 STG.E desc[UR22][R232.64], R248 ;  /* 0x000000f8e8005986 */ /* 0x000fe8000c101916 */
[----:B------:R1:W-:Y:S04]  /*54640*/  @P3 STG.E desc[UR22][R228.64], R249 ;  /* 0x000000f9e4003986 */ /* 0x0003e8000c101916 */
[----:B------:R1:W-:Y:S01]  /*54650*/  @P4 STG.E desc[UR22][R226.64], R250 ;  /* 0x000000fae2004986 */ /* 0x0003e2000c101916 */
[----:B--2---:R-:W-:Y:S01]  /*54660*/  ISETP.LT.AND P2, PT, R245, UR4, !P1 ;  /* 0x00000004f5007c0c */ /* 0x004fe2000cf41270 */
[----:B------:R-:W2:Y:S02]  /*54670*/  LDCU UR4, c[0x0][0x39c] ;  /* 0x00007380ff0477ac */ /* 0x000ea40008000800 */
[----:B--2---:R-:W-:Y:S01]  /*54680*/  ISETP.LT.AND P5, PT, R244, UR4, !P1 ;  /* 0x00000004f4007c0c */ /* 0x004fe2000cfa1270 */
[----:B------:R-:W2:Y:S02]  /*54690*/  LDCU UR4, c[0x0][0x39c] ;  /* 0x00007380ff0477ac */ /* 0x000ea40008000800 */
[----:B--2---:R-:W-:Y:S01]  /*546a0*/  ISETP.LT.AND P3, PT, R237, UR4, !P1 ;  /* 0x00000004ed007c0c */ /* 0x004fe2000cf61270 */
[----:B------:R-:W2:Y:S01]  /*546b0*/  LDCU UR4, c[0x0][0x39c] ;  /* 0x00007380ff0477ac */ /* 0x000ea20008000800 */
[----:B------:R-:W4:Y:S04]  /*546c0*/  LDL.LU R237, [R1+0xd4] ;  /* 0x0000d40001ed7983 */ /* 0x000f280000300800 */
[----:B-1----:R-:W4:Y:S01]  /*546d0*/  LDL.LU R228, [R1+0xf64] ;  /* 0x000f640001e47983 */ /* 0x002f220000300800 */
[----:B--2---:R-:W-:Y:S01]  /*546e0*/  ISETP.LT.AND P4, PT, R230, UR4, !P1 ;  /* 0x00000004e6007c0c */ /* 0x004fe2000cf81270 */
[----:B------:R-:W1:Y:S02]  /*546f0*/  LDCU UR4, c[0x0][0x39c] ;  /* 0x00007380ff0477ac */ /* 0x000e640008000800 */
[----:B------:R-:W2:Y:S04]  /*54700*/  LDL.LU R230, [R1+0xd8] ;  /* 0x0000d80001e67983 */ /* 0x000ea80000300800 */
[----:B---3--:R3:W-:Y:S04]  /*54710*/  @P0 STG.E desc[UR22][R224.64], R251 ;  /* 0x000000fbe0000986 */ /* 0x0087e8000c101916 */
[----:B------:R-:W2:Y:S01]  /*54720*/  LDL.LU R226, [R1+0xf60] ;  /* 0x000f600001e27983 */ /* 0x000ea20000300800 */
[----:B-1----:R-:W-:Y:S01]  /*54730*/  ISETP.LT.AND P0, PT, R231, UR4, !P1 ;  /* 0x00000004e7007c0c */ /* 0x002fe2000cf01270 */
[----:B------:R-:W1:Y:S02]  /*54740*/  LDCU UR4, c[0x0][0x39c] ;  /* 0x00007380ff0477ac */ /* 0x000e640008000800 */
[----:B------:R-:W2:Y:S04]  /*54750*/  LDL.LU R231, [R1+0xdc] ;  /* 0x0000dc0001e77983 */ /* 0x000ea80000300800 */
[----:B---3--:R-:W3:Y:S04]  /*54760*/  LDL.LU R224, [R1+0xf5c] ;  /* 0x000f5c0001e07983 */ /* 0x008ee80000300800 */
[----:B-----5:R5:W-:Y:S04]  /*54770*/  @P2 STG.E desc[UR22][R222.64], R252 ;  /* 0x000000fcde002986 */ /* 0x020be8000c101916 */
[----:B------:R-:W3:Y:S04]  /*54780*/  LDL.LU R251, [R1+0xe0] ;  /* 0x0000e00001fb7983 */ /* 0x000ee80000300800 */
[----:B------:R1:W-:Y:S04]  /*54790*/  @P5 STG.E desc[UR22][R220.64], R242 ;  /* 0x000000f2dc005986 */ /* 0x0003e8000c101916 */
[----:B-----5:R-:W5:Y:S04]  /*547a0*/  LDL.LU R222, [R1+0xf58] ;  /* 0x000f580001de7983 */ /* 0x020f680000300800 */
[----:B------:R-:W5:Y:S04]  /*547b0*/  LDL.LU R252, [R1+0xe4] ;  /* 0x0000e40001fc7983 */ /* 0x000f680000300800 */
[----:B-1----:R-:W5:Y:S01]  /*547c0*/  LDL.LU R221, [R1+0xf54] ;  /* 0x000f540001dd7983 */ /* 0x002f620000300800 */
[----:B------:R-:W-:Y:S01]  /*547d0*/  ISETP.LT.AND P2, PT, R240, UR4, !P1 ;  /* 0x00000004f0007c0c */ /* 0x000fe2000cf41270 */
[----:B------:R-:W1:Y:S02]  /*547e0*/  LDCU UR4, c[0x0][0x39c] ;  /* 0x00007380ff0477ac */ /* 0x000e640008000800 */
[----:B------:R-:W5:Y:S04]  /*547f0*/  LDL.LU R242, [R1+0xe8] ;  /* 0x0000e80001f27983 */ /* 0x000f680000300800 */
[----:B------:R1:W-:Y:S04]  /*54800*/  @P3 STG.E desc[UR22][R218.64], R243 ;  /* 0x000000f3da003986 */ /* 0x0003e8000c101916 */
[----:B------:R-:W5:Y:S01]  /*54810*/  LDL.LU R220, [R1+0xf50] ;  /* 0x000f500001dc7983 */ /* 0x000f620000300800 */
[----:B-1----:R-:W-:Y:S01]  /*54820*/  ISETP.LT.AND P5, PT, R238, UR4, !P1 ;  /* 0x00000004ee007c0c */ /* 0x002fe2000cfa1270 */
[----:B------:R-:W4:Y:S02]  /*54830*/  LDCU UR4, c[0x0][0x39c] ;  /* 0x00007380ff0477ac */ /* 0x000f240008000800 */
[----:B------:R-:W5:Y:S04]  /*54840*/  LDL.LU R243, [R1+0xec] ;  /* 0x0000ec0001f37983 */ /* 0x000f680000300800 */
[----:B------:R-:W5:Y:S01]  /*54850*/  LDL.LU R219, [R1+0xf4c] ;  /* 0x000f4c0001db7983 */ /* 0x000f620000300800 */
[----:B----4-:R-:W-:Y:S01]  /*54860*/  ISETP.LT.AND P3, PT, R236, UR4, !P1 ;  /* 0x00000004ec007c0c */ /* 0x010fe2000cf61270 */
[----:B------:R-:W1:Y:S02]  /*54870*/  LDCU UR4, c[0x0][0x39c] ;  /* 0x00007380ff0477ac */ /* 0x000e640008000800 */
[----:B------:R-:W4:Y:S04]  /*54880*/  LDL.LU R236, [R1+0xf0] ;  /* 0x0000f00001ec7983 */ /* 0x000f280000300800 */
[----:B------:R-:W4:Y:S04]  /*54890*/  LDL.LU R218, [R1+0xf34] ;  /* 0x000f340001da7983 */ /* 0x000f280000300800 */
[----:B------:R1:W-:Y:S04]  /*548a0*/  @P4 STG.E desc[UR22][R216.64], R237 ;  /* 0x000000edd8004986 */ /* 0x0003e8000c101916 */
[----:B-1----:R-:W4:Y:S04]  /*548b0*/  LDL.LU R237, [R1+0xf4] ;  /* 0x0000f40001ed7983 */ /* 0x002f280000300800 */
[----:B------:R-:W4:Y:S04]  /*548c0*/  LDL.LU R216, [R1+0xf30] ;  /* 0x000f300001d87983 */ /* 0x000f280000300800 */
[----:B--2---:R1:W-:Y:S01]  /*548d0*/  @P0 STG.E desc[UR22][R214.64], R230 ;  /* 0x000000e6d6000986 */ /* 0x0043e2000c101916 */
[----:B------:R-:W-:Y:S01]  /*548e0*/  ISETP.LT.AND P4, PT, R228, UR4, !P1 ;  /* 0x00000004e4007c0c */ /* 0x000fe2000cf81270 */
[----:B------:R-:W2:Y:S02]  /*548f0*/  LDCU UR4, c[0x0][0x39c] ;  /* 0x00007380ff0477ac */ /* 0x000ea40008000800 */
[----:B-1----:R-:W4:Y:S04]  /*54900*/  LDL.LU R230, [R1+0xf8] ;  /* 0x0000f80001e67983 */ /* 0x002f280000300800 */
[----:B------:R1:W-:Y:S04]  /*54910*/  @P2 STG.E desc[UR22][R212.64], R231 ;  /* 0x000000e7d4002986 */ /* 0x0003e8000c101916 */
[----:B-1----:R-:W4:Y:S04]  /*54920*/  LDL.LU R231, [R1+0xfc] ;  /* 0x0000fc0001e77983 */ /* 0x002f280000300800 */
[----:B------:R-:W4:Y:S04]  /*54930*/  LDL.LU R212, [R1+0x1054] ;  /* 0x0010540001d47983 */ /* 0x000f280000300800 */
[----:B---3--:R1:W-:Y:S04]  /*54940*/  @P5 STG.E desc[UR22][R210.64], R251 ;  /* 0x000000fbd2005986 */ /* 0x0083e8000c101916 */
[----:B-----5:R-:W-:Y:S04]  /*54950*/  @P3 STG.E desc[UR22][R208.64], R252 ;  /* 0x000000fcd0003986 */ /* 0x020fe8000c101916 */
[----:B-1----:R-:W3:Y:S04]  /*54960*/  LDL.LU R210, [R1+0x1058] ;  /* 0x0010580001d27983 */ /* 0x002ee80000300800 */
[----:B------:R1:W-:Y:S01]  /*54970*/  @P4 STG.E desc[UR22][R206.64], R242 ;  /* 0x000000f2ce004986 */ /* 0x0003e2000c101916 */
[----:B--2---:R-:W-:Y:S01]  /*54980*/  ISETP.LT.AND P0, PT, R226, UR4, !P1 ;  /* 0x00000004e2007c0c */ /* 0x004fe2000cf01270 */
[----:B------:R-:W2:Y:S02]  /*54990*/  LDCU UR4, c[0x0][0x39c] ;  /* 0x00007380ff0477ac */ /* 0x000ea40008000800 */
[----:B-1----:R-:W5:Y:S10]  /*549a0*/  LDL.LU R206, [R1+0x1060] ;  /* 0x0010600001ce7983 */ /* 0x002f740000300800 */
[----:B------:R1:W-:Y:S01]  /*549b0*/  @P0 STG.E desc[UR22][R204.64], R243 ;  /* 0x000000f3cc000986 */ /* 0x0003e2000c101916 */
[----:B--2---:R-:W-:Y:S01]  /*549c0*/  ISETP.LT.AND P2, PT, R224, UR4, !P1 ;  /* 0x00000004e0007c0c */ /* 0x004fe2000cf41270 */
[----:B------:R-:W2:Y:S02]  /*549d0*/  LDCU UR4, c[0x0][0x39c] ;  /* 0x00007380ff0477ac */ /* 0x000ea40008000800 */
[----:B-1----:R-:W5:Y:S04]  /*549e0*/  LDL.LU R205, [R1+0x1068] ;  /* 0x0010680001cd7983 */ /* 0x002f680000300800 */
[----:B------:R-:W5:Y:S06]  /*549f0*/  LDL.LU R204, [R1+0x1078] ;  /* 0x0010780001cc7983 */ /* 0x000f6c0000300800 */
[----:B----4-:R1:W-:Y:S04]  /*54a00*/  @P2 STG.E desc[UR22][R202.64], R236 ;  /* 0x000000ecca002986 */ /* 0x0103e8000c101916 */
[----:B-1----:R-:W4:Y:S01]  /*54a10*/  LDL.LU R203, [R1+0x107c] ;  /* 0x00107c0001cb7983 */ /* 0x002f220000300800 */
[----:B--2---:R-:W-:Y:S01]  /*54a20*/  ISETP.LT.AND P5, PT, R222, UR4, !P1 ;  /* 0x00000004de007c0c */ /* 0x004fe2000cfa1270 */
[----:B------:R-:W1:Y:S01]  /*54a30*/  LDCU UR4, c[0x0][0x39c] ;  /* 0x00007380ff0477ac */ /* 0x000e620008000800 */
[----:B------:R-:W-:Y:S01]  /*54a40*/  ISETP.LT.AND P4, PT, R220, UR6, !P1 ;  /* 0x00000006dc007c0c */ /* 0x000fe2000cf81270 */
[----:B------:R-:W-:Y:S01]  /*54a50*/  VIADD R3, R3, UR5 ;  /* 0x0000000503037c36 */ /* 0x000fe20008000000 */
[----:B------:R-:W-:Y:S01]  /*54a60*/  ISETP.LT.AND P0, PT, R219, UR7, !P1 ;  /* 0x00000007db007c0c */ /* 0x000fe2000cf01270 */
[----:B------:R-:W2:Y:S01]  /*54a70*/  LDL.LU R202, [R1+0x1080] ;  /* 0x0010800001ca7983 */ /* 0x000ea20000300800 */
[----:B------:R-:W-:Y:S01]  /*54a80*/  ISETP.LT.AND P2, PT, R218, UR8, !P1 ;  /* 0x00000008da007c0c */ /* 0x000fe2000cf41270 */
[----:B------:R-:W3:Y:S01]  /*54a90*/  LDCU UR6, c[0x0][0x39c] ;  /* 0x00007380ff0677ac */ /* 0x000ee20008000800 */
[----:B------:R-:W5:Y:S01]  /*54aa0*/  LDCU UR7, c[0x0][0x39c] ;  /* 0x00007380ff0777ac */ /* 0x000f620008000800 */
[----:B-1----:R-:W-:Y:S01]  /*54ab0*/  ISETP.LT.AND P3, PT, R221, UR4, !P1 ;  /* 0x00000004dd007c0c */ /* 0x002fe2000cf61270 */
[----:B------:R-:W1:Y:S03]  /*54ac0*/  LDCU UR4, c[0x0][0x39c] ;  /* 0x00007380ff0477ac */ /* 0x000e660008000800 */
[----:B------:R1:W-:Y:S01]  /*54ad0*/  @P5 STG.E desc[UR22][R200.64], R237 ;  /* 0x000000edc8005986 */ /* 0x0003e2000c101916 */
[----:B------:R-:W-:Y:S01]  /*54ae0*/  ISETP.LT.AND P5, PT, R216, UR9, !P1 ;  /* 0x00000009d8007c0c */ /* 0x000fe2000cfa1270 */
[----:B-1----:R-:W-:-:S02]  /*54af0*/  VIADD R200, R3, UR5 ;  /* 0x0000000503c87c36 */ /* 0x002fc40008000000 */
[----:B------:R-:W2:Y:S05]  /*54b00*/  LDL.LU R201, [R1+0x1084] ;  /* 0x0010840001c97983 */ /* 0x000eaa0000300800 */
[----:B------:R1:W-:Y:S02]  /*54b10*/  @P3 STG.E desc[UR22][R196.64], R230 ;  /* 0x000000e6c4003986 */ /* 0x0003e4000c101916 */
[----:B-1----:R-:W-:-:S04]  /*54b20*/  LEA R196, P3, R3, R2, 0x2 ;  /* 0x0000000203c47211 */ /* 0x002fc800078610ff */
[----:B------:R-:W-:Y:S01]  /*54b30*/  LEA.HI.X.SX32 R197, R3, R0, 0x2, P3 ;  /* 0x0000000003c57211 */ /* 0x000fe200018f16ff */
[----:B------:R1:W-:Y:S01]  /*54b40*/  @P4 STG.E desc[UR22][R198.64], R231 ;  /* 0x000000e7c6004986 */ /* 0x0003e2000c101916 */
[----:B------:R-:W-:-:S03]  /*54b50*/  IADD3 R3, PT, PT, R200, UR5, RZ ;  /* 0x00000005c8037c10 */ /* 0x000fc6000fffe0ff */
[----:B------:R3:W-:Y:S01]  /*54b60*/  @P0 STG.E desc[UR22][R196.64], R132 ;  /* 0x00000084c4000986 */ /* 0x0007e2000c101916 */
[----:B-1----:R-:W-:-:S04]  /*54b70*/  LEA R198, P4, R200, R2, 0x2 ;  /* 0x00000002c8c67211 */ /* 0x002fc800078810ff */
[----:B------:R-:W-:Y:S01]  /*54b80*/  LEA.HI.X.SX32 R199, R200, R0, 0x2, P4 ;  /* 0x00000000c8c77211 */ /* 0x000fe200020f16ff */
[C---:B---3--:R-:W-:Y:S01]  /*54b90*/  VIADD R197, R3.reuse, UR5 ;  /* 0x0000000503c57c36 */ /* 0x048fe20008000000 */
[C---:B------:R-:W-:Y:S01]  /*54ba0*/  LEA R132, P4, R3.reuse, R2, 0x2 ;  /* 0x0000000203847211 */ /* 0x040fe200078810ff */
[----:B------:R-:W3:Y:S01]  /*54bb0*/  LDL.LU R200, [R1+0x1088] ;  /* 0x0010880001c87983 */ /* 0x000ee20000300800 */
[----:B------:R-:W-:Y:S01]  /*54bc0*/  ISETP.LT.AND P3, PT, R212, UR4, !P1 ;  /* 0x00000004d4007c0c */ /* 0x000fe2000cf61270 */
[----:B------:R-:W1:Y:S02]  /*54bd0*/  LDCU UR4, c[0x0][0x39c] ;  /* 0x00007380ff0477ac */ /* 0x000e640008000800 */
[----:B------:R1:W-:Y:S01]  /*54be0*/  @P2 STG.E desc[UR22][R198.64], R133 ;  /* 0x00000085c6002986 */ /* 0x0003e2000c101916 */
[----:B------:R-:W-:Y:S01]  /*54bf0*/  ISETP.LT.AND P0, PT, R210, UR6, !P1 ;  /* 0x00000006d2007c0c */ /* 0x000fe2000cf01270 */
[----:B------:R-:W4:Y:S01]  /*54c00*/  LDCU UR6, c[0x0][0x39c] ;  /* 0x00007380ff0677ac */ /* 0x000f220008000800 */
[----:B-1----:R-:W-:Y:S01]  /*54c10*/  LEA.HI.X.SX32 R133, R3, R0, 0x2, P4 ;  /* 0x0000000003857211 */ /* 0x002fe200020f16ff */
[C---:B------:R-:W-:Y:S01]  /*54c20*/  VIADD R3, R197.reuse, UR5 ;  /* 0x00000005c5037c36 */ /* 0x040fe20008000000 */
[----:B------:R-:W3:Y:S01]  /*54c30*/  LDL.LU R199, [R1+0x109c] ;  /* 0x00109c0001c77983 */ /* 0x000ee20000300800 */
[----:B------:R-:W-:-:S02]  /*54c40*/  LEA R196, P4, R197, R2, 0x2 ;  /* 0x00000002c5c47211 */ /* 0x000fc400078810ff */
[----:B------:R-:W-:Y:S01]  /*54c50*/  VIADD R198, R3, UR5 ;  /* 0x0000000503c67c36 */ /* 0x000fe20008000000 */
[----:B------:R1:W-:Y:S01]  /*54c60*/  @P5 STG.E desc[UR22][R132.64], R134 ;  /* 0x0000008684005986 */ /* 0x0003e2000c101916 */
[----:B-----5:R-:W-:Y:S01]  /*54c70*/  ISETP.LT.AND P2, PT, R206, UR7, !P1 ;  /* 0x00000007ce007c0c */ /* 0x020fe2000cf41270 */
[----:B------:R-:W5:Y:S01]  /*54c80*/  LDCU UR7, c[0x0][0x39c] ;  /* 0x00007380ff0777ac */ /* 0x000f620008000800 */
[----:B------:R-:W-:Y:S02]  /*54c90*/  LEA.HI.X.SX32 R197, R197, R0, 0x2, P4 ;  /* 0x00000000c5c57211 */ /* 0x000fe400020f16ff */
[----:B-1----:R-:W-:-:S04]  /*54ca0*/  LEA R132, P5, R3, R2, 0x2 ;  /* 0x0000000203847211 */ /* 0x002fc800078a10ff */
[----:B------:R-:W-:Y:S02]  /*54cb0*/  LEA.HI.X.SX32 R133, R3, R0, 0x2, P5 ;  /* 0x0000000003857211 */ /* 0x000fe400028f16ff */
[C---:B------:R-:W-:Y:S01]  /*54cc0*/  LEA R134, P5, R198.reuse, R2, 0x2 ;  /* 0x00000002c6867211 */ /* 0x040fe200078a10ff */
[----:B------:R1:W-:Y:S04]  /*54cd0*/  @P3 STG.E desc[UR22][R196.64], R135 ;  /* 0x00000087c4003986 */ /* 0x0003e8000c101916 */
[----:B------:R4:W-:Y:S01]  /*54ce0*/  @P0 STG.E desc[UR22][R132.64], R136 ;  /* 0x0000008884000986 */ /* 0x0009e2000c101916 */
[C---:B-1----:R-:W-:Y:S02]  /*54cf0*/  LEA.HI.X.SX32 R135, R198.reuse, R0, 0x2, P5 ;  /* 0x00000000c6877211 */ /* 0x042fe400028f16ff */
[----:B----4-:R-:W-:-:S03]  /*54d00*/  IADD3 R133, PT, PT, R198, UR5, RZ ;  /* 0x00000005c6857c10 */ /* 0x010fc6000fffe0ff */
[----:B------:R1:W-:Y:S04]  /*54d10*/  @P2 STG.E desc[UR22][R134.64], R137 ;  /* 0x0000008986002986 */ /* 0x0003e8000c101916 */
[----:B------:R-:W4:Y:S04]  /*54d20*/  LDL.LU R198, [R1+0x10a4] ;  /* 0x0010a40001c67983 */ /* 0x000f280000300800 */
[----:B------:R-:W4:Y:S04]  /*54d30*/  LDL.LU R197, [R1+0x10a8] ;  /* 0x0010a80001c57983 */ /* 0x000f280000300800 */
[----:B-1----:R-:W4:Y:S01]  /*54d40*/  LDL.LU R137, [R1+0x10ac] ;  /* 0x0010ac0001897983 */ /* 0x002f220000300800 */
[----:B------:R-:W-:Y:S01]  /*54d50*/  ISETP.LT.AND P4, PT, R205, UR4, !P1 ;  /* 0x00000004cd007c0c */ /* 0x000fe2000cf81270 */
[C---:B------:R-:W-:Y:S01]  /*54d60*/  VIADD R3, R133.reuse, UR5 ;  /* 0x0000000585037c36 */ /* 0x040fe20008000000 */
[----:B------:R-:W-:Y:S01]  /*54d70*/  LEA R132, P5, R133, R2, 0x2 ;  /* 0x0000000285847211 */ /* 0x000fe200078a10ff */
[----:B------:R-:W4:Y:S01]  /*54d80*/  LDL.LU R196, [R1+0x10b0] ;  /* 0x0010b00001c47983 */ /* 0x000f220000300800 */
[----:B------:R-:W-:Y:S01]  /*54d90*/  ISETP.LT.AND P3, PT, R204, UR6, !P1 ;  /* 0x00000006cc007c0c */ /* 0x000fe2000cf61270 */
[----:B------:R-:W-:Y:S01]  /*54da0*/  VIADD R136, R3, UR5 ;  /* 0x0000000503887c36 */ /* 0x000fe20008000000 */
[----:B------:R-:W-:Y:S01]  /*54db0*/  LEA.HI.X.SX32 R133, R133, R0, 0x2, P5 ;  /* 0x0000000085857211 */ /* 0x000fe200028f16ff */
[----:B------:R-:W2:Y:S01]  /*54dc0*/  LDCU UR4, c[0x0][0x39c] ;  /* 0x00007380ff0477ac */ /* 0x000ea20008000800 */
[----:B------:R-:W-:-:S02]  /*54dd0*/  LEA R134, P5, R3, R2, 0x2 ;  /* 0x0000000203867211 */ /* 0x000fc400078a10ff */
[----:B-----5:R-:W-:Y:S01]  /*54de0*/  ISETP.LT.AND P0, PT, R203, UR7, !P1 ;  /* 0x00000007cb007c0c */ /* 0x020fe2000cf01270 */
[----:B------:R-:W1:Y:S01]  /*54df0*/  LDCU UR6, c[0x0][0x39c] ;  /* 0x00007380ff0677ac */ /* 0x000e620008000800 */
[----:B------:R-:W-:Y:S01]  /*54e00*/  LEA.HI.X.SX32 R135, R3, R0, 0x2, P5 ;  /* 0x0000000003877211 */ /* 0x000fe200028f16ff */
[----:B------:R5:W-:Y:S01]  /*54e10*/  @P4 STG.E desc[UR22][R132.64], R138 ;  /* 0x0000008a84004986 */ /* 0x000be2000c101916 */
[----:B------:R-:W3:Y:S03]  /*54e20*/  LDCU UR7, c[0x0][0x39c] ;  /* 0x00007380ff0777ac */ /* 0x000ee60008000800 */
[----:B------:R-:W-:Y:S01]  /*54e30*/  @P3 STG.E desc[UR22][R134.64], R139 ;  /* 0x0000008b86003986 */ /* 0x000fe2000c101916 */
[----:B-----5:R-:W-:-:S04]  /*54e40*/  LEA R132, P5, R136, R2, 0x2 ;  /* 0x0000000288847211 */ /* 0x020fc800078a10ff */
[----:B------:R-:W-:-:S05]  /*54e50*/  LEA.HI.X.SX32 R133, R136, R0, 0x2, P5 ;  /* 0x0000000088857211 */ /* 0x000fca00028f16ff */
[----:B------:R5:W-:Y:S04]  /*54e60*/  @P0 STG.E desc[UR22][R132.64], R140 ;  /* 0x0000008c84000986 */ /* 0x000be8000c101916 */
[----:B-----5:R-:W5:Y:S04]  /*54e70*/  LDL.LU R140, [R1+0x10bc] ;  /* 0x0010bc00018c7983 */ /* 0x020f680000300800 */
[----:B------:R-:W5:Y:S01]  /*54e80*/  LDL.LU R139, [R1+0x10c4] ;  /* 0x0010c400018b7983 */ /* 0x000f620000300800 */
[----:B--2---:R-:W-:Y:S01]  /*54e90*/  ISETP.LT.AND P2, PT, R202, UR4, !P1 ;  /* 0x00000004ca007c0c */ /* 0x004fe2000cf41270 */
[----:B------:R-:W2:Y:S01]  /*54ea0*/  LDCU UR4, c[0x0][0x39c] ;  /* 0x00007380ff0477ac */ /* 0x000ea20008000800 */
[----:B------:R-:W-:Y:S01]  /*54eb0*/  VIADD R3, R136, UR5 ;  /* 0x0000000588037c36 */ /* 0x000fe20008000000 */
[----:B------:R-:W5:Y:S04]  /*54ec0*/  LDL.LU R138, [R1+0x10c8] ;  /* 0x0010c800018a7983 */ /* 0x000f680000300800 */
[----:B------:R-:W-:-:S02]  /*54ed0*/  LEA R134, P5, R3, R2, 0x2 ;  /* 0x0000000203867211 */ /* 0x000fc400078a10ff */
[C---:B------:R-:W-:Y:S02]  /*54ee0*/  IADD3 R136, PT, PT, R3.reuse, UR5, RZ ;  /* 0x0000000503887c10 */ /* 0x040fe4000fffe0ff */
[----:B------:R-:W-:Y:S02]  /*54ef0*/  LEA.HI.X.SX32 R135, R3, R0, 0x2, P5 ;  /* 0x0000000003877211 */ /* 0x000fe400028f16ff */
[C---:B------:R-:W-:Y:S01]  /*54f00*/  LEA R132, P5, R136.reuse, R2, 0x2 ;  /* 0x0000000288847211 */ /* 0x040fe200078a10ff */
[C---:B------:R-:W-:Y:S02]  /*54f10*/  VIADD R3, R136.reuse, UR5 ;  /* 0x0000000588037c36 */ /* 0x040fe40008000000 */
[----:B------:R1:W-:Y:S01]  /*54f20*/  @P2 STG.E desc[UR22][R134.64], R141 ;  /* 0x0000008d86002986 */ /* 0x0003e2000c101916 */
[----:B------:R-:W-:Y:S02]  /*54f30*/  LEA.HI.X.SX32 R133, R136, R0, 0x2, P5 ;  /* 0x0000000088857211 */ /* 0x000fe400028f16ff */
[----:B-1----:R-:W-:-:S04]  /*54f40*/  LEA R134, P5, R3, R2, 0x2 ;  /* 0x0000000203867211 */ /* 0x002fc800078a10ff */
[----:B------:R-:W-:Y:S02]  /*54f50*/  LEA.HI.X.SX32 R135, R3, R0, 0x2, P5 ;  /* 0x0000000003877211 */ /* 0x000fe400028f16ff */
[----:B------:R-:W-:Y:S01]  /*54f60*/  ISETP.LT.AND P4, PT, R201, UR6, !P1 ;  /* 0x00000006c9007c0c */ /* 0x000fe2000cf81270 */
[----:B------:R-:W1:-:S12]  /*54f70*/  LDCU UR6, c[0x0][0x39c] ;  /* 0x00007380ff0677ac */ /* 0x000e580008000800 */
[----:B------:R1:W-:Y:S01]  /*54f80*/  @P4 STG.E desc[UR22][R132.64], R142 ;  /* 0x0000008e84004986 */ /* 0x0003e2000c101916 */
[----:B---3--:R-:W-:Y:S01]  /*54f90*/  ISETP.LT.AND P3, PT, R200, UR7, !P1 ;  /* 0x00000007c8007c0c */ /* 0x008fe2000cf61270 */
[----:B------:R-:W3:Y:S01]  /*54fa0*/  LDCU UR7, c[0x0][0x39c] ;  /* 0x00007380ff0777ac */ /* 0x000ee20008000800 */
[----:B--2---:R-:W-:Y:S01]  /*54fb0*/  ISETP.LT.AND P0, PT, R199, UR4, !P1 ;  /* 0x00000004c7007c0c */ /* 0x004fe2000cf01270 */
[----:B------:R-:W4:Y:S10]  /*54fc0*/  LDCU UR4, c[0x0][0x39c] ;  /* 0x00007380ff0477ac */ /* 0x000f340008000800 */
[----:B------:R2:W-:Y:S01]  /*54fd0*/  @P3 STG.E desc[UR22][R134.64], R143 ;  /* 0x0000008f86003986 */ /* 0x0005e2000c101916 */
[----:B-1----:R-:W-:-:S04]  /*54fe0*/  VIADD R133, R3, UR5 ;  /* 0x0000000503857c36 */ /* 0x002fc80008000000 */
[C---:B------:R-:W-:Y:S01]  /*54ff0*/  VIADD R3, R133.reuse, UR5 ;  /* 0x0000000585037c36 */ /* 0x040fe20008000000 */
[----:B------:R-:W-:-:S04]  /*55000*/  LEA R132, P5, R133, R2, 0x2 ;  /* 0x0000000285847211 */ /* 0x000fc800078a10ff */
[----:B------:R-:W-:Y:S02]  /*55010*/  LEA.HI.X.SX32 R133, R133, R0, 0x2, P5 ;  /* 0x0000000085857211 */ /* 0x000fe400028f16ff */
[C---:B--2---:R-:W-:Y:S02]  /*55020*/  LEA R134, P5, R3.reuse, R2, 0x2 ;  /* 0x0000000203867211 */ /* 0x044fe400078a10ff */
[C---:B------:R-:W-:Y:S01]  /*55030*/  IADD3 R136, PT, PT, R3.reuse, UR5, RZ ;  /* 0x0000000503887c10 */ /* 0x040fe2000fffe0ff */
[----:B------:R1:W-:Y:S01]  /*55040*/  @P0 STG.E desc[UR22][R132.64], R144 ;  /* 0x0000009084000986 */ /* 0x0003e2000c101916 */
[----:B------:R-:W-:Y:S02]  /*55050*/  LEA.HI.X.SX32 R135, R3, R0, 0x2, P5 ;  /* 0x0000000003877211 */ /* 0x000fe400028f16ff */
[----:B----4-:R-:W-:Y:S01]  /*55060*/  ISETP.LT.AND P3, PT, R137, UR4, !P1 ;  /* 0x0000000489007c0c */ /* 0x010fe2000cf61270 */
[----:B------:R-:W2:Y:S01]  /*55070*/  LDCU UR4, c[0x0][0x39c] ;  /* 0x00007380ff0477ac */ /* 0x000ea20008000800 */
[----:B------:R-:W4:Y:S01]  /*55080*/  LDL.LU R137, [R1+0x10d0] ;  /* 0x0010d00001897983 */ /* 0x000f220000300800 */
[----:B---3--:R-:W-:Y:S01]  /*55090*/  ISETP.LT.AND P4, PT, R197, UR7, !P1 ;  /* 0x00000007c5007c0c */ /* 0x008fe2000cf81270 */
[----:B------:R-:W5:Y:S02]  /*550a0*/  LDCU UR7, c[0x0][0x39c] ;  /* 0x00007380ff0777ac */ /* 0x000f640008000800 */
[----:B------:R-:W3:Y:S01]  /*550b0*/  LDL.LU R141, [R1+0x10d4] ;  /* 0x0010d400018d7983 */ /* 0x000ee20000300800 */
[----:B------:R-:W-:-:S02]  /*550c0*/  ISETP.LT.AND P2, PT, R198, UR6, !P1 ;  /* 0x00000006c6007c0c */ /* 0x000fc4000cf41270 */
[C---:B-1----:R-:W-:Y:S01]  /*550d0*/  LEA R132, P5, R136.reuse, R2, 0x2 ;  /* 0x0000000288847211 */ /* 0x042fe200078a10ff */
[----:B------:R-:W1:Y:S03]  /*550e0*/  LDCU UR6, c[0x0][0x39c] ;  /* 0x00007380ff0677ac */ /* 0x000e660008000800 */
[----:B------:R-:W-:-:S07]  /*550f0*/  LEA.HI.X.SX32 R133, R136, R0, 0x2, P5 ;  /* 0x0000000088857211 */ /* 0x000fce00028f16ff */
[----:B------:R1:W-:Y:S04]  /*55100*/  @P2 STG.E desc[UR22][R134.64], R145 ;  /* 0x0000009186002986 */ /* 0x0003e8000c101916 */
[----:B------:R1:W-:Y:S01]  /*55110*/  @P4 STG.E desc[UR22][R132.64], R146 ;  /* 0x0000009284004986 */ /* 0x0003e2000c101916 */
[----:B-----5:R-:W-:Y:S01]  /*55120*/  ISETP.LT.AND P2, PT, R140, UR7, !P1 ;  /* 0x000000078c007c0c */ /* 0x020fe2000cf41270 */
[----:B-1----:R-:W-:Y:S02]  /*55130*/  VIADD R135, R136, UR5 ;  /* 0x0000000588877c36 */ /* 0x002fe40008000000 */
[----:B------:R-:W5:Y:S01]  /*55140*/  LDL.LU R140, [R1+0x10dc] ;  /* 0x0010dc00018c7983 */ /* 0x000f620000300800 */
[----:B------:R-:W-:Y:S01]  /*55150*/  ISETP.LT.AND P0, PT, R196, UR6, !P1 ;  /* 0x00000006c4007c0c */ /* 0x000fe2000cf01270 */
[----:B------:R-:W1:Y:S01]  /*55160*/  LDCU UR6, c[0x0][0x39c] ;  /* 0x00007380ff0677ac */ /* 0x000e620008000800 */
[----:B--2---:R-:W-:-:S02]  /*55170*/  ISETP.LT.AND P4, PT, R139, UR4, !P1 ;  /* 0x000000048b007c0c */ /* 0x004fc4000cf81270 */
[----:B------:R-:W2:Y:S01]  /*55180*/  LDL.LU R139, [R1+0x10e0] ;  /* 0x0010e000018b7983 */ /* 0x000ea20000300800 */
[----:B------:R-:W4:Y:S01]  /*55190*/  LDCU UR7, c[0x0][0x39c] ;  /* 0x00007380ff0777ac */ /* 0x000f220008000800 */
[C---:B------:R-:W-:Y:S01]  /*551a0*/  LEA R134, P5, R135.reuse, R2, 0x2 ;  /* 0x0000000287867211 */ /* 0x040fe200078a10ff */
[C---:B------:R-:W-:Y:S01]  /*551b0*/  VIADD R3, R135.reuse, UR5 ;  /* 0x0000000587037c36 */ /* 0x040fe20008000000 */
[----:B------:R-:W3:Y:S02]  /*551c0*/  LDCU UR4, c[0x0][0x39c] ;  /* 0x00007380ff0477ac */ /* 0x000ee40008000800 */
[----:B------:R-:W-:Y:S02]  /*551d0*/  LEA.HI.X.SX32 R135, R135, R0, 0x2, P5 ;  /* 0x0000000087877211 */ /* 0x000fe400028f16ff */
[----:B------:R-:W-:-:S04]  /*551e0*/  LEA R132, P5, R3, R2, 0x2 ;  /* 0x0000000203847211 */ /* 0x000fc800078a10ff */
[C---:B------:R-:W-:Y:S01]  /*551f0*/  LEA.HI.X.SX32 R133, R3.reuse, R0, 0x2, P5 ;  /* 0x0000000003857211 */ /* 0x040fe200028f16ff */
[----:B------:R1:W-:Y:S02]  /*55200*/  @P3 STG.E desc[UR22][R134.64], R147 ;  /* 0x0000009386003986 */ /* 0x0003e4000c101916 */
[----:B-1----:R-:W-:Y:S01]  /*55210*/  ISETP.LT.AND P3, PT, R138, UR6, !P1 ;  /* 0x000000068a007c0c */ /* 0x002fe2000cf61270 */
[----:B------:R-:W-:Y:S01]  /*55220*/  VIADD R136, R3, UR5 ;  /* 0x0000000503887c36 */ /* 0x000fe20008000000 */
[----:B------:R1:W-:Y:S01]  /*55230*/  @P0 STG.E desc[UR22][R132.64], R148 ;  /* 0x0000009484000986 */ /* 0x0003e2000c101916 */
[----:B------:R-:W5:Y:S03]  /*55240*/  LDCU UR6, c[0x0][0x39c] ;  /* 0x00007380ff0677ac */ /* 0x000f660008000800 */
[----:B------:R-:W2:Y:S01]  /*55250*/  LDL.LU R138, [R1+0x10e8] ;  /* 0x0010e800018a7983 */ /* 0x000ea20000300800 */
[----:B------:R-:W-:-:S04]  /*55260*/  LEA R134, P5, R136, R2, 0x2 ;  /* 0x0000000288867211 */ /* 0x000fc800078a10ff */
[C---:B------:R-:W-:Y:S02]  /*55270*/  LEA.HI.X.SX32 R135, R136.reuse, R0, 0x2, P5 ;  /* 0x0000000088877211 */ /* 0x040fe400028f16ff */
[----:B------:R-:W-:-:S03]  /*55280*/  IADD3 R3, PT, PT, R136, UR5, RZ ;  /* 0x0000000588037c10 */ /* 0x000fc6000fffe0ff */
[----:B------:R1:W-:Y:S02]  /*55290*/  @P2 STG.E desc[UR22][R134.64], R149 ;  /* 0x0000009586002986 */ /* 0x0003e4000c101916 */
[C---:B-1----:R-:W-:Y:S01]  /*552a0*/  LEA R132, P5, R3.reuse, R2, 0x2 ;  /* 0x0000000203847211 */ /* 0x042fe200078a10ff */
[----:B------:R-:W-:-:S03]  /*552b0*/  VIADD R136, R3, UR5 ;  /* 0x0000000503887c36 */ /* 0x000fc60008000000 */
[----:B------:R-:W-:Y:S02]  /*552c0*/  LEA.HI.X.SX32 R133, R3, R0, 0x2, P5 ;  /* 0x0000000003857211 */ /* 0x000fe400028f16ff */
[----:B------:R-:W-:-:S04]  /*552d0*/  LEA R134, P5, R136, R2, 0x2 ;  /* 0x0000000288867211 */ /* 0x000fc800078a10ff */
[C---:B------:R-:W-:Y:S01]  /*552e0*/  LEA.HI.X.SX32 R135, R136.reuse, R0, 0x2, P5 ;  /* 0x0000000088877211 */ /* 0x040fe200028f16ff */
[----:B------:R-:W-:Y:S04]  /*552f0*/  @P4 STG.E desc[UR22][R132.64], R150 ;  /* 0x0000009684004986 */ /* 0x000fe8000c101916 */
[----:B------:R1:W-:Y:S01]  /*55300*/  @P3 STG.E desc[UR22][R134.64], R151 ;  /* 0x0000009786003986 */ /* 0x0003e2000c101916 */
[----:B----4-:R-:W-:Y:S01]  /*55310*/  ISETP.LT.AND P0, PT, R137, UR7, !P1 ;  /* 0x0000000789007c0c */ /* 0x010fe2000cf01270 */
[----:B------:R-:W2:Y:S02]  /*55320*/  LDCU UR7, c[0x0][0x39c] ;  /* 0x00007380ff0777ac */ /* 0x000ea40008000800 */
[----:B------:R-:W4:Y:S01]  /*55330*/  LDL.LU R137, [R1+0x10ec] ;  /* 0x0010ec0001897983 */ /* 0x000f220000300800 */
[----:B---3--:R-:W-:Y:S01]  /*55340*/  ISETP.LT.AND P2, PT, R141, UR4, !P1 ;  /* 0x000000048d007c0c */ /* 0x008fe2000cf41270 */
[----:B------:R-:W-:-:S02]  /*55350*/  VIADD R3, R136, UR5 ;  /* 0x0000000588037c36 */ /* 0x000fc40008000000 */
[----:B------:R-:W3:Y:S01]  /*55360*/  LDL.LU R141, [R1+0x10f4] ;  /* 0x0010f400018d7983 */ /* 0x000ee20000300800 */
[----:B------:R-:W1:Y:S01]  /*55370*/  LDCU UR4, c[0x0][0x39c] ;  /* 0x00007380ff0477ac */ /* 0x000e620008000800 */
[----:B-----5:R-:W-:Y:S01]  /*55380*/  ISETP.LT.AND P4, PT, R140, UR6, !P1 ;  /* 0x000000068c007c0c */ /* 0x020fe2000cf81270 */
[----:B------:R-:W4:Y:S01]  /*55390*/  LDCU UR6, c[0x0][0x39c] ;  /* 0x00007380ff0677ac */ /* 0x000f220008000800 */
[----:B------:R-:W5:Y:S01]  /*553a0*/  LDL.LU R140, [R1+0x1104] ;  /* 0x00110400018c7983 */ /* 0x000f620000300800 */
[----:B--2---:R-:W-:Y:S01]  /*553b0*/  ISETP.LT.AND P3, PT, R139, UR7, !P1 ;  /* 0x000000078b007c0c */ /* 0x004fe2000cf61270 */
[C---:B-1----:R-:W-:Y:S02]  /*553c0*/  VIADD R135, R3.reuse, UR5 ;  /* 0x0000000503877c36 */ /* 0x042fe40008000000 */
[----:B------:R-:W2:Y:S01]  /*553d0*/  LDL.LU R139, [R1+0x1108] ;  /* 0x00110800018b7983 */ /* 0x000ea20000300800 */
[C---:B------:R-:W-:Y:S01]  /*553e0*/  LEA R132, P5, R3.reuse, R2, 0x2 ;  /* 0x0000000203847211 */ /* 0x040fe200078a10ff */
[----:B------:R-:W3:Y:S03]  /*553f0*/  LDCU UR7, c[0x0][0x39c] ;  /* 0x00007380ff0777ac */ /* 0x000ee60008000800 */
[----:B------:R-:W-:-:S02]  /*55400*/  LEA.HI.X.SX32 R133, R3, R0, 0x2, P5 ;  /* 0x0000000003857211 */ /* 0x000fc400028f16ff */
[C---:B------:R-:W-:Y:S02]  /*55410*/  LEA R134, P5, R135.reuse, R2, 0x2 ;  /* 0x0000000287867211 */ /* 0x040fe400078a10ff */
[C---:B------:R-:W-:Y:S02]  /*55420*/  IADD3 R3, PT, PT, R135.reuse, UR5, RZ ;  /* 0x0000000587037c10 */ /* 0x040fe4000fffe0ff */
[----:B------:R-:W-:Y:S01]  /*55430*/  LEA.HI.X.SX32 R135, R135, R0, 0x2, P5 ;  /* 0x0000000087877211 */ /* 0x000fe200028f16ff */
[----:B------:R1:W-:Y:S04]  /*55440*/  @P0 STG.E desc[UR22][R132.64], R152 ;  /* 0x0000009884000986 */ /* 0x0003e8000c101916 */
[----:B------:R1:W-:Y:S01]  /*55450*/  @P2 STG.E desc[UR22][R134.64], R153 ;  /* 0x0000009986002986 */ /* 0x0003e2000c101916 */
[----:B------:R-:W-:Y:S01]  /*55460*/  ISETP.LT.AND P0, PT, R138, UR4, !P1 ;  /* 0x000000048a007c0c */ /* 0x000fe2000cf01270 */
[----:B------:R-:W-:-:S02]  /*55470*/  VIADD R136, R3, UR5 ;  /* 0x0000000503887c36 */ /* 0x000fc40008000000 */
[----:B------:R-:W2:Y:S01]  /*55480*/  LDL.LU R138, [R1+0x110c] ;  /* 0x00110c00018a7983 */ /* 0x000ea20000300800 */
[----:B------:R-:W5:Y:S01]  /*55490*/  LDCU UR4, c[0x0][0x39c] ;  /* 0x00007380ff0477ac */ /* 0x000f620008000800 */
[----:B-1----:R-:W-:-:S04]  /*554a0*/  LEA R132, P5, R3, R2, 0x2 ;  /* 0x0000000203847211 */ /* 0x002fc800078a10ff */
[----:B------:R-:W-:-:S05]  /*554b0*/  LEA.HI.X.SX32 R133, R3, R0, 0x2, P5 ;  /* 0x0000000003857211 */ /* 0x000fca00028f16ff */
[----:B------:R1:W-:Y:S01]  /*554c0*/  @P4 STG.E desc[UR22][R132.64], R154 ;  /* 0x0000009a84004986 */ /* 0x0003e2000c101916 */
[C---:B------:R-:W-:Y:S01]  /*554d0*/  LEA R134, P5, R136.reuse, R2, 0x2 ;  /* 0x0000000288867211 */ /* 0x040fe200078a10ff */
[----:B------:R-:W-:-:S03]  /*554e0*/  VIADD R3, R136, UR5 ;  /* 0x0000000588037c36 */ /* 0x000fc60008000000 */
[----:B------:R-:W-:Y:S02]  /*554f0*/  LEA.HI.X.SX32 R135, R136, R0, 0x2, P5 ;  /* 0x0000000088877211 */ /* 0x000fe400028f16ff */
[----:B-1----:R-:W-:-:S04]  /*55500*/  LEA R132, P5, R3, R2, 0x2 ;  /* 0x0000000203847211 */ /* 0x002fc800078a10ff */
[----:B------:R-:W-:Y:S01]  /*55510*/  LEA.HI.X.SX32 R133, R3, R0, 0x2, P5 ;  /* 0x0000000003857211 */ /* 0x000fe200028f16ff */
[----:B------:R1:W-:Y:S04]  /*55520*/  @P3 STG.E desc[UR22][R134.64], R155 ;  /* 0x0000009b86003986 */ /* 0x0003e8000c101916 */
        /* <DEDUP_REMOVED lines=12> */
[----:B------:R-:W3:Y:S02]  /*555f0*/  LDCU UR6, c[0x0][0x39c] ;  /* 0x00007380ff0677ac */ /* 0x000ee40008000800 */
[----:B------:R-:W2:Y:S01]  /*55600*/  LDL.LU R139, [R1+0x1130] ;  /* 0x00113000018b7983 */ /* 0x000ea20000300800 */
[C---:B-1----:R-:W-:Y:S02]  /*55610*/  LEA R134, P5, R136.reuse, R2, 0x2 ;  /* 0x0000000288867211 */ /* 0x042fe400078a10ff */
[----:B------:R-:W-:-:S02]  /*55620*/  IADD3 R3, PT, PT, R136, UR5, RZ ;  /* 0x0000000588037c10 */ /* 0x000fc4000fffe0ff */
[----:B------:R-:W-:Y:S02]  /*55630*/  LEA.HI.X.SX32 R135, R136, R0, 0x2, P5 ;  /* 0x0000000088877211 */ /* 0x000fe400028f16ff */
[----:B------:R-:W-:-:S04]  /*55640*/  LEA R132, P5, R3, R2, 0x2 ;  /* 0x0000000203847211 */ /* 0x000fc800078a10ff */
[C---:B------:R-:W-:Y:S01]  /*55650*/  LEA.HI.X.SX32 R133, R3.reuse, R0, 0x2, P5 ;  /* 0x0000000003857211 */ /* 0x040fe200028f16ff */
[----:B------:R1:W-:Y:S04]  /*55660*/  @P2 STG.E desc[UR22][R134.64], R157 ;  /* 0x0000009d86002986 */ /* 0x0003e8000c101916 */
[----:B------:R1:W-:Y:S01]  /*55670*/  @P4 STG.E desc[UR22][R132.64], R158 ;  /* 0x0000009e84004986 */ /* 0x0003e2000c101916 */
[----:B------:R-:W-:Y:S01]  /*55680*/  ISETP.LT.AND P2, PT, R138, UR7, !P1 ;  /* 0x000000078a007c0c */ /* 0x000fe2000cf41270 */
[----:B------:R-:W5:Y:S02]  /*55690*/  LDCU UR7, c[0x0][0x39c] ;  /* 0x00007380ff0777ac */ /* 0x000f640008000800 */
[----:B------:R-:W2:Y:S01]  /*556a0*/  LDL.LU R138, [R1+0x1134] ;  /* 0x00113400018a7983 */ /* 0x000ea20000300800 */
[----:B-1----:R-:W-:-:S05]  /*556b0*/  VIADD R135, R3, UR5 ;  /* 0x0000000503877c36 */ /* 0x002fca0008000000 */
[C---:B------:R-:W-:Y:S01]  /*556c0*/  LEA R134, P5, R135.reuse, R2, 0x2 ;  /* 0x0000000287867211 */ /* 0x040fe200078a10ff */
[----:B------:R-:W-:-:S03]  /*556d0*/  VIADD R3, R135, UR5 ;  /* 0x0000000587037c36 */ /* 0x000fc60008000000 */
        /* <DEDUP_REMOVED lines=13> */
[----:B------:R-:W3:Y:S02]  /*557b0*/  LDCU UR6, c[0x0][0x39c] ;  /* 0x00007380ff0677ac */ /* 0x000ee40008000800 */
[----:B------:R-:W4:Y:S01]  /*557c0*/  LDL.LU R141, [R1+0x113c] ;  /* 0x00113c00018d7983 */ /* 0x000f220000300800 */
[----:B-----5:R-:W-:Y:S01]  /*557d0*/  ISETP.LT.AND P0, PT, R140, UR7, !P1 ;  /* 0x000000078c007c0c */ /* 0x020fe2000cf01270 */
[----:B------:R-:W4:Y:S02]  /*557e0*/  LDCU UR7, c[0x0][0x39c] ;  /* 0x00007380ff0777ac */ /* 0x000f240008000800 */
[----:B------:R-:W5:Y:S01]  /*557f0*/  LDL.LU R140, [R1+0x115c] ;  /* 0x00115c00018c7983 */ /* 0x000f620000300800 */
[----:B--2---:R-:W-:Y:S01]  /*55800*/  ISETP.LT.AND P2, PT, R139, UR4, !P1 ;  /* 0x000000048b007c0c */ /* 0x004fe2000cf41270 */
[----:B------:R-:W2:Y:S02]  /*55810*/  LDCU UR4, c[0x0][0x39c] ;  /* 0x00007380ff0477ac */ /* 0x000ea40008000800 */
[----:B------:R-:W5:Y:S01]  /*55820*/  LDL.LU R139, [R1+0x1164] ;  /* 0x00116400018b7983 */ /* 0x000f620000300800 */
[----:B------:R-:W-:-:S04]  /*55830*/  IADD3 R3, PT, PT, R136, UR5, RZ ;  /* 0x0000000588037c10 */ /* 0x000fc8000fffe0ff */
[C---:B-1----:R-:W-:Y:S01]  /*55840*/  LEA R132, P5, R3.reuse, R2, 0x2 ;  /* 0x0000000203847211 */ /* 0x042fe200078a10ff */
[----:B------:R-:W-:-:S03]  /*55850*/  VIADD R136, R3, UR5 ;  /* 0x0000000503887c36 */ /* 0x000fc60008000000 */
[----:B------:R-:W-:Y:S02]  /*55860*/  LEA.HI.X.SX32 R133, R3, R0, 0x2, P5 ;  /* 0x0000000003857211 */ /* 0x000fe400028f16ff */
[----:B------:R-:W-:-:S04]  /*55870*/  LEA R134, P5, R136, R2, 0x2 ;  /* 0x0000000288867211 */ /* 0x000fc800078a10ff */
[----:B------:R-:W-:Y:S01]  /*55880*/  LEA.HI.X.SX32 R135, R136, R0, 0x2, P5 ;  /* 0x0000000088877211 */ /* 0x000fe200028f16ff */
[----:B------:R1:W-:Y:S01]  /*55890*/  @P4 STG.E desc[UR22][R132.64], R162 ;  /* 0x000000a284004986 */ /* 0x0003e2000c101916 */
[----:B---3--:R-:W-:-:S03]  /*558a0*/  ISETP.LT.AND P4, PT, R138, UR6, !P1 ;  /* 0x000000068a007c0c */ /* 0x008fc6000cf81270 */
[----:B------:R3:W-:Y:S01]  /*558b0*/  @P3 STG.E desc[UR22][R134.64], R163 ;  /* 0x000000a386003986 */ /* 0x0007e2000c101916 */
[----:B------:R-:W-:Y:S01]  /*558c0*/  VIADD R3, R136, UR5 ;  /* 0x0000000588037c36 */ /* 0x000fe20008000000 */
[----:B------:R-:W5:Y:S02]  /*558d0*/  LDCU UR6, c[0x0][0x39c] ;  /* 0x00007380ff0677ac */ /* 0x000f640008000800 */
[----:B------:R-:W5:Y:S02]  /*558e0*/  LDL.LU R138, [R1+0x116c] ;  /* 0x00116c00018a7983 */ /* 0x000f640000300800 */
[----:B-1----:R-:W-:-:S04]  /*558f0*/  LEA R132, P5, R3, R2, 0x2 ;  /* 0x0000000203847211 */ /* 0x002fc800078a10ff */
[C---:B------:R-:W-:Y:S01]  /*55900*/  LEA.HI.X.SX32 R133, R3.reuse, R0, 0x2, P5 ;  /* 0x0000000003857211 */ /* 0x040fe200028f16ff */
[----:B---3--:R-:W-:-:S04]  /*55910*/  VIADD R135, R3, UR5 ;  /* 0x0000000503877c36 */ /* 0x008fc80008000000 */
[----:B------:R1:W-:Y:S01]  /*55920*/  @P0 STG.E desc[UR22][R132.64], R164 ;  /* 0x000000a484000986 */ /* 0x0003e2000c101916 */
[C---:B------:R-:W-:Y:S02]  /*55930*/  LEA R134, P5, R135.reuse, R2, 0x2 ;  /* 0x0000000287867211 */ /* 0x040fe400078a10ff */
[C---:B------:R-:W-:Y:S02]  /*55940*/  IADD3 R3, PT, PT, R135.reuse, UR5, RZ ;  /* 0x0000000587037c10 */ /* 0x040fe4000fffe0ff */
[----:B------:R-:W-:Y:S02]  /*55950*/  LEA.HI.X.SX32 R135, R135, R0, 0x2, P5 ;  /* 0x0000000087877211 */ /* 0x000fe400028f16ff */
[----:B-1----:R-:W-:-:S04]  /*55960*/  LEA R132, P5, R3, R2, 0x2 ;  /* 0x0000000203847211 */ /* 0x002fc800078a10ff */
[----:B------:R-:W-:Y:S01]  /*55970*/  LEA.HI.X.SX32 R133, R3, R0, 0x2, P5 ;  /* 0x0000000003857211 */ /* 0x000fe200028f16ff */
[----:B------:R-:W-:Y:S04]  /*55980*/  @P2 STG.E desc[UR22][R134.64], R165 ;  /* 0x000000a586002986 */ /* 0x000fe8000c101916 */
[----:B------:R1:W-:Y:S01]  /*55990*/  @P4 STG.E desc[UR22][R132.64], R166 ;  /* 0x000000a684004986 */ /* 0x0003e2000c101916 */
[----:B----4-:R-:W-:Y:S01]  /*559a0*/  ISETP.LT.AND P3, PT, R137, UR7, !P1 ;  /* 0x0000000789007c0c */ /* 0x010fe2000cf61270 */
[----:B------:R-:W3:Y:S02]  /*559b0*/  LDCU UR7, c[0x0][0x39c] ;  /* 0x00007380ff0777ac */ /* 0x000ee40008000800 */
[----:B------:R-:W4:Y:S01]  /*559c0*/  LDL.LU R137, [R1+0x1174] ;  /* 0x0011740001897983 */ /* 0x000f220000300800 */
[----:B--2---:R-:W-:Y:S01]  /*559d0*/  ISETP.LT.AND P0, PT, R141, UR4, !P1 ;  /* 0x000000048d007c0c */ /* 0x004fe2000cf01270 */
[----:B------:R-:W-:-:S02]  /*559e0*/  VIADD R136, R3, UR5 ;  /* 0x0000000503887c36 */ /* 0x000fc40008000000 */
[----:B------:R-:W2:Y:S01]  /*559f0*/  LDL.LU R141, [R1+0x117c] ;  /* 0x00117c00018d7983 */ /* 0x000ea20000300800 */
[----:B------:R-:W1:Y:S01]  /*55a00*/  LDCU UR4, c[0x0][0x39c] ;  /* 0x00007380ff0477ac */ /* 0x000e620008000800 */
[----:B-----5:R-:W-:Y:S01]  /*55a10*/  ISETP.LT.AND P2, PT, R140, UR6, !P1 ;  /* 0x000000068c007c0c */ /* 0x020fe2000cf41270 */
[----:B------:R-:W4:Y:S01]  /*55a20*/  LDCU UR6, c[0x0][0x39c] ;  /* 0x00007380ff0677ac */ /* 0x000f220008000800 */
[----:B------:R-:W5:Y:S01]  /*55a30*/  LDL.LU R140, [R1+0x11a0] ;  /* 0x0011a000018c7983 */ /* 0x000f620000300800 */
[----:B---3--:R-:W-:Y:S01]  /*55a40*/  ISETP.LT.AND P4, PT, R139, UR7, !P1 ;  /* 0x000000078b007c0c */ /* 0x008fe2000cf81270 */
[C---:B-1----:R-:W-:Y:S02]  /*55a50*/  VIADD R133, R136.reuse, UR5 ;  /* 0x0000000588857c36 */ /* 0x042fe40008000000 */
[----:B------:R-:W3:Y:S01]  /*55a60*/  LDL.LU R139, [R1+0x11a8] ;  /* 0x0011a800018b7983 */ /* 0x000ee20000300800 */
[C---:B------:R-:W-:Y:S01]  /*55a70*/  LEA R134, P5, R136.reuse, R2, 0x2 ;  /* 0x0000000288867211 */ /* 0x040fe200078a10ff */
[----:B------:R-:W2:Y:S03]  /*55a80*/  LDCU UR7, c[0x0][0x39c] ;  /* 0x00007380ff0777ac */ /* 0x000ea60008000800 */
[----:B------:R-:W-:-:S02]  /*55a90*/  LEA.HI.X.SX32 R135, R136, R0, 0x2, P5 ;  /* 0x0000000088877211 */ /* 0x000fc400028f16ff */
[C---:B------:R-:W-:Y:S01]  /*55aa0*/  LEA R132, P5, R133.reuse, R2, 0x2 ;  /* 0x0000000285847211 */ /* 0x040fe200078a10ff */
[----:B------:R-:W-:-:S03]  /*55ab0*/  VIADD R3, R133, UR5 ;  /* 0x0000000585037c36 */ /* 0x000fc60008000000 */
[----:B------:R-:W-:Y:S01]  /*55ac0*/  LEA.HI.X.SX32 R133, R133, R0, 0x2, P5 ;  /* 0x0000000085857211 */ /* 0x000fe200028f16ff */
[----:B------:R1:W-:Y:S04]  /*55ad0*/  @P3 STG.E desc[UR22][R134.64], R167 ;  /* 0x000000a786003986 */ /* 0x0003e8000c101916 */
[----:B------:R1:W-:Y:S01]  /*55ae0*/  @P0 STG.E desc[UR22][R132.64], R168 ;  /* 0x000000a884000986 */ /* 0x0003e2000c101916 */
[----:B------:R-:W-:Y:S01]  /*55af0*/  ISETP.LT.AND P3, PT, R138, UR4, !P1 ;  /* 0x000000048a007c0c */ /* 0x000fe2000cf61270 */
[----:B------:R-:W5:Y:S02]  /*55b00*/  LDCU UR4, c[0x0][0x39c] ;  /* 0x00007380ff0477ac */ /* 0x000f640008000800 */
[----:B------:R-:W3:Y:S01]  /*55b10*/  LDL.LU R138, [R1+0x11ac] ;  /* 0x0011ac00018a7983 */ /* 0x000ee20000300800 */
[----:B-1----:R-:W-:-:S04]  /*55b20*/  LEA R134, P5, R3, R2, 0x2 ;  /* 0x0000000203867211 */ /* 0x002fc800078a10ff */
[C---:B------:R-:W-:Y:S02]  /*55b30*/  LEA.HI.X.SX32 R135, R3.reuse, R0, 0x2, P5 ;  /* 0x0000000003877211 */ /* 0x040fe400028f16ff */
[----:B------:R-:W-:-:S03]  /*55b40*/  IADD3 R136, PT, PT, R3, UR5, RZ ;  /* 0x0000000503887c10 */ /* 0x000fc6000fffe0ff */
[----:B------:R1:W-:Y:S01]  /*55b50*/  @P2 STG.E desc[UR22][R134.64], R169 ;  /* 0x000000a986002986 */ /* 0x0003e2000c101916 */
[----:B------:R-:W-:-:S04]  /*55b60*/  LEA R132, P5, R136, R2, 0x2 ;  /* 0x0000000288847211 */ /* 0x000fc800078a10ff */
[C---:B------:R-:W-:Y:S01]  /*55b70*/  LEA.HI.X.SX32 R133, R136.reuse, R0, 0x2, P5 ;  /* 0x0000000088857211 */ /* 0x040fe200028f16ff */
[----:B-1----:R-:W-:-:S05]  /*55b80*/  VIADD R135, R136, UR5 ;  /* 0x0000000588877c36 */ /* 0x002fca0008000000 */
[C---:B------:R-:W-:Y:S01]  /*55b90*/  LEA R134, P5, R135.reuse, R2, 0x2 ;  /* 0x0000000287867211 */ /* 0x040fe200078a10ff */
[----:B------:R-:W-:-:S03]  /*55ba0*/  VIADD R3, R135, UR5 ;  /* 0x0000000587037c36 */ /* 0x000fc60008000000 */
[----:B------:R-:W-:Y:S01]  /*55bb0*/  LEA.HI.X.SX32 R135, R135, R0, 0x2, P5 ;  /* 0x0000000087877211 */ /* 0x000fe200028f16ff */
[----:B------:R1:W-:Y:S04]  /*55bc0*/  @P4 STG.E desc[UR22][R132.64], R170 ;  /* 0x000000aa84004986 */ /* 0x0003e8000c101916 */
[----:B------:R1:W-:Y:S01]  /*55bd0*/  @P3 STG.E desc[UR22][R134.64], R171 ;  /* 0x000000ab86003986 */ /* 0x0003e2000c101916 */
[----:B----4-:R-:W-:Y:S01]  /*55be0*/  ISETP.LT.AND P0, PT, R137, UR6, !P1 ;  /* 0x0000000689007c0c */ /* 0x010fe2000cf01270 */
[----:B------:R-:W3:Y:S02]  /*55bf0*/  LDCU UR6, c[0x0][0x39c] ;  /* 0x00007380ff0677ac */ /* 0x000ee40008000800 */
[----:B------:R-:W4:Y:S01]  /*55c00*/  LDL.LU R137, [R1+0x11b8] ;  /* 0x0011b80001897983 */ /* 0x000f220000300800 */
[----:B--2---:R-:W-:Y:S01]  /*55c10*/  ISETP.LT.AND P2, PT, R141, UR7, !P1 ;  /* 0x000000078d007c0c */ /* 0x004fe2000cf41270 */
[----:B------:R-:W2:Y:S02]  /*55c20*/  LDCU UR7, c[0x0][0x39c] ;  /* 0x00007380ff0777ac */ /* 0x000ea40008000800 */
[----:B------:R-:W4:Y:S01]  /*55c30*/  LDL.LU R141, [R1+0x11c0] ;  /* 0x0011c000018d7983 */ /* 0x000f220000300800 */
[----:B-----5:R-:W-:Y:S01]  /*55c40*/  ISETP.LT.AND P4, PT, R140, UR4, !P1 ;  /* 0x000000048c007c0c */ /* 0x020fe2000cf81270 */
[----:B------:R-:W4:Y:S02]  /*55c50*/  LDCU UR4, c[0x0][0x39c] ;  /* 0x00007380ff0477ac */ /* 0x000f240008000800 */
[----:B------:R-:W5:Y:S01]  /*55c60*/  LDL.LU R140, [R1+0x11e0] ;  /* 0x0011e000018c7983 */ /* 0x000f620000300800 */
[----:B---3--:R-:W-:Y:S01]  /*55c70*/  ISETP.LT.AND P3, PT, R139, UR6, !P1 ;  /* 0x000000068b007c0c */ /* 0x008fe2000cf61270 */
[----:B------:R-:W-:-:S02]  /*55c80*/  VIADD R136, R3, UR5 ;  /* 0x0000000503887c36 */ /* 0x000fc40008000000 */
[----:B------:R-:W3:Y:S01]  /*55c90*/  LDL.LU R139, [R1+0x11ec] ;  /* 0x0011ec00018b7983 */ /* 0x000ee20000300800 */
[C---:B-1----:R-:W-:Y:S01]  /*55ca0*/  LEA R132, P5, R3.reuse, R2, 0x2 ;  /* 0x0000000203847211 */ /* 0x042fe200078a10ff */
[----:B------:R-:W1:Y:S03]  /*55cb0*/  LDCU UR6, c[0x0][0x39c] ;  /* 0x00007380ff0677ac */ /* 0x000e660008000800 */
[----:B------:R-:W-:Y:S02]  /*55cc0*/  LEA.HI.X.SX32 R133, R3, R0, 0x2, P5 ;  /* 0x0000000003857211 */ /* 0x000fe400028f16ff */
[----:B------:R-:W-:-:S04]  /*55cd0*/  LEA R134, P5, R136, R2, 0x2 ;  /* 0x0000000288867211 */ /* 0x000fc800078a10ff */
[----:B------:R-:W-:Y:S01]  /*55ce0*/  LEA.HI.X.SX32 R135, R136, R0, 0x2, P5 ;  /* 0x0000000088877211 */ /* 0x000fe200028f16ff */
[----:B------:R1:W-:Y:S04]  /*55cf0*/  @P0 STG.E desc[UR22][R132.64], R172 ;  /* 0x000000ac84000986 */ /* 0x0003e8000c101916 */
[----:B------:R1:W-:Y:S01]  /*55d00*/  @P2 STG.E desc[UR22][R134.64], R173 ;  /* 0x000000ad86002986 */ /* 0x0003e2000c101916 */
[----:B--2---:R-:W-:Y:S01]  /*55d10*/  ISETP.LT.AND P0, PT, R138, UR7, !P1 ;  /* 0x000000078a007c0c */ /* 0x004fe2000cf01270 */
[----:B------:R-:W5:Y:S02]  /*55d20*/  LDCU UR7, c[0x0][0x39c] ;  /* 0x00007380ff0777ac */ /* 0x000f640008000800 */
[----:B------:R-:W2:Y:S01]  /*55d30*/  LDL.LU R138, [R1+0x11f0] ;  /* 0x0011f000018a7983 */ /* 0x000ea20000300800 */
[----:B-1----:R-:W-:-:S04]  /*55d40*/  IADD3 R133, PT, PT, R136, UR5, RZ ;  /* 0x0000000588857c10 */ /* 0x002fc8000fffe0ff */
        /* <DEDUP_REMOVED lines=8> */
[C---:B------:R-:W-:Y:S01]  /*55dd0*/  LEA.HI.X.SX32 R133, R136.reuse, R0, 0x2, P5 ;  /* 0x0000000088857211 */ /* 0x040fe200028f16ff */
[----:B------:R1:W-:Y:S04]  /*55de0*/  @P3 STG.E desc[UR22][R134.64], R175 ;  /* 0x000000af86003986 */ /* 0x0003e8000c101916 */
[----:B------:R1:W-:Y:S01]  /*55df0*/  @P0 STG.E desc[UR22][R132.64], R176 ;  /* 0x000000b084000986 */ /* 0x0003e2000c101916 */
[----:B----4-:R-:W-:Y:S01]  /*55e00*/  ISETP.LT.AND P2, PT, R137, UR4, !P1 ;  /* 0x0000000489007c0c */ /* 0x010fe2000cf41270 */
[----:B------:R-:W3:Y:S02]  /*55e10*/  LDCU UR4, c[0x0][0x39c] ;  /* 0x00007380ff0477ac */ /* 0x000ee40008000800 */
[----:B------:R-:W4:Y:S01]  /*55e20*/  LDL.LU R137, [R1+0x11f8] ;  /* 0x0011f80001897983 */ /* 0x000f220000300800 */
[----:B------:R-:W-:Y:S01]  /*55e30*/  ISETP.LT.AND P4, PT, R141, UR6, !P1 ;  /* 0x000000068d007c0c */ /* 0x000fe2000cf81270 */
[----:B-1----:R-:W-:-:S02]  /*55e40*/  VIADD R135, R136, UR5 ;  /* 0x0000000588877c36 */ /* 0x002fc40008000000 */
[----:B------:R-:W4:Y:S01]  /*55e50*/  LDL.LU R141, [R1+0x1204] ;  /* 0x00120400018d7983 */ /* 0x000f220000300800 */
[----:B------:R-:W2:Y:S01]  /*55e60*/  LDCU UR6, c[0x0][0x39c] ;  /* 0x00007380ff0677ac */ /* 0x000ea20008000800 */
[----:B-----5:R-:W-:Y:S01]  /*55e70*/  ISETP.LT.AND P3, PT, R140, UR7, !P1 ;  /* 0x000000078c007c0c */ /* 0x020fe2000cf61270 */
[----:B------:R-:W4:Y:S01]  /*55e80*/  LDCU UR7, c[0x0][0x39c] ;  /* 0x00007380ff0777ac */ /* 0x000f220008000800 */
[----:B------:R-:W5:Y:S01]  /*55e90*/  LDL.LU R140, [R1+0x122c] ;  /* 0x00122c00018c7983 */ /* 0x000f620000300800 */
[----:B---3--:R-:W-:Y:S01]  /*55ea0*/  ISETP.LT.AND P0, PT, R139, UR4, !P1 ;  /* 0x000000048b007c0c */ /* 0x008fe2000cf01270 */
[----:B------:R-:W1:Y:S02]  /*55eb0*/  LDCU UR4, c[0x0][0x39c] ;  /* 0x00007380ff0477ac */ /* 0x000e640008000800 */
[----:B------:R-:W3:Y:S01]  /*55ec0*/  LDL.LU R139, [R1+0x123c] ;  /* 0x00123c00018b7983 */ /* 0x000ee20000300800 */
[C---:B------:R-:W-:Y:S02]  /*55ed0*/  LEA R134, P5, R135.reuse, R2, 0x2 ;  /* 0x0000000287867211 */ /* 0x040fe400078a10ff */
[----:B------:R-:W-:-:S02]  /*55ee0*/  IADD3 R3, PT, PT, R135, UR5, RZ ;  /* 0x0000000587037c10 */ /* 0x000fc4000fffe0ff */
[----:B------:R-:W-:Y:S02]  /*55ef0*/  LEA.HI.X.SX32 R135, R135, R0, 0x2, P5 ;  /* 0x0000000087877211 */ /* 0x000fe400028f16ff */
[----:B------:R-:W-:-:S04]  /*55f00*/  LEA R132, P5, R3, R2, 0x2 ;  /* 0x0000000203847211 */ /* 0x000fc800078a10ff */
[C---:B------:R-:W-:Y:S01]  /*55f10*/  LEA.HI.X.SX32 R133, R3.reuse, R0, 0x2, P5 ;  /* 0x0000000003857211 */ /* 0x040fe200028f16ff */
[----:B------:R1:W-:Y:S04]  /*55f20*/  @P2 STG.E desc[UR22][R134.64], R177 ;  /* 0x000000b186002986 */ /* 0x0003e8000c101916 */
[----:B------:R1:W-:Y:S01]  /*55f30*/  @P4 STG.E desc[UR22][R132.64], R178 ;  /* 0x000000b284004986 */ /* 0x0003e2000c101916 */
[----:B--2---:R-:W-:Y:S01]  /*55f40*/  ISETP.LT.AND P2, PT, R138, UR6, !P1 ;  /* 0x000000068a007c0c */ /* 0x004fe2000cf41270 */
[----:B------:R-:W-:Y:S02]  /*55f50*/  VIADD R136, R3, UR5 ;  /* 0x0000000503887c36 */ /* 0x000fe40008000000 */
[----:B------:R-:W2:Y:S01]  /*55f60*/  LDL.LU R138, [R1+0x124c] ;  /* 0x00124c00018a7983 */ /* 0x000ea20000300800 */
[----:B------:R-:W5:Y:S02]  /*55f70*/  LDCU UR6, c[0x0][0x39c] ;  /* 0x00007380ff0677ac */ /* 0x000f640008000800 */
[----:B-1----:R-:W-:-:S04]  /*55f80*/  LEA R134, P5, R136, R2, 0x2 ;  /* 0x0000000288867211 */ /* 0x002fc800078a10ff */
[C---:B------:R-:W-:Y:S01]  /*55f90*/  LEA.HI.X.SX32 R135, R136.reuse, R0, 0x2, P5 ;  /* 0x0000000088877211 */ /* 0x040fe200028f16ff */
[----:B------:R-:W-:-:S04]  /*55fa0*/  VIADD R133, R136, UR5 ;  /* 0x0000000588857c36 */ /* 0x000fc80008000000 */
        /* <DEDUP_REMOVED lines=9> */
[----:B------:R-:W3:Y:S02]  /*56040*/  LDCU UR7, c[0x0][0x39c] ;  /* 0x00007380ff0777ac */ /* 0x000ee40008000800 */
[----:B------:R-:W4:Y:S01]  /*56050*/  LDL.LU R137, [R1+0x1258] ;  /* 0x0012580001897983 */ /* 0x000f220000300800 */
[----:B------:R-:W-:Y:S01]  /*56060*/  ISETP.LT.AND P3, PT, R141, UR4, !P1 ;  /* 0x000000048d007c0c */ /* 0x000fe2000cf61270 */
[----:B------:R-:W2:Y:S02]  /*56070*/  LDCU UR4, c[0x0][0x39c] ;  /* 0x00007380ff0477ac */ /* 0x000ea40008000800 */
[----:B------:R-:W4:Y:S01]  /*56080*/  LDL.LU R141, [R1+0x1264] ;  /* 0x00126400018d7983 */ /* 0x000f220000300800 */
[----:B-----5:R-:W-:Y:S01]  /*56090*/  ISETP.LT.AND P0, PT, R140, UR6, !P1 ;  /* 0x000000068c007c0c */ /* 0x020fe2000cf01270 */
[----:B------:R-:W4:Y:S02]  /*560a0*/  LDCU UR6, c[0x0][0x39c] ;  /* 0x00007380ff0677ac */ /* 0x000f240008000800 */
[----:B------:R-:W5:Y:S01]  /*560b0*/  LDL.LU R140, [R1+0x126c] ;  /* 0x00126c00018c7983 */ /* 0x000f620000300800 */
[----:B---3--:R-:W-:Y:S01]  /*560c0*/  ISETP.LT.AND P2, PT, R139, UR7, !P1 ;  /* 0x000000078b007c0c */ /* 0x008fe2000cf41270 */
[----:B------:R-:W3:Y:S02]  /*560d0*/  LDCU UR7, c[0x0][0x39c] ;  /* 0x00007380ff0777ac */ /* 0x000ee40008000800 */
[----:B------:R-:W5:Y:S01]  /*560e0*/  LDL.LU R139, [R1+0x1238] ;  /* 0x00123800018b7983 */ /* 0x000f620000300800 */
[----:B------:R-:W-:-:S04]  /*560f0*/  IADD3 R136, PT, PT, R3, UR5, RZ ;  /* 0x0000000503887c10 */ /* 0x000fc8000fffe0ff */
[C---:B-1----:R-:W-:Y:S01]  /*56100*/  LEA R132, P5, R136.reuse, R2, 0x2 ;  /* 0x0000000288847211 */ /* 0x042fe200078a10ff */
[----:B------:R-:W-:-:S03]  /*56110*/  VIADD R135, R136, UR5 ;  /* 0x0000000588877c36 */ /* 0x000fc60008000000 */
[----:B------:R-:W-:Y:S02]  /*56120*/  LEA.HI.X.SX32 R133, R136, R0, 0x2, P5 ;  /* 0x0000000088857211 */ /* 0x000fe400028f16ff */
[C---:B------:R-:W-:Y:S01]  /*56130*/  LEA R134, P5, R135.reuse, R2, 0x2 ;  /* 0x0000000287867211 */ /* 0x040fe200078a10ff */
[----:B------:R-:W-:-:S03]  /*56140*/  VIADD R3, R135, UR5 ;  /* 0x0000000587037c36 */ /* 0x000fc60008000000 */
[----:B------:R-:W-:Y:S01]  /*56150*/  LEA.HI.X.SX32 R135, R135, R0, 0x2, P5 ;  /* 0x0000000087877211 */ /* 0x000fe200028f16ff */
[----:B------:R1:W-:Y:S04]  /*56160*/  @P4 STG.E desc[UR22][R132.64], R182 ;  /* 0x000000b684004986 */ /* 0x0003e8000c101916 */
[----:B------:R3:W-:Y:S01]  /*56170*/  @P3 STG.E desc[UR22][R134.64], R183 ;  /* 0x000000b786003986 */ /* 0x0007e2000c101916 */
[----:B--2---:R-:W-:Y:S01]  /*56180*/  ISETP.LT.AND P4, PT, R138, UR4, !P1 ;  /* 0x000000048a007c0c */ /* 0x004fe2000cf81270 */
[C---:B------:R-:W-:Y:S02]  /*56190*/  VIADD R136, R3.reuse, UR5 ;  /* 0x0000000503887c36 */ /* 0x040fe40008000000 */
[----:B------:R-:W2:Y:S01]  /*561a0*/  LDL.LU R138, [R1+0x1248] ;  /* 0x00124800018a7983 */ /* 0x000ea20000300800 */
[----:B------:R-:W5:Y:S01]  /*561b0*/  LDCU UR4, c[0x0][0x39c] ;  /* 0x00007380ff0477ac */ /* 0x000f620008000800 */
[----:B-1----:R-:W-:-:S04]  /*561c0*/  LEA R132, P5, R3, R2, 0x2 ;  /* 0x0000000203847211 */ /* 0x002fc800078a10ff */
[----:B------:R-:W-:-:S05]  /*561d0*/  LEA.HI.X.SX32 R133, R3, R0, 0x2, P5 ;  /* 0x0000000003857211 */ /* 0x000fca00028f16ff */
[----:B------:R1:W-:Y:S01]  /*561e0*/  @P0 STG.E desc[UR22][R132.64], R184 ;  /* 0x000000b884000986 */ /* 0x0003e2000c101916 */
[----:B---3--:R-:W-:-:S04]  /*561f0*/  LEA R134, P5, R136, R2, 0x2 ;  /* 0x0000000288867211 */ /* 0x008fc800078a10ff */
[C---:B------:R-:W-:Y:S02]  /*56200*/  LEA.HI.X.SX32 R135, R136.reuse, R0, 0x2, P5 ;  /* 0x0000000088877211 */ /* 0x040fe400028f16ff */
[----:B-1----:R-:W-:-:S04]  /*56210*/  IADD3 R133, PT, PT, R136, UR5, RZ ;  /* 0x0000000588857c10 */ /* 0x002fc8000fffe0ff */
[C---:B------:R-:W-:Y:S01]  /*56220*/  LEA R132, P5, R133.reuse, R2, 0x2 ;  /* 0x0000000285847211 */ /* 0x040fe200078a10ff */
[----:B------:R-:W-:-:S03]  /*56230*/  VIADD R3, R133, UR5 ;  /* 0x0000000585037c36 */ /* 0x000fc60008000000 */
[----:B------:R-:W-:Y:S01]  /*56240*/  LEA.HI.X.SX32 R133, R133, R0, 0x2, P5 ;  /* 0x0000000085857211 */ /* 0x000fe200028f16ff */
[----:B------:R1:W-:Y:S04]  /*56250*/  @P2 STG.E desc[UR22][R134.64], R185 ;  /* 0x000000b986002986 */ /* 0x0003e8000c101916 */
[----:B------:R3:W-:Y:S01]  /*56260*/  @P4 STG.E desc[UR22][R132.64], R186 ;  /* 0x000000ba84004986 */ /* 0x0007e2000c101916 */
[----:B----4-:R-:W-:Y:S01]  /*56270*/  ISETP.LT.AND P3, PT, R137, UR6, !P1 ;  /* 0x0000000689007c0c */ /* 0x010fe2000cf61270 */
[----:B------:R-:W4:Y:S02]  /*56280*/  LDCU UR6, c[0x0][0x39c] ;  /* 0x00007380ff0677ac */ /* 0x000f240008000800 */
[----:B------:R-:W2:Y:S01]  /*56290*/  LDL.LU R137, [R1+0x1254] ;  /* 0x0012540001897983 */ /* 0x000ea20000300800 */
[----:B------:R-:W-:Y:S01]  /*562a0*/  ISETP.LT.AND P0, PT, R141, UR7, !P1 ;  /* 0x000000078d007c0c */ /* 0x000fe2000cf01270 */
[----:B------:R-:W2:Y:S02]  /*562b0*/  LDCU UR7, c[0x0][0x39c] ;  /* 0x00007380ff0777ac */ /* 0x000ea40008000800 */
[----:B------:R-:W2:Y:S01]  /*562c0*/  LDL.LU R141, [R1+0x1260] ;  /* 0x00126000018d7983 */ /* 0x000ea20000300800 */
[----:B-----5:R-:W-:Y:S01]  /*562d0*/  ISETP.LT.AND P2, PT, R140, UR4, !P1 ;  /* 0x000000048c007c0c */ /* 0x020fe2000cf41270 */
[----:B------:R-:W5:Y:S02]  /*562e0*/  LDCU UR4, c[0x0][0x39c] ;  /* 0x00007380ff0477ac */ /* 0x000f640008000800 */
[----:B------:R-:W2:Y:S01]  /*562f0*/  LDL.LU R140, [R1+0x1268] ;  /* 0x00126800018c7983 */ /* 0x000ea20000300800 */
[----:B----4-:R-:W-:Y:S01]  /*56300*/  ISETP.LT.AND P4, PT, R139, UR6, !P1 ;  /* 0x000000068b007c0c */ /* 0x010fe2000cf81270 */
[----:B------:R-:W-:-:S02]  /*56310*/  VIADD R136, R3, UR5 ;  /* 0x0000000503887c36 */ /* 0x000fc40008000000 */
[----:B------:R-:W4:Y:S01]  /*56320*/  LDL.LU R139, [R1+0x1224] ;  /* 0x00122400018b7983 */ /* 0x000f220000300800 */
[C---:B-1----:R-:W-:Y:S01]  /*56330*/  LEA R134, P5, R3.reuse, R2, 0x2 ;  /* 0x0000000203867211 */ /* 0x042fe200078a10ff */
[----:B------:R-:W1:Y:S03]  /*56340*/  LDCU UR6, c[0x0][0x39c] ;  /* 0x00007380ff0677ac */ /* 0x000e660008000800 */
[----:B------:R-:W-:Y:S02]  /*56350*/  LEA.HI.X.SX32 R135, R3, R0, 0x2, P5 ;  /* 0x0000000003877211 */ /* 0x000fe400028f16ff */
[----:B---3--:R-:W-:-:S04]  /*56360*/  LEA R132, P5, R136, R2, 0x2 ;  /* 0x0000000288847211 */ /* 0x008fc800078a10ff */
[----:B------:R-:W-:Y:S01]  /*56370*/  LEA.HI.X.SX32 R133, R136, R0, 0x2, P5 ;  /* 0x0000000088857211 */ /* 0x000fe200028f16ff */
[----:B------:R3:W-:Y:S04]  /*56380*/  @P3 STG.E desc[UR22][R134.64], R187 ;  /* 0x000000bb86003986 */ /* 0x0007e8000c101916 */
[----:B------:R1:W-:Y:S01]  /*56390*/  @P0 STG.E desc[UR22][R132.64], R188 ;  /* 0x000000bc84000986 */ /* 0x0003e2000c101916 */
[----:B--2---:R-:W-:Y:S01]  /*563a0*/  ISETP.LT.AND P3, PT, R138, UR7, !P1 ;  /* 0x000000078a007c0c */ /* 0x004fe2000cf61270 */
[----:B------:R-:W2:Y:S02]  /*563b0*/  LDCU UR7, c[0x0][0x39c] ;  /* 0x00007380ff0777ac */ /* 0x000ea40008000800 */
[----:B------:R-:W4:Y:S01]  /*563c0*/  LDL.LU R138, [R1+0x1234] ;  /* 0x00123400018a7983 */ /* 0x000f220000300800 */
[----:B---3--:R-:W-:-:S05]  /*563d0*/  VIADD R135, R136, UR5 ;  /* 0x0000000588877c36 */ /* 0x008fca0008000000 */
[C---:B------:R-:W-:Y:S02]  /*563e0*/  LEA R134, P5, R135.reuse, R2, 0x2 ;  /* 0x0000000287867211 */ /* 0x040fe400078a10ff */
[C---:B------:R-:W-:Y:S02]  /*563f0*/  IADD3 R3, PT, PT, R135.reuse, UR5, RZ ;  /* 0x0000000587037c10 */ /* 0x040fe4000fffe0ff */
[----:B------:R-:W-:-:S05]  /*56400*/  LEA.HI.X.SX32 R135, R135, R0, 0x2, P5 ;  /* 0x0000000087877211 */ /* 0x000fca00028f16ff */
[----:B------:R3:W-:Y:S01]  /*56410*/  @P2 STG.E desc[UR22][R134.64], R189 ;  /* 0x000000bd86002986 */ /* 0x0007e2000c101916 */
[C---:B-1----:R-:W-:Y:S01]  /*56420*/  LEA R132, P5, R3.reuse, R2, 0x2 ;  /* 0x0000000203847211 */ /* 0x042fe200078a10ff */
[----:B------:R-:W-:-:S03]  /*56430*/  VIADD R136, R3, UR5 ;  /* 0x0000000503887c36 */ /* 0x000fc60008000000 */
[----:B------:R-:W-:Y:S02]  /*56440*/  LEA.HI.X.SX32 R133, R3, R0, 0x2, P5 ;  /* 0x0000000003857211 */ /* 0x000fe400028f16ff */
[----:B---3--:R-:W-:-:S04]  /*56450*/  LEA R134, P5, R136, R2, 0x2 ;  /* 0x0000000288867211 */ /* 0x008fc800078a10ff */
[C---:B------:R-:W-:Y:S01]  /*56460*/  LEA.HI.X.SX32 R135, R136.reuse, R0, 0x2, P5 ;  /* 0x0000000088877211 */ /* 0x040fe200028f16ff */
[----:B------:R1:W-:Y:S04]  /*56470*/  @P4 STG.E desc[UR22][R132.64], R190 ;  /* 0x000000be84004986 */ /* 0x0003e8000c101916 */
[----:B------:R3:W-:Y:S01]  /*56480*/  @P3 STG.E desc[UR22][R134.64], R191 ;  /* 0x000000bf86003986 */ /* 0x0007e2000c101916 */
[----:B-----5:R-:W-:Y:S01]  /*56490*/  ISETP.LT.AND P0, PT, R137, UR4, !P1 ;  /* 0x0000000489007c0c */ /* 0x020fe2000cf01270 */
[----:B------:R-:W4:Y:S02]  /*564a0*/  LDCU UR4, c[0x0][0x39c] ;  /* 0x00007380ff0477ac */ /* 0x000f240008000800 */
[----:B------:R-:W5:Y:S01]  /*564b0*/  LDL.LU R137, [R1+0x1240] ;  /* 0x0012400001897983 */ /* 0x000f620000300800 */
[----:B------:R-:W-:Y:S01]  /*564c0*/  ISETP.LT.AND P2, PT, R141, UR6, !P1 ;  /* 0x000000068d007c0c */ /* 0x000fe2000cf41270 */
[----:B-1----:R-:W-:-:S02]  /*564d0*/  VIADD R133, R136, UR5 ;  /* 0x0000000588857c36 */ /* 0x002fc40008000000 */
[----:B------:R-:W5:Y:S01]  /*564e0*/  LDL.LU R141, [R1+0x1250] ;  /* 0x00125000018d7983 */ /* 0x000f620000300800 */
[----:B------:R-:W1:Y:S01]  /*564f0*/  LDCU UR6, c[0x0][0x39c] ;  /* 0x00007380ff0677ac */ /* 0x000e620008000800 */
[----:B--2---:R-:W-:Y:S01]  /*56500*/  ISETP.LT.AND P4, PT, R140, UR7, !P1 ;  /* 0x000000078c007c0c */ /* 0x004fe2000cf81270 */
[----:B------:R-:W5:Y:S01]  /*56510*/  LDCU UR7, c[0x0][0x39c] ;  /* 0x00007380ff0777ac */ /* 0x000f620008000800 */
[----:B------:R-:W2:Y:S01]  /*56520*/  LDL.LU R140, [R1+0x125c] ;  /* 0x00125c00018c7983 */ /* 0x000ea20000300800 */
[----:B----4-:R-:W-:Y:S01]  /*56530*/  ISETP.LT.AND P3, PT, R139, UR4, !P1 ;  /* 0x000000048b007c0c */ /* 0x010fe2000cf61270 */
[C---:B------:R-:W-:Y:S02]  /*56540*/  VIADD R3, R133.reuse, UR5 ;  /* 0x0000000585037c36 */ /* 0x040fe40008000000 */
[----:B------:R-:W4:Y:S01]  /*56550*/  LDL.LU R139, [R1+0x121c] ;  /* 0x00121c00018b7983 */ /* 0x000f220000300800 */
[C---:B------:R-:W-:Y:S01]  /*56560*/  LEA R132, P5, R133.reuse, R2, 0x2 ;  /* 0x0000000285847211 */ /* 0x040fe200078a10ff */
[----:B------:R-:W1:Y:S03]  /*56570*/  LDCU UR4, c[0x0][0x39c] ;  /* 0x00007380ff0477ac */ /* 0x000e660008000800 */
[----:B------:R-:W-:-:S02]  /*56580*/  LEA.HI.X.SX32 R133, R133, R0, 0x2, P5 ;  /* 0x0000000085857211 */ /* 0x000fc400028f16ff */
[----:B---3--:R-:W-:-:S04]  /*56590*/  LEA R134, P5, R3, R2, 0x2 ;  /* 0x0000000203867211 */ /* 0x008fc800078a10ff */
[C---:B------:R-:W-:Y:S01]  /*565a0*/  LEA.HI.X.SX32 R135, R3.reuse, R0, 0x2, P5 ;  /* 0x0000000003877211 */ /* 0x040fe200028f16ff */
[----:B------:R3:W-:Y:S04]  /*565b0*/  @P0 STG.E desc[UR22][R132.64], R192 ;  /* 0x000000c084000986 */ /* 0x0007e8000c101916 */
[----:B------:R3:W-:Y:S01]  /*565c0*/  @P2 STG.E desc[UR22][R134.64], R193 ;  /* 0x000000c186002986 */ /* 0x0007e2000c101916 */
[----:B-1----:R-:W-:Y:S01]  /*565d0*/  ISETP.LT.AND P0, PT, R138, UR6, !P1 ;  /* 0x000000068a007c0c */ /* 0x002fe2000cf01270 */
[----:B------:R-:W2:Y:S02]  /*565e0*/  LDCU UR6, c[0x0][0x39c] ;  /* 0x00007380ff0677ac */ /* 0x000ea40008000800 */
[----:B------:R-:W4:Y:S01]  /*565f0*/  LDL.LU R138, [R1+0x1220] ;  /* 0x00122000018a7983 */ /* 0x000f220000300800 */
[----:B------:R-:W-:-:S04]  /*56600*/  IADD3 R136, PT, PT, R3, UR5, RZ ;  /* 0x0000000503887c10 */ /* 0x000fc8000fffe0ff */
[----:B---3--:R-:W-:-:S04]  /*56610*/  LEA R132, P5, R136, R2, 0x2 ;  /* 0x0000000288847211 */ /* 0x008fc800078a10ff */
        /* <DEDUP_REMOVED lines=10> */
[----:B-----5:R-:W-:Y:S01]  /*566c0*/  ISETP.LT.AND P2, PT, R137, UR7, !P1 ;  /* 0x0000000789007c0c */ /* 0x020fe2000cf41270 */
[----:B------:R-:W4:Y:S02]  /*566d0*/  LDCU UR7, c[0x0][0x39c] ;  /* 0x00007380ff0777ac */ /* 0x000f240008000800 */
[----:B------:R-:W5:Y:S01]  /*566e0*/  LDL.LU R137, [R1+0x1228] ;  /* 0x0012280001897983 */ /* 0x000f620000300800 */
[----:B------:R-:W-:Y:S01]  /*566f0*/  ISETP.LT.AND P4, PT, R141, UR4, !P1 ;  /* 0x000000048d007c0c */ /* 0x000fe2000cf81270 */
[----:B------:R-:W-:-:S02]  /*56700*/  VIADD R136, R3, UR5 ;  /* 0x0000000503887c36 */ /* 0x000fc40008000000 */
[----:B------:R-:W5:Y:S01]  /*56710*/  LDL.LU R141, [R1+0x1230] ;  /* 0x00123000018d7983 */ /* 0x000f620000300800 */
[----:B------:R-:W1:Y:S01]  /*56720*/  LDCU UR4, c[0x0][0x39c] ;  /* 0x00007380ff0477ac */ /* 0x000e620008000800 */
[----:B--2---:R-:W-:Y:S01]  /*56730*/  ISETP.LT.AND P3, PT, R140, UR6, !P1 ;  /* 0x000000068c007c0c */ /* 0x004fe2000cf61270 */
[----:B------:R-:W5:Y:S01]  /*56740*/  LDCU UR6, c[0x0][0x39c] ;  /* 0x00007380ff0677ac */ /* 0x000f620008000800 */
[----:B------:R-:W2:Y:S01]  /*56750*/  LDL.LU R140, [R1+0x1244] ;  /* 0x00124400018c7983 */ /* 0x000ea20000300800 */
[----:B----4-:R-:W-:Y:S01]  /*56760*/  ISETP.LT.AND P0, PT, R139, UR7, !P1 ;  /* 0x000000078b007c0c */ /* 0x010fe2000cf01270 */
[----:B------:R-:W4:Y:S02]  /*56770*/  LDCU UR7, c[0x0][0x39c] ;  /* 0x00007380ff0777ac */ /* 0x000f240008000800 */
[----:B------:R-:W2:Y:S01]  /*56780*/  LDL.LU R139, [R1+0x1208] ;  /* 0x00120800018b7983 */ /* 0x000ea20000300800 */
[C---:B-1----:R-:W-:Y:S02]  /*56790*/  LEA R134, P5, R136.reuse, R2, 0x2 ;  /* 0x0000000288867211 */ /* 0x042fe400078a10ff */
[----:B---3--:R-:W-:-:S02]  /*567a0*/  IADD3 R132, PT, PT, R136, UR5, RZ ;  /* 0x0000000588847c10 */ /* 0x008fc4000fffe0ff */
[----:B------:R-:W-:Y:S02]  /*567b0*/  LEA.HI.X.SX32 R135, R136, R0, 0x2, P5 ;  /* 0x0000000088877211 */ /* 0x000fe400028f16ff */
[----:B------:R-:W-:-:S03]  /*567c0*/  LEA R68, P5, R132, R2, 0x2 ;  /* 0x0000000284447211 */ /* 0x000fc600078a10ff */
[----:B------:R1:W-:Y:S01]  /*567d0*/  @P2 STG.E desc[UR22][R134.64], R69 ;  /* 0x0000004586002986 */ /* 0x0003e2000c101916 */
[C---:B------:R-:W-:Y:S01]  /*567e0*/  VIADD R3, R132.reuse, UR5 ;  /* 0x0000000584037c36 */ /* 0x040fe20008000000 */
[----:B-1----:R-:W-:Y:S02]  /*567f0*/  LEA.HI.X.SX32 R69, R132, R0, 0x2, P5 ;  /* 0x0000000084457211 */ /* 0x002fe400028f16ff */
[----:B------:R-:W-:Y:S01]  /*56800*/  ISETP.LT.AND P2, PT, R138, UR4, !P1 ;  /* 0x000000048a007c0c */ /* 0x000fe2000cf41270 */
[C---:B------:R-:W-:Y:S01]  /*56810*/  VIADD R134, R3.reuse, UR5 ;  /* 0x0000000503867c36 */ /* 0x040fe20008000000 */
[----:B------:R-:W3:Y:S01]  /*56820*/  LDL.LU R138, [R1+0x120c] ;  /* 0x00120c00018a7983 */ /* 0x000ee20000300800 */
[C---:B------:R-:W-:Y:S01]  /*56830*/  LEA R132, P5, R3.reuse, R2, 0x2 ;  /* 0x0000000203847211 */ /* 0x040fe200078a10ff */
[----:B------:R-:W2:Y:S02]  /*56840*/  LDCU UR4, c[0x0][0x39c] ;  /* 0x00007380ff0477ac */ /* 0x000ea40008000800 */
[----:B------:R1:W-:Y:S01]  /*56850*/  @P4 STG.E desc[UR22][R68.64], R70 ;  /* 0x0000004644004986 */ /* 0x0003e2000c101916 */
[----:B------:R-:W-:Y:S01]  /*56860*/  LEA.HI.X.SX32 R133, R3, R0, 0x2, P5 ;  /* 0x0000000003857211 */ /* 0x000fe200028f16ff */
[----:B------:R-:W-:-:S04]  /*56870*/  VIADD R3, R134, UR5 ;  /* 0x0000000586037c36 */ /* 0x000fc80008000000 */
[----:B------:R4:W-:Y:S01]  /*56880*/  @P3 STG.E desc[UR22][R132.64], R71 ;  /* 0x0000004784003986 */ /* 0x0009e2000c101916 */
[----:B-1----:R-:W-:-:S04]  /*56890*/  LEA R68, P5, R134, R2, 0x2 ;  /* 0x0000000286447211 */ /* 0x002fc800078a10ff */
[----:B------:R-:W-:Y:S02]  /*568a0*/  LEA.HI.X.SX32 R69, R134, R0, 0x2, P5 ;  /* 0x0000000086457211 */ /* 0x000fe400028f16ff */
[C---:B------:R-:W-:Y:S02]  /*568b0*/  LEA R70, P5, R3.reuse, R2, 0x2 ;  /* 0x0000000203467211 */ /* 0x040fe400078a10ff */
[C---:B----4-:R-:W-:Y:S01]  /*568c0*/  IADD3 R132, PT, PT, R3.reuse, UR5, RZ ;  /* 0x0000000503847c10 */ /* 0x050fe2000fffe0ff */
[----:B------:R1:W-:Y:S01]  /*568d0*/  @P0 STG.E desc[UR22][R68.64], R72 ;  /* 0x0000004844000986 */ /* 0x0003e2000c101916 */
[----:B------:R-:W-:-:S03]  /*568e0*/  LEA.HI.X.SX32 R71, R3, R0, 0x2, P5 ;  /* 0x0000000003477211 */ /* 0x000fc600028f16ff */
[C---:B------:R-:W-:Y:S02]  /*568f0*/  VIADD R3, R132.reuse, UR5 ;  /* 0x0000000584037c36 */ /* 0x040fe40008000000 */
[----:B------:R4:W-:Y:S01]  /*56900*/  @P2 STG.E desc[UR22][R70.64], R73 ;  /* 0x0000004946002986 */ /* 0x0009e2000c101916 */
[----:B-1----:R-:W-:-:S04]  /*56910*/  LEA R68, P5, R132, R2, 0x2 ;  /* 0x0000000284447211 */ /* 0x002fc800078a10ff */
[----:B------:R-:W-:Y:S02]  /*56920*/  LEA.HI.X.SX32 R69, R132, R0, 0x2, P5 ;  /* 0x0000000084457211 */ /* 0x000fe400028f16ff */
[----:B----4-:R-:W-:-:S04]  /*56930*/  LEA R70, P5, R3, R2, 0x2 ;  /* 0x0000000203467211 */ /* 0x010fc800078a10ff */
[C---:B------:R-:W-:Y:S01]  /*56940*/  LEA.HI.X.SX32 R71, R3.reuse, R0, 0x2, P5 ;  /* 0x0000000003477211 */ /* 0x040fe200028f16ff */
[----:B------:R-:W-:-:S04]  /*56950*/  VIADD R133, R3, UR5 ;  /* 0x0000000503857c36 */ /* 0x000fc80008000000 */
[----:B------:R-:W-:Y:S01]  /*56960*/  VIADD R3, R133, UR5 ;  /* 0x0000000585037c36 */ /* 0x000fe20008000000 */
[----:B-----5:R-:W-:Y:S01]  /*56970*/  ISETP.LT.AND P4, PT, R137, UR6, !P1 ;  /* 0x0000000689007c0c */ /* 0x020fe2000cf81270 */
[----:B------:R-:W1:Y:S01]  /*56980*/  LDCU UR6, c[0x0][0x39c] ;  /* 0x00007380ff0677ac */ /* 0x000e620008000800 */
[----:B------:R-:W4:Y:S04]  /*56990*/  LDL.LU R137, [R1+0x1210] ;  /* 0x0012100001897983 */ /* 0x000f280000300800 */
[----:B------:R-:W5:Y:S04]  /*569a0*/  LDL.LU R136, [R1+0x1214] ;  /* 0x0012140001887983 */ /* 0x000f680000300800 */
[----:B------:R-:W5:Y:S04]  /*569b0*/  LDL.LU R135, [R1+0x1218] ;  /* 0x0012180001877983 */ /* 0x000f680000300800 */
[----:B------:R-:W5:Y:S01]  /*569c0*/  LDL.LU R134, [R1+0x11e4] ;  /* 0x0011e40001867983 */ /* 0x000f620000300800 */
[----:B------:R-:W-:Y:S01]  /*569d0*/  ISETP.LT.AND P3, PT, R141, UR7, !P1 ;  /* 0x000000078d007c0c */ /* 0x000fe2000cf61270 */
[----:B------:R-:W3:Y:S02]  /*569e0*/  LDCU UR7, c[0x0][0x39c] ;  /* 0x00007380ff0777ac */ /* 0x000ee40008000800 */
[----:B------:R-:W5:Y:S04]  /*569f0*/  LDL.LU R132, [R1+0x11e8] ;  /* 0x0011e80001847983 */ /* 0x000f680000300800 */
[----:B------:R1:W-:Y:S06]  /*56a00*/  @P4 STG.E desc[UR22][R68.64], R74 ;  /* 0x0000004a44004986 */ /* 0x0003ec000c101916 */
[----:B------:R2:W-:Y:S01]  /*56a10*/  @P3 STG.E desc[UR22][R70.64], R75 ;  /* 0x0000004b46003986 */ /* 0x0005e2000c101916 */
[----:B-1----:R-:W-:-:S03]  /*56a20*/  LEA R68, P5, R133, R2, 0x2 ;  /* 0x0000000285447211 */ /* 0x002fc600078a10ff */
[----:B--2---:R-:W2:Y:S04]  /*56a30*/  LDL.LU R75, [R1+0x11f4] ;  /* 0x0011f400014b7983 */ /* 0x004ea80000300800 */
[----:B------:R-:W2:Y:S01]  /*56a40*/  LDL.LU R72, [R1+0x11fc] ;  /* 0x0011fc0001487983 */ /* 0x000ea20000300800 */
[----:B------:R-:W-:-:S03]  /*56a50*/  ISETP.LT.AND P0, PT, R140, UR4, !P1 ;  /* 0x000000048c007c0c */ /* 0x000fc6000cf01270 */
[----:B------:R-:W2:Y:S01]  /*56a60*/  LDL.LU R74, [R1+0x1200] ;  /* 0x00120000014a7983 */ /* 0x000ea20000300800 */
[----:B------:R-:W-:Y:S01]  /*56a70*/  LEA.HI.X.SX32 R69, R133, R0, 0x2, P5 ;  /* 0x0000000085457211 */ /* 0x000fe200028f16ff */
[----:B------:R-:W4:Y:S01]  /*56a80*/  LDCU UR4, c[0x0][0x39c] ;  /* 0x00007380ff0477ac */ /* 0x000f220008000800 */
[----:B------:R-:W-:Y:S02]  /*56a90*/  ISETP.LT.AND P2, PT, R139, UR6, !P1 ;  /* 0x000000068b007c0c */ /* 0x000fe4000cf41270 */
[C---:B------:R-:W-:Y:S01]  /*56aa0*/  LEA R70, P5, R3.reuse, R2, 0x2 ;  /* 0x0000000203467211 */ /* 0x040fe200078a10ff */
[----:B------:R-:W5:Y:S03]  /*56ab0*/  LDCU UR6, c[0x0][0x39c] ;  /* 0x00007380ff0677ac */ /* 0x000f660008000800 */
[C---:B------:R-:W-:Y:S01]  /*56ac0*/  LEA.HI.X.SX32 R71, R3.reuse, R0, 0x2, P5 ;  /* 0x0000000003477211 */ /* 0x040fe200028f16ff */
[----:B------:R-:W-:Y:S06]  /*56ad0*/  @P0 STG.E desc[UR22][R68.64], R76 ;  /* 0x0000004c44000986 */ /* 0x000fec000c101916 */
[----:B------:R1:W-:Y:S04]  /*56ae0*/  @P2 STG.E desc[UR22][R70.64], R77 ;  /* 0x0000004d46002986 */ /* 0x0003e8000c101916 */
[----:B-1----:R-:W2:Y:S04]  /*56af0*/  LDL.LU R77, [R1+0x11cc] ;  /* 0x0011cc00014d7983 */ /* 0x002ea80000300800 */
[----:B------:R-:W2:Y:S01]  /*56b00*/  LDL.LU R76, [R1+0x11d0] ;  /* 0x0011d000014c7983 */ /* 0x000ea20000300800 */
[----:B---3--:R-:W-:Y:S01]  /*56b10*/  ISETP.LT.AND P4, PT, R138, UR7, !P1 ;  /* 0x000000078a007c0c */ /* 0x008fe2000cf81270 */
[----:B------:R-:W1:Y:S01]  /*56b20*/  LDCU UR7, c[0x0][0x39c] ;  /* 0x00007380ff0777ac */ /* 0x000e620008000800 */
[----:B------:R-:W-:-:S04]  /*56b30*/  IADD3 R73, PT, PT, R3, UR5, RZ ;  /* 0x0000000503497c10 */ /* 0x000fc8000fffe0ff */
[C---:B------:R-:W-:Y:S01]  /*56b40*/  LEA R68, P5, R73.reuse, R2, 0x2 ;  /* 0x0000000249447211 */ /* 0x040fe200078a10ff */
[----:B------:R-:W-:-:S03]  /*56b50*/  VIADD R3, R73, UR5 ;  /* 0x0000000549037c36 */ /* 0x000fc60008000000 */
[----:B------:R-:W-:Y:S01]  /*56b60*/  LEA.HI.X.SX32 R69, R73, R0, 0x2, P5 ;  /* 0x0000000049457211 */ /* 0x000fe200028f16ff */
[C---:B------:R-:W-:Y:S01]  /*56b70*/  VIADD R73, R3.reuse, UR5 ;  /* 0x0000000503497c36 */ /* 0x040fe20008000000 */
[----:B------:R-:W-:-:S03]  /*56b80*/  LEA R70, P5, R3, R2, 0x2 ;  /* 0x0000000203467211 */ /* 0x000fc600078a10ff */
[----:B------:R3:W-:Y:S01]  /*56b90*/  @P4 STG.E desc[UR22][R68.64], R78 ;  /* 0x0000004e44004986 */ /* 0x0007e2000c101916 */
[----:B------:R-:W-:Y:S01]  /*56ba0*/  LEA.HI.X.SX32 R71, R3, R0, 0x2, P5 ;  /* 0x0000000003477211 */ /* 0x000fe200028f16ff */
[C---:B------:R-:W-:Y:S01]  /*56bb0*/  VIADD R3, R73.reuse, UR5 ;  /* 0x0000000549037c36 */ /* 0x040fe20008000000 */
[----:B---3--:R-:W-:-:S04]  /*56bc0*/  LEA R68, P5, R73, R2, 0x2 ;  /* 0x0000000249447211 */ /* 0x008fc800078a10ff */
[----:B------:R-:W-:Y:S02]  /*56bd0*/  LEA.HI.X.SX32 R69, R73, R0, 0x2, P5 ;  /* 0x0000000049457211 */ /* 0x000fe400028f16ff */
[----:B------:R-:W-:Y:S02]  /*56be0*/  IADD3 R73, PT, PT, R3, UR5, RZ ;  /* 0x0000000503497c10 */ /* 0x000fe4000fffe0ff */
[----:B----4-:R-:W-:Y:S01]  /*56bf0*/  ISETP.LT.AND P3, PT, R137, UR4, !P1 ;  /* 0x0000000489007c0c */ /* 0x010fe2000cf61270 */
[----:B------:R-:W3:Y:S01]  /*56c00*/  LDCU UR4, c[0x0][0x39c] ;  /* 0x00007380ff0477ac */ /* 0x000ee20008000800 */
[----:B-----5:R-:W-:Y:S01]  /*56c10*/  ISETP.LT.AND P0, PT, R136, UR6, !P1 ;  /* 0x0000000688007c0c */ /* 0x020fe2000cf01270 */
[----:B------:R-:W4:Y:S01]  /*56c20*/  LDCU UR6, c[0x0][0x39c] ;  /* 0x00007380ff0677ac */ /* 0x000f220008000800 */
[----:B-1----:R-:W-:Y:S01]  /*56c30*/  ISETP.LT.AND P2, PT, R135, UR7, !P1 ;  /* 0x0000000787007c0c */ /* 0x002fe2000cf41270 */
[----:B------:R-:W2:Y:S01]  /*56c40*/  LDCU UR7, c[0x0][0x39c] ;  /* 0x00007380ff0777ac */ /* 0x000ea20008000800 */
[----:B---3--:R-:W-:Y:S01]  /*56c50*/  ISETP.LT.AND P4, PT, R134, UR4, !P1 ;  /* 0x0000000486007c0c */ /* 0x008fe2000cf81270 */
[----:B------:R-:W1:Y:S06]  /*56c60*/  LDCU UR4, c[0x0][0x39c] ;  /* 0x00007380ff0477ac */ /* 0x000e6c0008000800 */
[----:B------:R3:W-:Y:S01]  /*56c70*/  @P3 STG.E desc[UR22][R70.64], R79 ;  /* 0x0000004f46003986 */ /* 0x0007e2000c101916 */
[----:B----4-:R-:W-:Y:S01]  /*56c80*/  ISETP.LT.AND P3, PT, R132, UR6, !P1 ;  /* 0x0000000684007c0c */ /* 0x010fe2000cf61270 */
[----:B------:R-:W4:Y:S02]  /*56c90*/  LDCU UR6, c[0x0][0x39c] ;  /* 0x00007380ff0677ac */ /* 0x000f240008000800 */
[----:B------:R5:W-:Y:S01]  /*56ca0*/  @P0 STG.E desc[UR22][R68.64], R80 ;  /* 0x0000005044000986 */ /* 0x000be2000c101916 */
[----:B---3--:R-:W-:-:S04]  /*56cb0*/  LEA R70, P5, R3, R2, 0x2 ;  /* 0x0000000203467211 */ /* 0x008fc800078a10ff */
[----:B------:R-:W-:Y:S01]  /*56cc0*/  LEA.HI.X.SX32 R71, R3, R0, 0x2, P5 ;  /* 0x0000000003477211 */ /* 0x000fe200028f16ff */
[C---:B------:R-:W-:Y:S01]  /*56cd0*/  VIADD R3, R73.reuse, UR5 ;  /* 0x0000000549037c36 */ /* 0x040fe20008000000 */
[----:B-----5:R-:W-:Y:S02]  /*56ce0*/  LEA R68, P5, R73, R2, 0x2 ;  /* 0x0000000249447211 */ /* 0x020fe400078a10ff */
[----:B--2---:R-:W-:Y:S01]  /*56cf0*/  ISETP.LT.AND P0, PT, R75, UR7, !P1 ;  /* 0x000000074b007c0c */ /* 0x004fe2000cf01270 */
[----:B------:R2:W-:Y:S01]  /*56d00*/  @P2 STG.E desc[UR22][R70.64], R81 ;  /* 0x0000005146002986 */ /* 0x0005e2000c101916 */
[----:B------:R-:W3:Y:S01]  /*56d10*/  LDCU UR7, c[0x0][0x39c] ;  /* 0x00007380ff0777ac */ /* 0x000ee20008000800 */
[----:B-1----:R-:W-:Y:S02]  /*56d20*/  ISETP.LT.AND P2, PT, R72, UR4, !P1 ;  /* 0x0000000448007c0c */ /* 0x002fe4000cf41270 */
[----:B------:R-:W5:Y:S01]  /*56d30*/  LDL.LU R75, [R1+0x11d4] ;  /* 0x0011d400014b7983 */ /* 0x000f620000300800 */
[----:B------:R-:W1:Y:S01]  /*56d40*/  LDCU UR4, c[0x0][0x39c] ;  /* 0x00007380ff0477ac */ /* 0x000e620008000800 */
[----:B------:R-:W-:-:S02]  /*56d50*/  LEA.HI.X.SX32 R69, R73, R0, 0x2, P5 ;  /* 0x0000000049457211 */ /* 0x000fc400028f16ff */
[----:B------:R-:W5:Y:S01]  /*56d60*/  LDL.LU R72, [R1+0x11d8] ;  /* 0x0011d80001487983 */ /* 0x000f620000300800 */
[C---:B------:R-:W-:Y:S01]  /*56d70*/  VIADD R73, R3.reuse, UR5 ;  /* 0x0000000503497c36 */ /* 0x040fe20008000000 */
[C---:B--2---:R-:W-:Y:S02]  /*56d80*/  LEA R70, P5, R3.reuse, R2, 0x2 ;  /* 0x0000000203467211 */ /* 0x044fe400078a10ff */
[----:B------:R2:W-:Y:S01]  /*56d90*/  @P4 STG.E desc[UR22][R68.64], R82 ;  /* 0x0000005244004986 */ /* 0x0005e2000c101916 */
[----:B----4-:R-:W-:Y:S01]  /*56da0*/  ISETP.LT.AND P4, PT, R74, UR6, !P1 ;  /* 0x000000064a007c0c */ /* 0x010fe2000cf81270 */
[----:B------:R-:W5:Y:S01]  /*56db0*/  LDCU UR6, c[0x0][0x39c] ;  /* 0x00007380ff0677ac */ /* 0x000f620008000800 */
[----:B------:R-:W-:Y:S01]  /*56dc0*/  LEA.HI.X.SX32 R71, R3, R0, 0x2, P5 ;  /* 0x0000000003477211 */ /* 0x000fe200028f16ff */
[----:B------:R-:W4:Y:S01]  /*56dd0*/  LDL.LU R74, [R1+0x11dc] ;  /* 0x0011dc00014a7983 */ /* 0x000f220000300800 */
[----:B--2---:R-:W-:-:S04]  /*56de0*/  LEA R68, P5, R73, R2, 0x2 ;  /* 0x0000000249447211 */ /* 0x004fc800078a10ff */
[----:B------:R-:W-:Y:S01]  /*56df0*/  LEA.HI.X.SX32 R69, R73, R0, 0x2, P5 ;  /* 0x0000000049457211 */ /* 0x000fe200028f16ff */
[----:B------:R2:W-:Y:S01]  /*56e00*/  @P3 STG.E desc[UR22][R70.64], R83 ;  /* 0x0000005346003986 */ /* 0x0005e2000c101916 */
[----:B---3--:R-:W-:-:S03]  /*56e10*/  ISETP.LT.AND P3, PT, R77, UR7, !P1 ;  /* 0x000000074d007c0c */ /* 0x008fc6000cf61270 */
[----:B------:R3:W-:Y:S01]  /*56e20*/  @P0 STG.E desc[UR22][R68.64], R84 ;  /* 0x0000005444000986 */ /* 0x0007e2000c101916 */
[----:B------:R-:W-:Y:S01]  /*56e30*/  VIADD R3, R73, UR5 ;  /* 0x0000000549037c36 */ /* 0x000fe20008000000 */
[----:B------:R-:W5:Y:S01]  /*56e40*/  LDCU UR7, c[0x0][0x39c] ;  /* 0x00007380ff0777ac */ /* 0x000f620008000800 */
[----:B-1----:R-:W-:Y:S01]  /*56e50*/  ISETP.LT.AND P0, PT, R76, UR4, !P1 ;  /* 0x000000044c007c0c */ /* 0x002fe2000cf01270 */
[----:B------:R-:W4:Y:S02]  /*56e60*/  LDL.LU R77, [R1+0x11b0] ;  /* 0x0011b000014d7983 */ /* 0x000f240000300800 */
[C---:B------:R-:W-:Y:S01]  /*56e70*/  IADD3 R73, PT, PT, R3.reuse, UR5, RZ ;  /* 0x0000000503497c10 */ /* 0x040fe2000fffe0ff */
[----:B------:R-:W4:Y:S01]  /*56e80*/  LDCU UR4, c[0x0][0x39c] ;  /* 0x00007380ff0477ac */ /* 0x000f220008000800 */
[----:B------:R-:W4:Y:S01]  /*56e90*/  LDL.LU R76, [R1+0x11b4] ;  /* 0x0011b400014c7983 */ /* 0x000f220000300800 */
[----:B--2---:R-:W-:-:S04]  /*56ea0*/  LEA R70, P5, R3, R2, 0x2 ;  /* 0x0000000203467211 */ /* 0x004fc800078a10ff */
[----:B------:R-:W-:Y:S02]  /*56eb0*/  LEA.HI.X.SX32 R71, R3, R0, 0x2, P5 ;  /* 0x0000000003477211 */ /* 0x000fe400028f16ff */
[C---:B---3--:R-:W-:Y:S01]  /*56ec0*/  LEA R68, P5, R73.reuse, R2, 0x2 ;  /* 0x0000000249447211 */ /* 0x048fe200078a10ff */
[----:B------:R-:W-:-:S03]  /*56ed0*/  VIADD R3, R73, UR5 ;  /* 0x0000000549037c36 */ /* 0x000fc60008000000 */
[----:B------:R-:W-:Y:S01]  /*56ee0*/  LEA.HI.X.SX32 R69, R73, R0, 0x2, P5 ;  /* 0x0000000049457211 */ /* 0x000fe200028f16ff */
[----:B------:R1:W-:Y:S01]  /*56ef0*/  @P2 STG.E desc[UR22][R70.64], R85 ;  /* 0x0000005546002986 */ /* 0x0003e2000c101916 */
[----:B------:R-:W-:-:S03]  /*56f00*/  VIADD R73, R3, UR5 ;  /* 0x0000000503497c36 */ /* 0x000fc60008000000 */
[----:B------:R2:W-:Y:S01]  /*56f10*/  @P4 STG.E desc[UR22][R68.64], R86 ;  /* 0x0000005644004986 */ /* 0x0005e2000c101916 */
[----:B-1----:R-:W-:-:S04]  /*56f20*/  LEA R70, P5, R3, R2, 0x2 ;  /* 0x0000000203467211 */ /* 0x002fc800078a10ff */
[----:B------:R-:W-:Y:S01]  /*56f30*/  LEA.HI.X.SX32 R71, R3, R0, 0x2, P5 ;  /* 0x0000000003477211 */ /* 0x000fe200028f16ff */
[C---:B------:R-:W-:Y:S01]  /*56f40*/  VIADD R3, R73.reuse, UR5 ;  /* 0x0000000549037c36 */ /* 0x040fe20008000000 */
[----:B--2---:R-:W-:-:S03]  /*56f50*/  LEA R68, P5, R73, R2, 0x2 ;  /* 0x0000000249447211 */ /* 0x004fc600078a10ff */
[----:B------:R1:W-:Y:S01]  /*56f60*/  @P3 STG.E desc[UR22][R70.64], R87 ;  /* 0x0000005746003986 */ /* 0x0003e2000c101916 */
[----:B------:R-:W-:Y:S02]  /*56f70*/  LEA.HI.X.SX32 R69, R73, R0, 0x2, P5 ;  /* 0x0000000049457211 */ /* 0x000fe400028f16ff */
[----:B-1----:R-:W-:-:S04]  /*56f80*/  LEA R70, P5, R3, R2, 0x2 ;  /* 0x0000000203467211 */ /* 0x002fc800078a10ff */
[----:B------:R-:W-:Y:S01]  /*56f90*/  LEA.HI.X.SX32 R71, R3, R0, 0x2, P5 ;  /* 0x0000000003477211 */ /* 0x000fe200028f16ff */
[----:B------:R1:W-:Y:S01]  /*56fa0*/  @P0 STG.E desc[UR22][R68.64], R88 ;  /* 0x0000005844000986 */ /* 0x0003e2000c101916 */
[----:B-----5:R-:W-:Y:S01]  /*56fb0*/  ISETP.LT.AND P2, PT, R75, UR6, !P1 ;  /* 0x000000064b007c0c */ /* 0x020fe2000cf41270 */
[----:B------:R-:W2:Y:S02]  /*56fc0*/  LDCU UR6, c[0x0][0x39c] ;  /* 0x00007380ff0677ac */ /* 0x000ea40008000800 */
[----:B------:R-:W3:Y:S01]  /*56fd0*/  LDL.LU R75, [R1+0x11bc] ;  /* 0x0011bc00014b7983 */ /* 0x000ee20000300800 */
[----:B------:R-:W-:Y:S01]  /*56fe0*/  ISETP.LT.AND P4, PT, R72, UR7, !P1 ;  /* 0x0000000748007c0c */ /* 0x000fe2000cf81270 */
[----:B------:R-:W5:Y:S02]  /*56ff0*/  LDCU UR7, c[0x0][0x39c] ;  /* 0x00007380ff0777ac */ /* 0x000f640008000800 */
[----:B------:R-:W3:Y:S01]  /*57000*/  LDL.LU R72, [R1+0x11c4] ;  /* 0x0011c40001487983 */ /* 0x000ee20000300800 */
[----:B----4-:R-:W-:-:S05]  /*57010*/  ISETP.LT.AND P3, PT, R74, UR4, !P1 ;  /* 0x000000044a007c0c */ /* 0x010fca000cf61270 */
[----:B------:R4:W-:Y:S01]  /*57020*/  @P2 STG.E desc[UR22][R70.64], R89 ;  /* 0x0000005946002986 */ /* 0x0009e2000c101916 */
[----:B------:R-:W-:Y:S01]  /*57030*/  IADD3 R73, PT, PT, R3, UR5, RZ ;  /* 0x0000000503497c10 */ /* 0x000fe2000fffe0ff */
[----:B------:R-:W3:Y:S02]  /*57040*/  LDCU UR4, c[0x0][0x39c] ;  /* 0x00007380ff0477ac */ /* 0x000ee40008000800 */
[----:B------:R-:W3:Y:S01]  /*57050*/  LDL.LU R74, [R1+0x11c8] ;  /* 0x0011c800014a7983 */ /* 0x000ee20000300800 */
[----:B--2---:R-:W-:Y:S01]  /*57060*/  ISETP.LT.AND P0, PT, R77, UR6, !P1 ;  /* 0x000000064d007c0c */ /* 0x004fe2000cf01270 */
[----:B------:R-:W2:Y:S02]  /*57070*/  LDCU UR6, c[0x0][0x39c] ;  /* 0x00007380ff0677ac */ /* 0x000ea40008000800 */
[----:B------:R-:W3:Y:S01]  /*57080*/  LDL.LU R77, [R1+0x1190] ;  /* 0x00119000014d7983 */ /* 0x000ee20000300800 */
[----:B-----5:R-:W-:Y:S01]  /*57090*/  ISETP.LT.AND P2, PT, R76, UR7, !P1 ;  /* 0x000000074c007c0c */ /* 0x020fe2000cf41270 */
[----:B------:R-:W-:-:S02]  /*570a0*/  VIADD R3, R73, UR5 ;  /* 0x0000000549037c36 */ /* 0x000fc40008000000 */
[----:B------:R-:W5:Y:S01]  /*570b0*/  LDL.LU R76, [R1+0x1194] ;  /* 0x00119400014c7983 */ /* 0x000f620000300800 */
[C---:B-1----:R-:W-:Y:S01]  /*570c0*/  LEA R68, P5, R73.reuse, R2, 0x2 ;  /* 0x0000000249447211 */ /* 0x042fe200078a10ff */
[----:B------:R-:W1:Y:S03]  /*570d0*/  LDCU UR7, c[0x0][0x39c] ;  /* 0x00007380ff0777ac */ /* 0x000e660008000800 */
[----:B------:R-:W-:Y:S02]  /*570e0*/  LEA.HI.X.SX32 R69, R73, R0, 0x2, P5 ;  /* 0x0000000049457211 */ /* 0x000fe400028f16ff */
[C---:B----4-:R-:W-:Y:S01]  /*570f0*/  LEA R70, P5, R3.reuse, R2, 0x2 ;  /* 0x0000000203467211 */ /* 0x050fe200078a10ff */
[----:B------:R-:W-:-:S03]  /*57100*/  VIADD R73, R3, UR5 ;  /* 0x0000000503497c36 */ /* 0x000fc60008000000 */
[----:B------:R-:W-:Y:S01]  /*57110*/  LEA.HI.X.SX32 R71, R3, R0, 0x2, P5 ;  /* 0x0000000003477211 */ /* 0x000fe200028f16ff */
[----:B------:R4:W-:Y:S01]  /*57120*/  @P4 STG.E desc[UR22][R68.64], R90 ;  /* 0x0000005a44004986 */ /* 0x0009e2000c101916 */
[----:B------:R-:W-:-:S03]  /*57130*/  VIADD R3, R73, UR5 ;  /* 0x0000000549037c36 */ /* 0x000fc60008000000 */
[----:B------:R1:W-:Y:S01]  /*57140*/  @P3 STG.E desc[UR22][R70.64], R91 ;  /* 0x0000005b46003986 */ /* 0x0003e2000c101916 */
[----:B----4-:R-:W-:-:S04]  /*57150*/  LEA R68, P5, R73, R2, 0x2 ;  /* 0x0000000249447211 */ /* 0x010fc800078a10ff */
[----:B------:R-:W-:Y:S02]  /*57160*/  LEA.HI.X.SX32 R69, R73, R0, 0x2, P5 ;  /* 0x0000000049457211 */ /* 0x000fe400028f16ff */
[C---:B-1----:R-:W-:Y:S02]  /*57170*/  LEA R70, P5, R3.reuse, R2, 0x2 ;  /* 0x0000000203467211 */ /* 0x042fe400078a10ff */
[C---:B------:R-:W-:Y:S01]  /*57180*/  IADD3 R73, PT, PT, R3.reuse, UR5, RZ ;  /* 0x0000000503497c10 */ /* 0x040fe2000fffe0ff */
[----:B------:R1:W-:Y:S01]  /*57190*/  @P0 STG.E desc[UR22][R68.64], R92 ;  /* 0x0000005c44000986 */ /* 0x0003e2000c101916 */
[----:B------:R-:W-:Y:S02]  /*571a0*/  LEA.HI.X.SX32 R71, R3, R0, 0x2, P5 ;  /* 0x0000000003477211 */ /* 0x000fe400028f16ff */
[----:B-1----:R-:W-:-:S04]  /*571b0*/  LEA R68, P5, R73, R2, 0x2 ;  /* 0x0000000249447211 */ /* 0x002fc800078a10ff */
[----:B------:R-:W-:Y:S01]  /*571c0*/  LEA.HI.X.SX32 R69, R73, R0, 0x2, P5 ;  /* 0x0000000049457211 */ /* 0x000fe200028f16ff */
[----:B------:R1:W-:Y:S01]  /*571d0*/  @P2 STG.E desc[UR22][R70.64], R93 ;  /* 0x0000005d46002986 */ /* 0x0003e2000c101916 */
[----:B---3--:R-:W-:Y:S01]  /*571e0*/  ISETP.LT.AND P4, PT, R75, UR4, !P1 ;  /* 0x000000044b007c0c */ /* 0x008fe2000cf81270 */
[----:B------:R-:W3:Y:S02]  /*571f0*/  LDCU UR4, c[0x0][0x39c] ;  /* 0x00007380ff0477ac */ /* 0x000ee40008000800 */
[----:B------:R-:W4:Y:S01]  /*57200*/  LDL.LU R75, [R1+0x1198] ;  /* 0x00119800014b7983 */ /* 0x000f220000300800 */
[----:B--2---:R-:W-:Y:S01]  /*57210*/  ISETP.LT.AND P3, PT, R72, UR6, !P1 ;  /* 0x0000000648007c0c */ /* 0x004fe2000cf61270 */
[----:B------:R-:W5:Y:S02]  /*57220*/  LDCU UR6, c[0x0][0x39c] ;  /* 0x00007380ff0677ac */ /* 0x000f640008000800 */
[----:B------:R-:W2:Y:S01]  /*57230*/  LDL.LU R72, [R1+0x119c] ;  /* 0x00119c0001487983 */ /* 0x000ea20000300800 */
[----:B------:R-:W-:-:S05]  /*57240*/  ISETP.LT.AND P0, PT, R74, UR7, !P1 ;  /* 0x000000074a007c0c */ /* 0x000fca000cf01270 */
[----:B------:R1:W-:Y:S01]  /*57250*/  @P4 STG.E desc[UR22][R68.64], R94 ;  /* 0x0000005e44004986 */ /* 0x0003e2000c101916 */
[----:B------:R-:W-:Y:S01]  /*57260*/  VIADD R3, R73, UR5 ;  /* 0x0000000549037c36 */ /* 0x000fe20008000000 */
[----:B------:R-:W4:Y:S02]  /*57270*/  LDCU UR7, c[0x0][0x39c] ;  /* 0x00007380ff0777ac */ /* 0x000f240008000800 */
[----:B------:R-:W2:Y:S01]  /*57280*/  LDL.LU R74, [R1+0x11a4] ;  /* 0x0011a400014a7983 */ /* 0x000ea20000300800 */
[----:B---3--:R-:W-:Y:S01]  /*57290*/  ISETP.LT.AND P2, PT, R77, UR4, !P1 ;  /* 0x000000044d007c0c */ /* 0x008fe2000cf41270 */
        /* <DEDUP_REMOVED lines=8> */
[C---:B------:R-:W-:Y:S01]  /*57320*/  LEA R68, P5, R73.reuse, R2, 0x2 ;  /* 0x0000000249447211 */ /* 0x040fe200078a10ff */
[----:B------:R-:W-:-:S03]  /*57330*/  VIADD R3, R73, UR5 ;  /* 0x0000000549037c36 */ /* 0x000fc60008000000 */
[----:B------:R-:W-:Y:S01]  /*57340*/  LEA.HI.X.SX32 R69, R73, R0, 0x2, P5 ;  /* 0x0000000049457211 */ /* 0x000fe200028f16ff */
[----:B------:R1:W-:Y:S01]  /*57350*/  @P3 STG.E desc[UR22][R70.64], R95 ;  /* 0x0000005f46003986 */ /* 0x0003e2000c101916 */
[----:B------:R-:W-:-:S03]  /*57360*/  IADD3 R73, PT, PT, R3, UR5, RZ ;  /* 0x0000000503497c10 */ /* 0x000fc6000fffe0ff */
[----:B------:R1:W-:Y:S02]  /*57370*/  @P0 STG.E desc[UR22][R68.64], R96 ;  /* 0x0000006044000986 */ /* 0x0003e4000c101916 */
[----:B-1----:R-:W-:-:S04]  /*57380*/  LEA R70, P5, R3, R2, 0x2 ;  /* 0x0000000203467211 */ /* 0x002fc800078a10ff */
[----:B------:R-:W-:Y:S01]  /*57390*/  LEA.HI.X.SX32 R71, R3, R0, 0x2, P5 ;  /* 0x0000000003477211 */ /* 0x000fe200028f16ff */
[C---:B------:R-:W-:Y:S01]  /*573a0*/  VIADD R3, R73.reuse, UR5 ;  /* 0x0000000549037c36 */ /* 0x040fe20008000000 */
[----:B------:R-:W-:-:S03]  /*573b0*/  LEA R68, P5, R73, R2, 0x2 ;  /* 0x0000000249447211 */ /* 0x000fc600078a10ff */
[----:B------:R1:W-:Y:S01]  /*573c0*/  @P2 STG.E desc[UR22][R70.64], R97 ;  /* 0x0000006146002986 */ /* 0x0003e2000c101916 */
[----:B------:R-:W-:Y:S02]  /*573d0*/  LEA.HI.X.SX32 R69, R73, R0, 0x2, P5 ;  /* 0x0000000049457211 */ /* 0x000fe400028f16ff */
[----:B-1----:R-:W-:-:S04]  /*573e0*/  LEA R70, P5, R3, R2, 0x2 ;  /* 0x0000000203467211 */ /* 0x002fc800078a10ff */
[----:B------:R-:W-:Y:S01]  /*573f0*/  LEA.HI.X.SX32 R71, R3, R0, 0x2, P5 ;  /* 0x0000000003477211 */ /* 0x000fe200028f16ff */
[----:B------:R1:W-:Y:S01]  /*57400*/  @P4 STG.E desc[UR22][R68.64], R98 ;  /* 0x0000006244004986 */ /* 0x0003e2000c101916 */
[----:B----4-:R-:W-:Y:S01]  /*57410*/  ISETP.LT.AND P3, PT, R75, UR7, !P1 ;  /* 0x000000074b007c0c */ /* 0x010fe2000cf61270 */
        /* <DEDUP_REMOVED lines=19> */
[C---:B------:R-:W-:Y:S02]  /*57550*/  LEA R70, P5, R3.reuse, R2, 0x2 ;  /* 0x0000000203467211 */ /* 0x040fe400078a10ff */
[C---:B------:R-:W-:Y:S02]  /*57560*/  IADD3 R73, PT, PT, R3.reuse, UR5, RZ ;  /* 0x0000000503497c10 */ /* 0x040fe4000fffe0ff */
[----:B------:R-:W-:Y:S01]  /*57570*/  LEA.HI.X.SX32 R71, R3, R0, 0x2, P5 ;  /* 0x0000000003477211 */ /* 0x000fe200028f16ff */
[----:B------:R1:W-:Y:S02]  /*57580*/  @P0 STG.E desc[UR22][R68.64], R100 ;  /* 0x0000006444000986 */ /* 0x0003e4000c101916 */
[----:B------:R-:W-:-:S02]  /*57590*/  VIADD R3, R73, UR5 ;  /* 0x0000000549037c36 */ /* 0x000fc40008000000 */
        /* <DEDUP_REMOVED lines=25> */
[----:B------:R-:W5:Y:S02]  /*57730*/  LDCU UR7, c[0x0][0x39c] ;  /* 0x00007380ff0777ac */ /* 0x000f640008000800 */
[----:B------:R-:W3:Y:S01]  /*57740*/  LDL.LU R76, [R1+0x1144] ;  /* 0x00114400014c7983 */ /* 0x000ee20000300800 */
[----:B-1----:R-:W-:-:S02]  /*57750*/  LEA R70, P5, R3, R2, 0x2 ;  /* 0x0000000203467211 */ /* 0x002fc400078a10ff */
[C---:B------:R-:W-:Y:S02]  /*57760*/  IADD3 R73, PT, PT, R3.reuse, UR5, RZ ;  /* 0x0000000503497c10 */ /* 0x040fe4000fffe0ff */
[----:B------:R-:W-:Y:S02]  /*57770*/  LEA.HI.X.SX32 R71, R3, R0, 0x2, P5 ;  /* 0x0000000003477211 */ /* 0x000fe400028f16ff */
[C---:B------:R-:W-:Y:S01]  /*57780*/  LEA R68, P5, R73.reuse, R2, 0x2 ;  /* 0x0000000249447211 */ /* 0x040fe200078a10ff */
        /* <DEDUP_REMOVED lines=8> */
[----:B-----5:R-:W-:-:S03]  /*57810*/  LEA R68, P5, R73, R2, 0x2 ;  /* 0x0000000249447211 */ /* 0x020fc600078a10ff */
        /* <DEDUP_REMOVED lines=9> */
[----:B------:R-:W2:Y:S02]  /*578b0*/  LDCU UR6, c[0x0][0x39c] ;  /* 0x00007380ff0677ac */ /* 0x000ea40008000800 */
[----:B------:R-:W5:Y:S06]  /*578c0*/  LDL.LU R72, [R1+0x1150] ;  /* 0x0011500001487983 */ /* 0x000f6c0000300800 */
[----:B------:R1:W-:Y:S01]  /*578d0*/  @P2 STG.E desc[UR22][R70.64], R109 ;  /* 0x0000006d46002986 */ /* 0x0003e2000c101916 */
[----:B------:R-:W-:Y:S01]  /*578e0*/  ISETP.LT.AND P3, PT, R74, UR7, !P1 ;  /* 0x000000074a007c0c */ /* 0x000fe2000cf61270 */
[----:B------:R-:W4:Y:S02]  /*578f0*/  LDCU UR7, c[0x0][0x39c] ;  /* 0x00007380ff0777ac */ /* 0x000f240008000800 */
[----:B------:R-:W5:Y:S01]  /*57900*/  LDL.LU R74, [R1+0x114c] ;  /* 0x00114c00014a7983 */ /* 0x000f620000300800 */
[----:B---3--:R-:W-:Y:S01]  /*57910*/  ISETP.LT.AND P0, PT, R77, UR4, !P1 ;  /* 0x000000044d007c0c */ /* 0x008fe2000cf01270 */
[----:B------:R-:W5:Y:S02]  /*57920*/  LDCU UR4, c[0x0][0x39c] ;  /* 0x00007380ff0477ac */ /* 0x000f640008000800 */
[----:B------:R-:W3:Y:S01]  /*57930*/  LDL.LU R77, [R1+0x1128] ;  /* 0x00112800014d7983 */ /* 0x000ee20000300800 */
[----:B--2---:R-:W-:Y:S01]  /*57940*/  ISETP.LT.AND P2, PT, R76, UR6, !P1 ;  /* 0x000000064c007c0c */ /* 0x004fe2000cf41270 */
[----:B------:R-:W2:Y:S02]  /*57950*/  LDCU UR6, c[0x0][0x39c] ;  /* 0x00007380ff0677ac */ /* 0x000ea40008000800 */
[----:B------:R-:W3:Y:S01]  /*57960*/  LDL.LU R76, [R1+0x1124] ;  /* 0x00112400014c7983 */ /* 0x000ee20000300800 */
[----:B------:R-:W-:-:S03]  /*57970*/  IADD3 R73, PT, PT, R3, UR5, RZ ;  /* 0x0000000503497c10 */ /* 0x000fc6000fffe0ff */
[----:B------:R-:W3:Y:S01]  /*57980*/  LDL.LU R80, [R1+0x1120] ;  /* 0x0011200001507983 */ /* 0x000ee20000300800 */
[C---:B-1----:R-:W-:Y:S01]  /*57990*/  LEA R68, P5, R73.reuse, R2, 0x2 ;  /* 0x0000000249447211 */ /* 0x042fe200078a10ff */
[C---:B------:R-:W-:Y:S02]  /*579a0*/  VIADD R3, R73.reuse, UR5 ;  /* 0x0000000549037c36 */ /* 0x040fe40008000000 */
[----:B------:R-:W3:Y:S01]  /*579b0*/  LDL.LU R79, [R1+0x111c] ;  /* 0x00111c00014f7983 */ /* 0x000ee20000300800 */
[----:B------:R-:W-:Y:S02]  /*579c0*/  LEA.HI.X.SX32 R69, R73, R0, 0x2, P5 ;  /* 0x0000000049457211 */ /* 0x000fe400028f16ff */
[C---:B------:R-:W-:Y:S01]  /*579d0*/  LEA R70, P5, R3.reuse, R2, 0x2 ;  /* 0x0000000203467211 */ /* 0x040fe200078a10ff */
[C---:B------:R-:W-:Y:S01]  /*579e0*/  VIADD R73, R3.reuse, UR5 ;  /* 0x0000000503497c36 */ /* 0x040fe20008000000 */
[----:B------:R-:W3:Y:S02]  /*579f0*/  LDL.LU R78, [R1+0x1118] ;  /* 0x00111800014e7983 */ /* 0x000ee40000300800 */
[----:B------:R-:W-:-:S02]  /*57a00*/  LEA.HI.X.SX32 R71, R3, R0, 0x2, P5 ;  /* 0x0000000003477211 */ /* 0x000fc400028f16ff */
[----:B------:R1:W-:Y:S01]  /*57a10*/  @P4 STG.E desc[UR22][R68.64], R110 ;  /* 0x0000006e44004986 */ /* 0x0003e2000c101916 */
[----:B------:R-:W-:-:S03]  /*57a20*/  VIADD R3, R73, UR5 ;  /* 0x0000000549037c36 */ /* 0x000fc60008000000 */
[----:B------:R2:W-:Y:S04]  /*57a30*/  @P3 STG.E desc[UR22][R70.64], R111 ;  /* 0x0000006f46003986 */ /* 0x0005e8000c101916 */
[----:B------:R-:W3:Y:S01]  /*57a40*/  LDL.LU R81, [R1+0x1100] ;  /* 0x0011000001517983 */ /* 0x000ee20000300800 */
[----:B-1----:R-:W-:-:S04]  /*57a50*/  LEA R68, P5, R73, R2, 0x2 ;  /* 0x0000000249447211 */ /* 0x002fc800078a10ff */
[----:B------:R-:W-:-:S05]  /*57a60*/  LEA.HI.X.SX32 R69, R73, R0, 0x2, P5 ;  /* 0x0000000049457211 */ /* 0x000fca00028f16ff */
[----:B------:R1:W-:Y:S01]  /*57a70*/  @P0 STG.E desc[UR22][R68.64], R112 ;  /* 0x0000007044000986 */ /* 0x0003e2000c101916 */
[----:B----4-:R-:W-:Y:S01]  /*57a80*/  ISETP.LT.AND P4, PT, R75, UR7, !P1 ;  /* 0x000000074b007c0c */ /* 0x010fe2000cf81270 */
[----:B------:R-:W4:Y:S01]  /*57a90*/  LDCU UR7, c[0x0][0x39c] ;  /* 0x00007380ff0777ac */ /* 0x000f220008000800 */
[----:B-----5:R-:W-:Y:S01]  /*57aa0*/  ISETP.LT.AND P3, PT, R72, UR4, !P1 ;  /* 0x0000000448007c0c */ /* 0x020fe2000cf61270 */
[----:B------:R-:W3:Y:S01]  /*57ab0*/  LDCU UR4, c[0x0][0x39c] ;  /* 0x00007380ff0477ac */ /* 0x000ee20008000800 */
[C---:B------:R-:W-:Y:S02]  /*57ac0*/  LEA R72, P5, R3.reuse, R2, 0x2 ;  /* 0x0000000203487211 */ /* 0x040fe400078a10ff */
[C---:B------:R-:W-:Y:S02]  /*57ad0*/  IADD3 R75, PT, PT, R3.reuse, UR5, RZ ;  /* 0x00000005034b7c10 */ /* 0x040fe4000fffe0ff */
[----:B------:R-:W-:-:S03]  /*57ae0*/  LEA.HI.X.SX32 R73, R3, R0, 0x2, P5 ;  /* 0x0000000003497211 */ /* 0x000fc600028f16ff */
[C---:B------:R-:W-:Y:S02]  /*57af0*/  VIADD R3, R75.reuse, UR5 ;  /* 0x000000054b037c36 */ /* 0x040fe40008000000 */
[----:B------:R5:W-:Y:S01]  /*57b00*/  @P2 STG.E desc[UR22][R72.64], R113 ;  /* 0x0000007148002986 */ /* 0x000be2000c101916 */
[----:B--2---:R-:W-:Y:S01]  /*57b10*/  ISETP.LT.AND P0, PT, R74, UR6, !P1 ;  /* 0x000000064a007c0c */ /* 0x004fe2000cf01270 */
[----:B------:R-:W2:Y:S01]  /*57b20*/  LDCU UR6, c[0x0][0x39c] ;  /* 0x00007380ff0677ac */ /* 0x000ea20008000800 */
[----:B------:R-:W-:-:S04]  /*57b30*/  LEA R74, P5, R75, R2, 0x2 ;  /* 0x000000024b4a7211 */ /* 0x000fc800078a10ff */
[----:B------:R-:W-:-:S05]  /*57b40*/  LEA.HI.X.SX32 R75, R75, R0, 0x2, P5 ;  /* 0x000000004b4b7211 */ /* 0x000fca00028f16ff */
[----:B------:R1:W-:Y:S01]  /*57b50*/  @P4 STG.E desc[UR22][R74.64], R114 ;  /* 0x000000724a004986 */ /* 0x0003e2000c101916 */
[----:B---3--:R-:W-:Y:S01]  /*57b60*/  ISETP.LT.AND P4, PT, R76, UR4, !P1 ;  /* 0x000000044c007c0c */ /* 0x008fe2000cf81270 */
[----:B------:R-:W3:Y:S02]  /*57b70*/  LDCU UR4, c[0x0][0x39c] ;  /* 0x00007380ff0477ac */ /* 0x000ee40008000800 */
[----:B------:R-:W3:Y:S01]  /*57b80*/  LDL.LU R76, [R1+0x10fc] ;  /* 0x0010fc00014c7983 */ /* 0x000ee20000300800 */
[----:B----4-:R-:W-:Y:S01]  /*57b90*/  ISETP.LT.AND P2, PT, R77, UR7, !P1 ;  /* 0x000000074d007c0c */ /* 0x010fe2000cf41270 */
[C---:B------:R-:W-:Y:S01]  /*57ba0*/  VIADD R77, R3.reuse, UR5 ;  /* 0x00000005034d7c36 */ /* 0x040fe20008000000 */
[C---:B------:R-:W-:Y:S01]  /*57bb0*/  LEA R70, P5, R3.reuse, R2, 0x2 ;  /* 0x0000000203467211 */ /* 0x040fe200078a10ff */
[----:B------:R-:W4:Y:S03]  /*57bc0*/  LDCU UR7, c[0x0][0x39c] ;  /* 0x00007380ff0777ac */ /* 0x000f260008000800 */
[----:B------:R-:W-:Y:S01]  /*57bd0*/  LEA.HI.X.SX32 R71, R3, R0, 0x2, P5 ;  /* 0x0000000003477211 */ /* 0x000fe200028f16ff */
[C---:B------:R-:W-:Y:S01]  /*57be0*/  VIADD R3, R77.reuse, UR5 ;  /* 0x000000054d037c36 */ /* 0x040fe20008000000 */
[----:B-1----:R-:W-:-:S04]  /*57bf0*/  LEA R68, P5, R77, R2, 0x2 ;  /* 0x000000024d447211 */ /* 0x002fc800078a10ff */
[----:B------:R-:W-:Y:S02]  /*57c00*/  LEA.HI.X.SX32 R69, R77, R0, 0x2, P5 ;  /* 0x000000004d457211 */ /* 0x000fe400028f16ff */
[C---:B-----5:R-:W-:Y:S01]  /*57c10*/  LEA R72, P5, R3.reuse, R2, 0x2 ;  /* 0x0000000203487211 */ /* 0x060fe200078a10ff */
[----:B------:R1:W-:Y:S03]  /*57c20*/  @P3 STG.E desc[UR22][R70.64], R115 ;  /* 0x0000007346003986 */ /* 0x0003e6000c101916 */
[C---:B------:R-:W-:Y:S01]  /*57c30*/  LEA.HI.X.SX32 R73, R3.reuse, R0, 0x2, P5 ;  /* 0x0000000003497211 */ /* 0x040fe200028f16ff */
[----:B------:R5:W-:Y:S01]  /*57c40*/  @P0 STG.E desc[UR22][R68.64], R116 ;  /* 0x0000007444000986 */ /* 0x000be2000c101916 */
[----:B--2---:R-:W-:Y:S01]  /*57c50*/  ISETP.LT.AND P3, PT, R80, UR6, !P1 ;  /* 0x0000000650007c0c */ /* 0x004fe2000cf61270 */
[----:B------:R-:W2:Y:S01]  /*57c60*/  LDCU UR6, c[0x0][0x39c] ;  /* 0x00007380ff0677ac */ /* 0x000ea20008000800 */
[----:B------:R-:W-:Y:S01]  /*57c70*/  IADD3 R75, PT, PT, R3, UR5, RZ ;  /* 0x00000005034b7c10 */ /* 0x000fe2000fffe0ff */
[----:B------:R-:W3:Y:S01]  /*57c80*/  LDL.LU R80, [R1+0x10f8] ;  /* 0x0010f80001507983 */ /* 0x000ee20000300800 */
[----:B----4-:R-:W-:Y:S01]  /*57c90*/  ISETP.LT.AND P0, PT, R79, UR7, !P1 ;  /* 0x000000074f007c0c */ /* 0x010fe2000cf01270 */
[----:B------:R-:W4:Y:S02]  /*57ca0*/  LDCU UR7, c[0x0][0x39c] ;  /* 0x00007380ff0777ac */ /* 0x000f240008000800 */
[----:B------:R2:W-:Y:S01]  /*57cb0*/  @P2 STG.E desc[UR22][R72.64], R117 ;  /* 0x0000007548002986 */ /* 0x0005e2000c101916 */
[----:B---3--:R-:W-:Y:S01]  /*57cc0*/  ISETP.LT.AND P2, PT, R78, UR4, !P1 ;  /* 0x000000044e007c0c */ /* 0x008fe2000cf41270 */
[C---:B------:R-:W-:Y:S01]  /*57cd0*/  VIADD R3, R75.reuse, UR5 ;  /* 0x000000054b037c36 */ /* 0x040fe20008000000 */
[C---:B------:R-:W-:Y:S01]  /*57ce0*/  LEA R74, P5, R75.reuse, R2, 0x2 ;  /* 0x000000024b4a7211 */ /* 0x040fe200078a10ff */
[----:B------:R-:W3:Y:S01]  /*57cf0*/  LDL.LU R79, [R1+0x10f0] ;  /* 0x0010f000014f7983 */ /* 0x000ee20000300800 */
[----:B------:R-:W4:Y:S03]  /*57d00*/  LDCU UR4, c[0x0][0x39c] ;  /* 0x00007380ff0477ac */ /* 0x000f260008000800 */
[----:B------:R-:W3:Y:S01]  /*57d10*/  LDL.LU R78, [R1+0x10e4] ;  /* 0x0010e400014e7983 */ /* 0x000ee20000300800 */
[----:B------:R-:W-:-:S02]  /*57d20*/  LEA.HI.X.SX32 R75, R75, R0, 0x2, P5 ;  /* 0x000000004b4b7211 */ /* 0x000fc400028f16ff */
[----:B-1----:R-:W-:-:S04]  /*57d30*/  LEA R70, P5, R3, R2, 0x2 ;  /* 0x0000000203467211 */ /* 0x002fc800078a10ff */
[----:B------:R-:W-:Y:S01]  /*57d40*/  LEA.HI.X.SX32 R71, R3, R0, 0x2, P5 ;  /* 0x0000000003477211 */ /* 0x000fe200028f16ff */
[----:B------:R1:W-:Y:S01]  /*57d50*/  @P4 STG.E desc[UR22][R74.64], R118 ;  /* 0x000000764a004986 */ /* 0x0003e2000c101916 */
[----:B--2---:R-:W-:Y:S01]  /*57d60*/  ISETP.LT.AND P4, PT, R81, UR6, !P1 ;  /* 0x0000000651007c0c */ /* 0x004fe2000cf81270 */
[----:B-----5:R-:W-:Y:S01]  /*57d70*/  VIADD R69, R3, UR5 ;  /* 0x0000000503457c36 */ /* 0x020fe20008000000 */
[----:B------:R-:W3:Y:S01]  /*57d80*/  LDCU UR6, c[0x0][0x39c] ;  /* 0x00007380ff0677ac */ /* 0x000ee20008000800 */
[----:B------:R-:W-:Y:S04]  /*57d90*/  @P3 STG.E desc[UR22][R70.64], R119 ;  /* 0x0000007746003986 */ /* 0x000fe8000c101916 */
[----:B------:R-:W2:Y:S01]  /*57da0*/  LDL.LU R81, [R1+0x10d8] ;  /* 0x0010d80001517983 */ /* 0x000ea20000300800 */
[----:B----4-:R-:W-:Y:S01]  /*57db0*/  ISETP.LT.AND P3, PT, R76, UR7, !P1 ;  /* 0x000000074c007c0c */ /* 0x010fe2000cf61270 */
[----:B------:R-:W-:-:S02]  /*57dc0*/  VIADD R3, R69, UR5 ;  /* 0x0000000545037c36 */ /* 0x000fc40008000000 */
[----:B------:R-:W4:Y:S01]  /*57dd0*/  LDL.LU R76, [R1+0x10cc] ;  /* 0x0010cc00014c7983 */ /* 0x000f220000300800 */
[C---:B------:R-:W-:Y:S01]  /*57de0*/  LEA R68, P5, R69.reuse, R2, 0x2 ;  /* 0x0000000245447211 */ /* 0x040fe200078a10ff */
[----:B------:R-:W5:Y:S03]  /*57df0*/  LDCU UR7, c[0x0][0x39c] ;  /* 0x00007380ff0777ac */ /* 0x000f660008000800 */
[----:B------:R-:W-:Y:S02]  /*57e00*/  LEA.HI.X.SX32 R69, R69, R0, 0x2, P5 ;  /* 0x0000000045457211 */ /* 0x000fe400028f16ff */
[C---:B------:R-:W-:Y:S02]  /*57e10*/  LEA R72, P5, R3.reuse, R2, 0x2 ;  /* 0x0000000203487211 */ /* 0x040fe400078a10ff */
[C---:B------:R-:W-:Y:S02]  /*57e20*/  IADD3 R77, PT, PT, R3.reuse, UR5, RZ ;  /* 0x00000005034d7c10 */ /* 0x040fe4000fffe0ff */
[----:B------:R-:W-:-:S02]  /*57e30*/  LEA.HI.X.SX32 R73, R3, R0, 0x2, P5 ;  /* 0x0000000003497211 */ /* 0x000fc400028f16ff */
[C---:B-1----:R-:W-:Y:S01]  /*57e40*/  LEA R74, P5, R77.reuse, R2, 0x2 ;  /* 0x000000024d4a7211 */ /* 0x042fe200078a10ff */
[----:B------:R1:W-:Y:S03]  /*57e50*/  @P0 STG.E desc[UR22][R68.64], R120 ;  /* 0x0000007844000986 */ /* 0x0003e6000c101916 */
[C---:B------:R-:W-:Y:S01]  /*57e60*/  LEA.HI.X.SX32 R75, R77.reuse, R0, 0x2, P5 ;  /* 0x000000004d4b7211 */ /* 0x040fe200028f16ff */
[----:B------:R-:W-:Y:S01]  /*57e70*/  VIADD R3, R77, UR5 ;  /* 0x000000054d037c36 */ /* 0x000fe20008000000 */
[----:B------:R1:W-:Y:S01]  /*57e80*/  @P2 STG.E desc[UR22][R72.64], R121 ;  /* 0x0000007948002986 */ /* 0x0003e2000c101916 */
[----:B------:R-:W-:Y:S01]  /*57e90*/  ISETP.LT.AND P0, PT, R80, UR4, !P1 ;  /* 0x0000000450007c0c */ /* 0x000fe2000cf01270 */
[----:B------:R-:W2:Y:S02]  /*57ea0*/  LDCU UR4, c[0x0][0x39c] ;  /* 0x00007380ff0477ac */ /* 0x000ea40008000800 */
[----:B------:R-:W4:Y:S04]  /*57eb0*/  LDL.LU R80, [R1+0x10c0] ;  /* 0x0010c00001507983 */ /* 0x000f280000300800 */
[----:B------:R2:W-:Y:S01]  /*57ec0*/  @P4 STG.E desc[UR22][R74.64], R122 ;  /* 0x0000007a4a004986 */ /* 0x0005e2000c101916 */
[----:B---3--:R-:W-:Y:S01]  /*57ed0*/  ISETP.LT.AND P2, PT, R79, UR6, !P1 ;  /* 0x000000064f007c0c */ /* 0x008fe2000cf41270 */
[----:B------:R-:W4:Y:S02]  /*57ee0*/  LDCU UR6, c[0x0][0x39c] ;  /* 0x00007380ff0677ac */ /* 0x000f240008000800 */
[----:B------:R-:W3:Y:S01]  /*57ef0*/  LDL.LU R79, [R1+0x10b8] ;  /* 0x0010b800014f7983 */ /* 0x000ee20000300800 */
[----:B-----5:R-:W-:Y:S01]  /*57f00*/  ISETP.LT.AND P4, PT, R78, UR7, !P1 ;  /* 0x000000074e007c0c */ /* 0x020fe2000cf81270 */
[----:B-1----:R-:W-:-:S02]  /*57f10*/  VIADD R69, R3, UR5 ;  /* 0x0000000503457c36 */ /* 0x002fc40008000000 */
[----:B------:R-:W5:Y:S01]  /*57f20*/  LDL.LU R78, [R1+0x10b4] ;  /* 0x0010b400014e7983 */ /* 0x000f620000300800 */
[C---:B------:R-:W-:Y:S01]  /*57f30*/  LEA R70, P5, R3.reuse, R2, 0x2 ;  /* 0x0000000203467211 */ /* 0x040fe200078a10ff */
[----:B------:R-:W1:Y:S03]  /*57f40*/  LDCU UR7, c[0x0][0x39c] ;  /* 0x00007380ff0777ac */ /* 0x000e660008000800 */
[----:B------:R-:W-:Y:S02]  /*57f50*/  LEA.HI.X.SX32 R71, R3, R0, 0x2, P5 ;  /* 0x0000000003477211 */ /* 0x000fe400028f16ff */
[C---:B------:R-:W-:Y:S01]  /*57f60*/  LEA R68, P5, R69.reuse, R2, 0x2 ;  /* 0x0000000245447211 */ /* 0x040fe200078a10ff */
[----:B------:R-:W-:-:S03]  /*57f70*/  VIADD R3, R69, UR5 ;  /* 0x0000000545037c36 */ /* 0x000fc60008000000 */
[----:B------:R-:W-:Y:S01]  /*57f80*/  LEA.HI.X.SX32 R69, R69, R0, 0x2, P5 ;  /* 0x0000000045457211 */ /* 0x000fe200028f16ff */
[----:B------:R1:W-:Y:S01]  /*57f90*/  @P3 STG.E desc[UR22][R70.64], R123 ;  /* 0x0000007b46003986 */ /* 0x0003e2000c101916 */
[----:B--2---:R-:W-:Y:S01]  /*57fa0*/  ISETP.LT.AND P3, PT, R81, UR4, !P1 ;  /* 0x0000000451007c0c */ /* 0x004fe2000cf61270 */
[----:B------:R-:W3:Y:S02]  /*57fb0*/  LDCU UR4, c[0x0][0x39c] ;  /* 0x00007380ff0477ac */ /* 0x000ee40008000800 */
[----:B------:R2:W-:Y:S04]  /*57fc0*/  @P0 STG.E desc[UR22][R68.64], R124 ;  /* 0x0000007c44000986 */ /* 0x0005e8000c101916 */
[----:B------:R-:W2:Y:S01]  /*57fd0*/  LDL.LU R81, [R1+0x10a0] ;  /* 0x0010a00001517983 */ /* 0x000ea20000300800 */
[----:B----4-:R-:W-:Y:S01]  /*57fe0*/  ISETP.LT.AND P0, PT, R76, UR6, !P1 ;  /* 0x000000064c007c0c */ /* 0x010fe2000cf01270 */
[----:B------:R-:W5:Y:S02]  /*57ff0*/  LDCU UR6, c[0x0][0x39c] ;  /* 0x00007380ff0677ac */ /* 0x000f640008000800 */
[----:B------:R-:W4:Y:S01]  /*58000*/  LDL.LU R76, [R1+0x1098] ;  /* 0x00109800014c7983 */ /* 0x000f220000300800 */
[----:B------:R-:W-:-:S02]  /*58010*/  LEA R72, P5, R3, R2, 0x2 ;  /* 0x0000000203487211 */ /* 0x000fc400078a10ff */
[C---:B------:R-:W-:Y:S02]  /*58020*/  IADD3 R75, PT, PT, R3.reuse, UR5, RZ ;  /* 0x00000005034b7c10 */ /* 0x040fe4000fffe0ff */
[----:B------:R-:W-:Y:S02]  /*58030*/  LEA.HI.X.SX32 R73, R3, R0, 0x2, P5 ;  /* 0x0000000003497211 */ /* 0x000fe400028f16ff */
[C---:B------:R-:W-:Y:S01]  /*58040*/  LEA R74, P5, R75.reuse, R2, 0x2 ;  /* 0x000000024b4a7211 */ /* 0x040fe200078a10ff */
[----:B------:R-:W-:-:S03]  /*58050*/  VIADD R3, R75, UR5 ;  /* 0x000000054b037c36 */ /* 0x000fc60008000000 */
[----:B------:R-:W-:Y:S02]  /*58060*/  LEA.HI.X.SX32 R75, R75, R0, 0x2, P5 ;  /* 0x000000004b4b7211 */ /* 0x000fe400028f16ff */
[C---:B-1----:R-:W-:Y:S01]  /*58070*/  LEA R70, P5, R3.reuse, R2, 0x2 ;  /* 0x0000000203467211 */ /* 0x042fe200078a10ff */
[----:B------:R1:W-:Y:S03]  /*58080*/  @P2 STG.E desc[UR22][R72.64], R125 ;  /* 0x0000007d48002986 */ /* 0x0003e6000c101916 */
[C---:B------:R-:W-:Y:S01]  /*58090*/  LEA.HI.X.SX32 R71, R3.reuse, R0, 0x2, P5 ;  /* 0x0000000003477211 */ /* 0x040fe200028f16ff */
[----:B------:R-:W-:Y:S01]  /*580a0*/  VIADD R77, R3, UR5 ;  /* 0x00000005034d7c36 */ /* 0x000fe20008000000 */
[----:B------:R1:W-:Y:S01]  /*580b0*/  @P4 STG.E desc[UR22][R74.64], R126 ;  /* 0x0000007e4a004986 */ /* 0x0003e2000c101916 */
[----:B------:R-:W-:Y:S01]  /*580c0*/  ISETP.LT.AND P2, PT, R80, UR7, !P1 ;  /* 0x0000000750007c0c */ /* 0x000fe2000cf41270 */
[----:B------:R-:W1:Y:S02]  /*580d0*/  LDCU UR7, c[0x0][0x39c] ;  /* 0x00007380ff0777ac */ /* 0x000e640008000800 */
[----:B------:R-:W4:Y:S04]  /*580e0*/  LDL.LU R80, [R1+0x1094] ;  /* 0x0010940001507983 */ /* 0x000f280000300800 */
[----:B------:R-:W-:Y:S01]  /*580f0*/  @P3 STG.E desc[UR22][R70.64], R127 ;  /* 0x0000007f46003986 */ /* 0x000fe2000c101916 */
[----:B---3--:R-:W-:Y:S01]  /*58100*/  ISETP.LT.AND P4, PT, R79, UR4, !P1 ;  /* 0x000000044f007c0c */ /* 0x008fe2000cf81270 */
[----:B------:R-:W4:Y:S02]  /*58110*/  LDCU UR4, c[0x0][0x39c] ;  /* 0x00007380ff0477ac */ /* 0x000f240008000800 */
[----:B------:R-:W3:Y:S01]  /*58120*/  LDL.LU R79, [R1+0x1090] ;  /* 0x00109000014f7983 */ /* 0x000ee20000300800 */
[----:B-----5:R-:W-:Y:S01]  /*58130*/  ISETP.LT.AND P3, PT, R78, UR6, !P1 ;  /* 0x000000064e007c0c */ /* 0x020fe2000cf61270 */
[----:B------:R-:W-:-:S02]  /*58140*/  VIADD R3, R77, UR5 ;  /* 0x000000054d037c36 */ /* 0x000fc40008000000 */
[----:B------:R-:W5:Y:S01]  /*58150*/  LDL.LU R78, [R1+0x108c] ;  /* 0x00108c00014e7983 */ /* 0x000f620000300800 */
[C---:B--2---:R-:W-:Y:S01]  /*58160*/  LEA R68, P5, R77.reuse, R2, 0x2 ;  /* 0x000000024d447211 */ /* 0x044fe200078a10ff */
[----:B------:R-:W2:Y:S03]  /*58170*/  LDCU UR6, c[0x0][0x39c] ;  /* 0x00007380ff0677ac */ /* 0x000ea60008000800 */
[----:B------:R-:W-:Y:S02]  /*58180*/  LEA.HI.X.SX32 R69, R77, R0, 0x2, P5 ;  /* 0x000000004d457211 */ /* 0x000fe400028f16ff */
[----:B-1----:R-:W-:-:S04]  /*58190*/  LEA R72, P5, R3, R2, 0x2 ;  /* 0x0000000203487211 */ /* 0x002fc800078a10ff */
[----:B------:R-:W-:Y:S01]  /*581a0*/  LEA.HI.X.SX32 R73, R3, R0, 0x2, P5 ;  /* 0x0000000003497211 */ /* 0x000fe200028f16ff */
[----:B------:R1:W-:Y:S04]  /*581b0*/  @P0 STG.E desc[UR22][R68.64], R128 ;  /* 0x0000008044000986 */ /* 0x0003e8000c101916 */
[----:B------:R1:W-:Y:S01]  /*581c0*/  @P2 STG.E desc[UR22][R72.64], R129 ;  /* 0x0000008148002986 */ /* 0x0003e2000c101916 */
[----:B------:R-:W-:Y:S01]  /*581d0*/  ISETP.LT.AND P0, PT, R81, UR7, !P1 ;  /* 0x0000000751007c0c */ /* 0x000fe2000cf01270 */
[----:B------:R-:W3:Y:S02]  /*581e0*/  LDCU UR7, c[0x0][0x39c] ;  /* 0x00007380ff0777ac */ /* 0x000ee40008000800 */
[----:B------:R-:W5:Y:S01]  /*581f0*/  LDL.LU R81, [R1+0x1074] ;  /* 0x0010740001517983 */ /* 0x000f620000300800 */
[----:B----4-:R-:W-:Y:S01]  /*58200*/  ISETP.LT.AND P2, PT, R76, UR4, !P1 ;  /* 0x000000044c007c0c */ /* 0x010fe2000cf41270 */
[----:B------:R-:W5:Y:S02]  /*58210*/  LDCU UR4, c[0x0][0x39c] ;  /* 0x00007380ff0477ac */ /* 0x000f640008000800 */
[----:B------:R-:W4:Y:S01]  /*58220*/  LDL.LU R76, [R1+0x1070] ;  /* 0x00107000014c7983 */ /* 0x000f220000300800 */
[----:B------:R-:W-:-:S04]  /*58230*/  IADD3 R75, PT, PT, R3, UR5, RZ ;  /* 0x00000005034b7c10 */ /* 0x000fc8000fffe0ff */
[C---:B------:R-:W-:Y:S01]  /*58240*/  LEA R74, P5, R75.reuse, R2, 0x2 ;  /* 0x000000024b4a7211 */ /* 0x040fe200078a10ff */
[----:B------:R-:W-:-:S03]  /*58250*/  VIADD R3, R75, UR5 ;  /* 0x000000054b037c36 */ /* 0x000fc60008000000 */
[----:B------:R-:W-:Y:S01]  /*58260*/  LEA.HI.X.SX32 R75, R75, R0, 0x2, P5 ;  /* 0x000000004b4b7211 */ /* 0x000fe200028f16ff */
[C---:B-1----:R-:W-:Y:S01]  /*58270*/  VIADD R69, R3.reuse, UR5 ;  /* 0x0000000503457c36 */ /* 0x042fe20008000000 */
[----:B------:R-:W-:-:S04]  /*58280*/  LEA R70, P5, R3, R2, 0x2 ;  /* 0x0000000203467211 */ /* 0x000fc800078a10ff */
[----:B------:R-:W-:Y:S02]  /*58290*/  LEA.HI.X.SX32 R71, R3, R0, 0x2, P5 ;  /* 0x0000000003477211 */ /* 0x000fe400028f16ff */
[C---:B------:R-:W-:Y:S01]  /*582a0*/  LEA R68, P5, R69.reuse, R2, 0x2 ;  /* 0x0000000245447211 */ /* 0x040fe200078a10ff */
[----:B------:R-:W-:-:S03]  /*582b0*/  VIADD R3, R69, UR5 ;  /* 0x0000000545037c36 */ /* 0x000fc60008000000 */
[----:B------:R-:W-:Y:S01]  /*582c0*/  LEA.HI.X.SX32 R69, R69, R0, 0x2, P5 ;  /* 0x0000000045457211 */ /* 0x000fe200028f16ff */
[----:B------:R1:W-:Y:S01]  /*582d0*/  @P4 STG.E desc[UR22][R74.64], R130 ;  /* 0x000000824a004986 */ /* 0x0003e2000c101916 */
[----:B--2---:R-:W-:Y:S01]  /*582e0*/  ISETP.LT.AND P4, PT, R80, UR6, !P1 ;  /* 0x0000000650007c0c */ /* 0x004fe2000cf81270 */
[----:B------:R-:W2:Y:S02]  /*582f0*/  LDCU UR6, c[0x0][0x39c] ;  /* 0x00007380ff0677ac */ /* 0x000ea40008000800 */
[----:B------:R1:W-:Y:S01]  /*58300*/  @P3 STG.E desc[UR22][R70.64], R131 ;  /* 0x0000008346003986 */ /* 0x0003e2000c101916 */
[C---:B------:R-:W-:Y:S02]  /*58310*/  LEA R72, P5, R3.reuse, R2, 0x2 ;  /* 0x0000000203487211 */ /* 0x040fe400078a10ff */
[----:B------:R-:W-:Y:S01]  /*58320*/  IADD3 R77, PT, PT, R3, UR5, RZ ;  /* 0x00000005034d7c10 */ /* 0x000fe2000fffe0ff */
[----:B------:R-:W2:Y:S01]  /*58330*/  LDL.LU R80, [R1+0x106c] ;  /* 0x00106c0001507983 */ /* 0x000ea20000300800 */
[----:B---3--:R-:W-:Y:S01]  /*58340*/  ISETP.LT.AND P3, PT, R79, UR7, !P1 ;  /* 0x000000074f007c0c */ /* 0x008fe2000cf61270 */
[----:B------:R-:W4:Y:S02]  /*58350*/  LDCU UR7, c[0x0][0x39c] ;  /* 0x00007380ff0777ac */ /* 0x000f240008000800 */
[----:B------:R3:W-:Y:S01]  /*58360*/  @P0 STG.E desc[UR22][R68.64], R4 ;  /* 0x0000000444000986 */ /* 0x0007e2000c101916 */
[----:B-----5:R-:W-:Y:S01]  /*58370*/  ISETP.LT.AND P0, PT, R78, UR4, !P1 ;  /* 0x000000044e007c0c */ /* 0x020fe2000cf01270 */
[----:B------:R-:W5:Y:S02]  /*58380*/  LDCU UR4, c[0x0][0x39c] ;  /* 0x00007380ff0477ac */ /* 0x000f640008000800 */
[----:B------:R-:W5:Y:S01]  /*58390*/  LDL.LU R79, [R1+0x1064] ;  /* 0x00106400014f7983 */ /* 0x000f620000300800 */
[----:B------:R-:W-:-:S03]  /*583a0*/  LEA.HI.X.SX32 R73, R3, R0, 0x2, P5 ;  /* 0x0000000003497211 */ /* 0x000fc600028f16ff */
[----:B------:R-:W5:Y:S01]  /*583b0*/  LDL.LU R78, [R1+0x105c] ;  /* 0x00105c00014e7983 */ /* 0x000f620000300800 */
[C---:B-1----:R-:W-:Y:S01]  /*583c0*/  LEA R74, P5, R77.reuse, R2, 0x2 ;  /* 0x000000024d4a7211 */ /* 0x042fe200078a10ff */
[----:B------:R-:W-:-:S03]  /*583d0*/  VIADD R3, R77, UR5 ;  /* 0x000000054d037c36 */ /* 0x000fc60008000000 */
[----:B------:R-:W-:Y:S02]  /*583e0*/  LEA.HI.X.SX32 R75, R77, R0, 0x2, P5 ;  /* 0x000000004d4b7211 */ /* 0x000fe400028f16ff */
[C---:B------:R-:W-:Y:S01]  /*583f0*/  LEA R70, P5, R3.reuse, R2, 0x2 ;  /* 0x0000000203467211 */ /* 0x040fe200078a10ff */
[----:B------:R-:W-:Y:S03]  /*58400*/  @P2 STG.E desc[UR22][R72.64], R5 ;  /* 0x0000000548002986 */ /* 0x000fe6000c101916 */
[C---:B------:R-:W-:Y:S01]  /*58410*/  LEA.HI.X.SX32 R71, R3.reuse, R0, 0x2, P5 ;  /* 0x0000000003477211 */ /* 0x040fe200028f16ff */
[----:B------:R-:W-:Y:S04]  /*58420*/  @P4 STG.E desc[UR22][R74.64], R6 ;  /* 0x000000064a004986 */ /* 0x000fe8000c101916 */
[----:B------:R-:W5:Y:S04]  /*58430*/  LDL.LU R77, [R1+0x104c] ;  /* 0x00104c00014d7983 */ /* 0x000f680000300800 */
[----:B------:R1:W-:Y:S01]  /*58440*/  @P3 STG.E desc[UR22][R70.64], R7 ;  /* 0x0000000746003986 */ /* 0x0003e2000c101916 */
[----:B----4-:R-:W-:Y:S01]  /*58450*/  ISETP.LT.AND P4, PT, R76, UR7, !P1 ;  /* 0x000000074c007c0c */ /* 0x010fe2000cf81270 */
[----:B---3--:R-:W-:-:S02]  /*58460*/  VIADD R69, R3, UR5 ;  /* 0x0000000503457c36 */ /* 0x008fc40008000000 */
[----:B------:R-:W3:Y:S01]  /*58470*/  LDL.LU R76, [R1+0x1034] ;  /* 0x00103400014c7983 */ /* 0x000ee20000300800 */
[----:B------:R-:W5:Y:S03]  /*58480*/  LDCU UR7, c[0x0][0x39c] ;  /* 0x00007380ff0777ac */ /* 0x000f660008000800 */
[----:B-1----:R-:W4:Y:S01]  /*58490*/  LDL.LU R70, [R1+0x1030] ;  /* 0x0010300001467983 */ /* 0x002f220000300800 */
[C---:B------:R-:W-:Y:S01]  /*584a0*/  LEA R68, P5, R69.reuse, R2, 0x2 ;  /* 0x0000000245447211 */ /* 0x040fe200078a10ff */
[C---:B------:R-:W-:Y:S02]  /*584b0*/  VIADD R3, R69.reuse, UR5 ;  /* 0x0000000545037c36 */ /* 0x040fe40008000000 */
[----:B------:R-:W3:Y:S01]  /*584c0*/  LDL.LU R75, [R1+0x102c] ;  /* 0x00102c00014b7983 */ /* 0x000ee20000300800 */
[----:B------:R-:W-:Y:S02]  /*584d0*/  LEA.HI.X.SX32 R69, R69, R0, 0x2, P5 ;  /* 0x0000000045457211 */ /* 0x000fe400028f16ff */
[C---:B------:R-:W-:Y:S01]  /*584e0*/  LEA R4, P5, R3.reuse, R2, 0x2 ;  /* 0x0000000203047211 */ /* 0x040fe200078a10ff */
[----:B------:R-:W3:Y:S01]  /*584f0*/  LDL.LU R74, [R1+0x1028] ;  /* 0x00102800014a7983 */ /* 0x000ee20000300800 */
[----:B------:R-:W-:-:S02]  /*58500*/  IADD3 R73, PT, PT, R3, UR5, RZ ;  /* 0x0000000503497c10 */ /* 0x000fc4000fffe0ff */
[----:B--2---:R-:W-:Y:S01]  /*58510*/  ISETP.LT.AND P2, PT, R81, UR6, !P1 ;  /* 0x0000000651007c0c */ /* 0x004fe2000cf41270 */
[----:B------:R-:W1:Y:S01]  /*58520*/  LDCU UR6, c[0x0][0x39c] ;  /* 0x00007380ff0677ac */ /* 0x000e620008000800 */
[----:B------:R-:W-:Y:S01]  /*58530*/  LEA.HI.X.SX32 R5, R3, R0, 0x2, P5 ;  /* 0x0000000003057211 */ /* 0x000fe200028f16ff */
[C---:B------:R-:W-:Y:S01]  /*58540*/  VIADD R3, R73.reuse, UR5 ;  /* 0x0000000549037c36 */ /* 0x040fe20008000000 */
[----:B------:R-:W-:-:S03]  /*58550*/  LEA R72, P5, R73, R2, 0x2 ;  /* 0x0000000249487211 */ /* 0x000fc600078a10ff */
[----:B------:R-:W-:Y:S01]  /*58560*/  VIADD R71, R3, UR5 ;  /* 0x0000000503477c36 */ /* 0x000fe20008000000 */
[----:B------:R-:W-:Y:S02]  /*58570*/  LEA.HI.X.SX32 R73, R73, R0, 0x2, P5 ;  /* 0x0000000049497211 */ /* 0x000fe400028f16ff */
[C---:B------:R-:W-:Y:S01]  /*58580*/  LEA R6, P5, R3.reuse, R2, 0x2 ;  /* 0x0000000203067211 */ /* 0x040fe200078a10ff */
[----:B------:R2:W-:Y:S03]  /*58590*/  @P0 STG.E desc[UR22][R68.64], R8 ;  /* 0x0000000844000986 */ /* 0x0005e6000c101916 */
[----:B------:R-:W-:Y:S01]  /*585a0*/  LEA.HI.X.SX32 R7, R3, R0, 0x2, P5 ;  /* 0x0000000003077211 */ /* 0x000fe200028f16ff */
[----:B------:R-:W-:Y:S01]  /*585b0*/  @P2 STG.E desc[UR22][R4.64], R9 ;  /* 0x0000000904002986 */ /* 0x000fe2000c101916 */
[----:B------:R-:W-:-:S03]  /*585c0*/  VIADD R3, R71, UR5 ;  /* 0x0000000547037c36 */ /* 0x000fc60008000000 */
[----:B------:R1:W-:Y:S01]  /*585d0*/  @P4 STG.E desc[UR22][R72.64], R10 ;  /* 0x0000000a48004986 */ /* 0x0003e2000c101916 */
[C---:B--2---:R-:W-:Y:S02]  /*585e0*/  LEA R68, P5, R71.reuse, R2, 0x2 ;  /* 0x0000000247447211 */ /* 0x044fe400078a10ff */
[----:B-----5:R-:W-:Y:S01]  /*585f0*/  ISETP.LT.AND P2, PT, R78, UR7, !P1 ;  /* 0x000000074e007c0c */ /* 0x020fe2000cf41270 */
[----:B------:R-:W4:Y:S01]  /*58600*/  LDCU UR7, c[0x0][0x39c] ;  /* 0x00007380ff0777ac */ /* 0x000f220008000800 */
[----:B------:R-:W-:Y:S02]  /*58610*/  LEA.HI.X.SX32 R69, R71, R0, 0x2, P5 ;  /* 0x0000000047457211 */ /* 0x000fe400028f16ff */
[----:B------:R-:W-:Y:S01]  /*58620*/  ISETP.LT.AND P3, PT, R80, UR4, !P1 ;  /* 0x0000000450007c0c */ /* 0x000fe2000cf61270 */
[----:B------:R-:W2:Y:S01]  /*58630*/  LDCU UR4, c[0x0][0x39c] ;  /* 0x00007380ff0477ac */ /* 0x000ea20008000800 */
[----:B-1----:R-:W5:Y:S01]  /*58640*/  LDL.LU R72, [R1+0xffc] ;  /* 0x000ffc0001487983 */ /* 0x002f620000300800 */
[----:B------:R-:W-:Y:S01]  /*58650*/  ISETP.LT.AND P0, PT, R79, UR6, !P1 ;  /* 0x000000064f007c0c */ /* 0x000fe2000cf01270 */
[----:B------:R-:W3:Y:S02]  /*58660*/  LDCU UR6, c[0x0][0x39c] ;  /* 0x00007380ff0677ac */ /* 0x000ee40008000800 */
[----:B------:R-:W5:Y:S01]  /*58670*/  LDL.LU R71, [R1+0xff8] ;  /* 0x000ff80001477983 */ /* 0x000f620000300800 */
[----:B------:R-:W-:-:S02]  /*58680*/  LEA R4, P5, R3, R2, 0x2 ;  /* 0x0000000203047211 */ /* 0x000fc400078a10ff */
[----:B------:R-:W-:-:S04]  /*58690*/  IADD3 R9, PT, PT, R3, UR5, RZ ;  /* 0x0000000503097c10 */ /* 0x000fc8000fffe0ff */
[----:B------:R1:W-:Y:S01]  /*586a0*/  @P3 STG.E desc[UR22][R6.64], R11 ;  /* 0x0000000b06003986 */ /* 0x0003e2000c101916 */
[----:B------:R-:W-:-:S03]  /*586b0*/  LEA.HI.X.SX32 R5, R3, R0, 0x2, P5 ;  /* 0x0000000003057211 */ /* 0x000fc600028f16ff */
[----:B------:R4:W-:Y:S01]  /*586c0*/  @P0 STG.E desc[UR22][R68.64], R12 ;  /* 0x0000000c44000986 */ /* 0x0009e2000c101916 */
[C---:B------:R-:W-:Y:S01]  /*586d0*/  LEA R8, P5, R9.reuse, R2, 0x2 ;  /* 0x0000000209087211 */ /* 0x040fe200078a10ff */
[----:B------:R-:W-:Y:S01]  /*586e0*/  VIADD R3, R9, UR5 ;  /* 0x0000000509037c36 */ /* 0x000fe20008000000 */
[----:B--2---:R-:W-:Y:S01]  /*586f0*/  ISETP.LT.AND P4, PT, R77, UR4, !P1 ;  /* 0x000000044d007c0c */ /* 0x004fe2000cf81270 */
[----:B------:R-:W-:Y:S01]  /*58700*/  @P2 STG.E desc[UR22][R4.64], R13 ;  /* 0x0000000d04002986 */ /* 0x000fe2000c101916 */
[----:B------:R-:W-:Y:S01]  /*58710*/  LEA.HI.X.SX32 R9, R9, R0, 0x2, P5 ;  /* 0x0000000009097211 */ /* 0x000fe200028f16ff */
[----:B------:R-:W2:Y:S01]  /*58720*/  LDCU UR4, c[0x0][0x39c] ;  /* 0x00007380ff0477ac */ /* 0x000ea20008000800 */
[C---:B-1----:R-:W-:Y:S01]  /*58730*/  LEA R6, P5, R3.reuse, R2, 0x2 ;  /* 0x0000000203067211 */ /* 0x042fe200078a10ff */
[----:B------:R-:W-:-:S03]  /*58740*/  VIADD R11, R3, UR5 ;  /* 0x00000005030b7c36 */ /* 0x000fc60008000000 */
[----:B------:R-:W-:Y:S02]  /*58750*/  LEA.HI.X.SX32 R7, R3, R0, 0x2, P5 ;  /* 0x0000000003077211 */ /* 0x000fe400028f16ff */
[C---:B------:R-:W-:Y:S01]  /*58760*/  LEA R10, P5, R11.reuse, R2, 0x2 ;  /* 0x000000020b0a7211 */ /* 0x040fe200078a10ff */
[----:B------:R-:W-:-:S03]  /*58770*/  VIADD R3, R11, UR5 ;  /* 0x000000050b037c36 */ /* 0x000fc60008000000 */
[----:B------:R-:W-:Y:S01]  /*58780*/  LEA.HI.X.SX32 R11, R11, R0, 0x2, P5 ;  /* 0x000000000b0b7211 */ /* 0x000fe200028f16ff */
[----:B------:R-:W-:Y:S01]  /*58790*/  @P4 STG.E desc[UR22][R8.64], R14 ;  /* 0x0000000e08004986 */ /* 0x000fe2000c101916 */
[----:B----4-:R-:W-:Y:S01]  /*587a0*/  ISETP.LT.AND P0, PT, R70, UR7, !P1 ;  /* 0x0000000746007c0c */ /* 0x010fe2000cf01270 */
[----:B------:R-:W5:Y:S02]  /*587b0*/  LDCU UR7, c[0x0][0x39c] ;  /* 0x00007380ff0777ac */ /* 0x000f640008000800 */
[----:B------:R-:W4:Y:S04]  /*587c0*/  LDL.LU R70, [R1+0xff4] ;  /* 0x000ff40001467983 */ /* 0x000f280000300800 */
[----:B------:R-:W4:Y:S04]  /*587d0*/  LDL.LU R69, [R1+0xff0] ;  /* 0x000ff00001457983 */ /* 0x000f280000300800 */
[----:B------:R-:W4:Y:S01]  /*587e0*/  LDL.LU R12, [R1+0xfec] ;  /* 0x000fec00010c7983 */ /* 0x000f220000300800 */
[----:B---3--:R-:W-:Y:S01]  /*587f0*/  ISETP.LT.AND P3, PT, R76, UR6, !P1 ;  /* 0x000000064c007c0c */ /* 0x008fe2000cf61270 */
[----:B------:R-:W1:Y:S02]  /*58800*/  LDCU UR6, c[0x0][0x39c] ;  /* 0x00007380ff0677ac */ /* 0x000e640008000800 */
[----:B------:R-:W3:Y:S10]  /*58810*/  LDL.LU R68, [R1+0xfc0] ;  /* 0x000fc00001447983 */ /* 0x000ef40000300800 */
[----:B------:R-:W-:Y:S04]  /*58820*/  @P3 STG.E desc[UR22][R6.64], R15 ;  /* 0x0000000f06003986 */ /* 0x000fe8000c101916 */
[----:B------:R1:W-:Y:S04]  /*58830*/  @P0 STG.E desc[UR22][R10.64], R16 ;  /* 0x000000100a000986 */ /* 0x0003e8000c101916 */
[----:B-1----:R-:W3:Y:S01]  /*58840*/  LDL.LU R16, [R1+0xfbc] ;  /* 0x000fbc0001107983 */ /* 0x002ee20000300800 */
[----:B--2---:R-:W-:Y:S01]  /*58850*/  ISETP.LT.AND P2, PT, R75, UR4, !P1 ;  /* 0x000000044b007c0c */ /* 0x004fe2000cf41270 */
[----:B------:R-:W1:Y:S01]  /*58860*/  LDCU UR4, c[0x0][0x39c] ;  /* 0x00007380ff0477ac */ /* 0x000e620008000800 */
[C---:B------:R-:W-:Y:S01]  /*58870*/  LEA R4, P5, R3.reuse, R2, 0x2 ;  /* 0x0000000203047211 */ /* 0x040fe200078a10ff */
[----:B------:R-:W2:Y:S01]  /*58880*/  LDL.LU R15, [R1+0xfb8] ;  /* 0x000fb800010f7983 */ /* 0x000ea20000300800 */
[----:B------:R-:W-:-:S02]  /*58890*/  IADD3 R13, PT, PT, R3, UR5, RZ ;  /* 0x00000005030d7c10 */ /* 0x000fc4000fffe0ff */
[----:B-----5:R-:W-:Y:S01]  /*588a0*/  ISETP.LT.AND P3, PT, R72, UR7, !P1 ;  /* 0x0000000748007c0c */ /* 0x020fe2000cf61270 */
[----:B------:R-:W4:Y:S01]  /*588b0*/  LDCU UR7, c[0x0][0x39c] ;  /* 0x00007380ff0777ac */ /* 0x000f220008000800 */
[----:B------:R-:W-:Y:S01]  /*588c0*/  LEA.HI.X.SX32 R5, R3, R0, 0x2, P5 ;  /* 0x0000000003057211 */ /* 0x000fe200028f16ff */
[C---:B------:R-:W-:Y:S01]  /*588d0*/  VIADD R3, R13.reuse, UR5 ;  /* 0x000000050d037c36 */ /* 0x040fe20008000000 */
[----:B------:R-:W-:Y:S01]  /*588e0*/  ISETP.LT.AND P4, PT, R74, UR6, !P1 ;  /* 0x000000064a007c0c */ /* 0x000fe2000cf81270 */
[----:B------:R-:W5:Y:S01]  /*588f0*/  LDCU UR6, c[0x0][0x39c] ;  /* 0x00007380ff0677ac */ /* 0x000f620008000800 */
[----:B------:R-:W-:Y:S01]  /*58900*/  LEA R8, P5, R13, R2, 0x2 ;  /* 0x000000020d087211 */ /* 0x000fe200078a10ff */
[----:B------:R-:W2:Y:S01]  /*58910*/  LDL.LU R14, [R1+0xfb4] ;  /* 0x000fb400010e7983 */ /* 0x000ea20000300800 */
[----:B-1----:R-:W-:Y:S01]  /*58920*/  ISETP.LT.AND P0, PT, R71, UR4, !P1 ;  /* 0x0000000447007c0c */ /* 0x002fe2000cf01270 */
[----:B------:R-:W1:Y:S01]  /*58930*/  LDCU UR4, c[0x0][0x39c] ;  /* 0x00007380ff0477ac */ /* 0x000e620008000800 */
[----:B------:R-:W-:-:S02]  /*58940*/  LEA.HI.X.SX32 R9, R13, R0, 0x2, P5 ;  /* 0x000000000d097211 */ /* 0x000fc400028f16ff */
[C---:B------:R-:W-:Y:S01]  /*58950*/  LEA R6, P5, R3.reuse, R2, 0x2 ;  /* 0x0000000203067211 */ /* 0x040fe200078a10ff */
[----:B------:R1:W-:Y:S03]  /*58960*/  @P2 STG.E desc[UR22][R4.64], R17 ;  /* 0x0000001104002986 */ /* 0x0003e6000c101916 */
[C---:B------:R-:W-:Y:S01]  /*58970*/  LEA.HI.X.SX32 R7, R3.reuse, R0, 0x2, P5 ;  /* 0x0000000003077211 */ /* 0x040fe200028f16ff */
[----:B------:R1:W-:Y:S01]  /*58980*/  @P4 STG.E desc[UR22][R8.64], R18 ;  /* 0x0000001208004986 */ /* 0x0003e2000c101916 */
[----:B------:R-:W-:-:S03]  /*58990*/  VIADD R11, R3, UR5 ;  /* 0x00000005030b7c36 */ /* 0x000fc60008000000 */
[----:B------:R2:W-:Y:S01]  /*589a0*/  @P3 STG.E desc[UR22][R6.64], R19 ;  /* 0x0000001306003986 */ /* 0x0005e2000c101916 */
[C---:B------:R-:W-:Y:S01]  /*589b0*/  VIADD R3, R11.reuse, UR5 ;  /* 0x000000050b037c36 */ /* 0x040fe20008000000 */
[----:B------:R-:W-:-:S04]  /*589c0*/  LEA R10, P5, R11, R2, 0x2 ;  /* 0x000000020b0a7211 */ /* 0x000fc800078a10ff */
[----:B------:R-:W-:Y:S02]  /*589d0*/  LEA.HI.X.SX32 R11, R11, R0, 0x2, P5 ;  /* 0x000000000b0b7211 */ /* 0x000fe400028f16ff */
[----:B-1----:R-:W-:-:S04]  /*589e0*/  LEA R4, P5, R3, R2, 0x2 ;  /* 0x0000000203047211 */ /* 0x002fc800078a10ff */
[----:B------:R-:W-:Y:S01]  /*589f0*/  LEA.HI.X.SX32 R5, R3, R0, 0x2, P5 ;  /* 0x0000000003057211 */ /* 0x000fe200028f16ff */
[----:B------:R1:W-:Y:S01]  /*58a00*/  @P0 STG.E desc[UR22][R10.64], R20 ;  /* 0x000000140a000986 */ /* 0x0003e2000c101916 */
[----:B----4-:R-:W-:Y:S01]  /*58a10*/  ISETP.LT.AND P4, PT, R69, UR7, !P1 ;  /* 0x0000000745007c0c */ /* 0x010fe2000cf81270 */
[----:B------:R-:W3:Y:S01]  /*58a20*/  LDCU UR7, c[0x0][0x39c] ;  /* 0x00007380ff0777ac */ /* 0x000ee20008000800 */
[----:B------:R-:W-:Y:S01]  /*58a30*/  ISETP.LT.AND P3, PT, R12, UR4, !P1 ;  /* 0x000000040c007c0c */ /* 0x000fe2000cf61270 */
[----:B------:R-:W4:Y:S01]  /*58a40*/  LDCU UR4, c[0x0][0x39c] ;  /* 0x00007380ff0477ac */ /* 0x000f220008000800 */
[----:B------:R-:W4:Y:S01]  /*58a50*/  LDL.LU R12, [R1+0xfb0] ;  /* 0x000fb000010c7983 */ /* 0x000f220000300800 */
[----:B-----5:R-:W-:Y:S01]  /*58a60*/  ISETP.LT.AND P2, PT, R70, UR6, !P1 ;  /* 0x0000000646007c0c */ /* 0x020fe2000cf41270 */
[----:B------:R-:W5:Y:S02]  /*58a70*/  LDCU UR6, c[0x0][0x39c] ;  /* 0x00007380ff0677ac */ /* 0x000f640008000800 */
[----:B------:R-:W4:Y:S10]  /*58a80*/  LDL.LU R17, [R1+0xf84] ;  /* 0x000f840001117983 */ /* 0x000f340000300800 */
[----:B------:R1:W-:Y:S01]  /*58a90*/  @P2 STG.E desc[UR22][R4.64], R21 ;  /* 0x0000001504002986 */ /* 0x0003e2000c101916 */
[----:B---3--:R-:W-:Y:S01]  /*58aa0*/  ISETP.LT.AND P2, PT, R16, UR7, !P1 ;  /* 0x0000000710007c0c */ /* 0x008fe2000cf41270 */
[----:B------:R-:W3:Y:S02]  /*58ab0*/  LDCU UR7, c[0x0][0x39c] ;  /* 0x00007380ff0777ac */ /* 0x000ee40008000800 */
[----:B------:R-:W4:Y:S01]  /*58ac0*/  LDL.LU R16, [R1+0xf80] ;  /* 0x000f800001107983 */ /* 0x000f220000300800 */
[----:B------:R-:W-:-:S02]  /*58ad0*/  IADD3 R9, PT, PT, R3, UR5, RZ ;  /* 0x0000000503097c10 */ /* 0x000fc4000fffe0ff */
[----:B-----5:R-:W-:Y:S01]  /*58ae0*/  ISETP.LT.AND P0, PT, R68, UR6, !P1 ;  /* 0x0000000644007c0c */ /* 0x020fe2000cf01270 */
[----:B------:R-:W5:Y:S01]  /*58af0*/  LDCU UR6, c[0x0][0x39c] ;  /* 0x00007380ff0677ac */ /* 0x000f620008000800 */
[C---:B------:R-:W-:Y:S01]  /*58b00*/  LEA R8, P5, R9.reuse, R2, 0x2 ;  /* 0x0000000209087211 */ /* 0x040fe200078a10ff */
[----:B------:R-:W-:-:S03]  /*58b10*/  VIADD R3, R9, UR5 ;  /* 0x0000000509037c36 */ /* 0x000fc60008000000 */
[----:B------:R-:W-:Y:S01]  /*58b20*/  LEA.HI.X.SX32 R9, R9, R0, 0x2, P5 ;  /* 0x0000000009097211 */ /* 0x000fe200028f16ff */
[C---:B------:R-:W-:Y:S01]  /*58b30*/  VIADD R13, R3.reuse, UR5 ;  /* 0x00000005030d7c36 */ /* 0x040fe20008000000 */
[----:B--2---:R-:W-:-:S03]  /*58b40*/  LEA R6, P5, R3, R2, 0x2 ;  /* 0x0000000203067211 */ /* 0x004fc600078a10ff */
[----:B------:R2:W-:Y:S01]  /*58b50*/  @P4 STG.E desc[UR22][R8.64], R22 ;  /* 0x0000001608004986 */ /* 0x0005e2000c101916 */
[----:B------:R-:W-:Y:S02]  /*58b60*/  LEA.HI.X.SX32 R7, R3, R0, 0x2, P5 ;  /* 0x0000000003077211 */ /* 0x000fe400028f16ff */
[----:B----4-:R-:W-:Y:S01]  /*58b70*/  ISETP.LT.AND P4, PT, R15, UR4, !P1 ;  /* 0x000000040f007c0c */ /* 0x010fe2000cf81270 */
[C---:B------:R-:W-:Y:S01]  /*58b80*/  VIADD R3, R13.reuse, UR5 ;  /* 0x000000050d037c36 */ /* 0x040fe20008000000 */
[----:B------:R-:W4:Y:S01]  /*58b90*/  LDL.LU R15, [R1+0xf7c] ;  /* 0x000f7c00010f7983 */ /* 0x000f220000300800 */
[C---:B-1----:R-:W-:Y:S01]  /*58ba0*/  LEA R10, P5, R13.reuse, R2, 0x2 ;  /* 0x000000020d0a7211 */ /* 0x042fe200078a10ff */
[----:B------:R-:W1:Y:S03]  /*58bb0*/  LDCU UR4, c[0x0][0x39c] ;  /* 0x00007380ff0477ac */ /* 0x000e660008000800 */
[----:B------:R-:W-:Y:S01]  /*58bc0*/  LEA.HI.X.SX32 R11, R13, R0, 0x2, P5 ;  /* 0x000000000d0b7211 */ /* 0x000fe200028f16ff */
[----:B------:R-:W-:Y:S01]  /*58bd0*/  @P3 STG.E desc[UR22][R6.64], R23 ;  /* 0x0000001706003986 */ /* 0x000fe2000c101916 */
[----:B-----5:R-:W-:Y:S01]  /*58be0*/  ISETP.LT.AND P3, PT, R14, UR6, !P1 ;  /* 0x000000060e007c0c */ /* 0x020fe2000cf61270 */
[----:B------:R-:W5:Y:S02]  /*58bf0*/  LDCU UR6, c[0x0][0x39c] ;  /* 0x00007380ff0677ac */ /* 0x000f640008000800 */
[----:B------:R-:W4:Y:S04]  /*58c00*/  LDL.LU R14, [R1+0xf78] ;  /* 0x000f7800010e7983 */ /* 0x000f280000300800 */
[----:B------:R1:W-:Y:S01]  /*58c10*/  @P0 STG.E desc[UR22][R10.64], R24 ;  /* 0x000000180a000986 */ /* 0x0003e2000c101916 */
[----:B------:R-:W-:-:S02]  /*58c20*/  LEA R4, P5, R3, R2, 0x2 ;  /* 0x0000000203047211 */ /* 0x000fc400078a10ff */
[C---:B--2---:R-:W-:Y:S02]  /*58c30*/  IADD3 R9, PT, PT, R3.reuse, UR5, RZ ;  /* 0x0000000503097c10 */ /* 0x044fe4000fffe0ff */
[----:B------:R-:W-:Y:S02]  /*58c40*/  LEA.HI.X.SX32 R5, R3, R0, 0x2, P5 ;  /* 0x0000000003057211 */ /* 0x000fe400028f16ff */
[C---:B------:R-:W-:Y:S01]  /*58c50*/  LEA R8, P5, R9.reuse, R2, 0x2 ;  /* 0x0000000209087211 */ /* 0x040fe200078a10ff */
[----:B------:R-:W-:-:S03]  /*58c60*/  VIADD R3, R9, UR5 ;  /* 0x0000000509037c36 */ /* 0x000fc60008000000 */
[----:B------:R-:W-:Y:S01]  /*58c70*/  LEA.HI.X.SX32 R9, R9, R0, 0x2, P5 ;  /* 0x0000000009097211 */ /* 0x000fe200028f16ff */
[----:B------:R2:W-:Y:S04]  /*58c80*/  @P2 STG.E desc[UR22][R4.64], R25 ;  /* 0x0000001904002986 */ /* 0x0005e8000c101916 */
[----:B------:R1:W-:Y:S01]  /*58c90*/  @P4 STG.E desc[UR22][R8.64], R26 ;  /* 0x0000001a08004986 */ /* 0x0003e2000c101916 */
[----:B---3--:R-:W-:Y:S01]  /*58ca0*/  ISETP.LT.AND P0, PT, R12, UR7, !P1 ;  /* 0x000000070c007c0c */ /* 0x008fe2000cf01270 */
[----:B------:R-:W4:Y:S02]  /*58cb0*/  LDCU UR7, c[0x0][0x39c] ;  /* 0x00007380ff0777ac */ /* 0x000f240008000800 */
[----:B------:R-:W3:Y:S01]  /*58cc0*/  LDL.LU R12, [R1+0xf74] ;  /* 0x000f7400010c7983 */ /* 0x000ee20000300800 */
[----:B-1----:R-:W-:Y:S01]  /*58cd0*/  ISETP.LT.AND P2, PT, R17, UR4, !P1 ;  /* 0x0000000411007c0c */ /* 0x002fe2000cf41270 */
[----:B------:R-:W1:Y:S02]  /*58ce0*/  LDCU UR4, c[0x0][0x39c] ;  /* 0x00007380ff0477ac */ /* 0x000e640008000800 */
[----:B------:R-:W3:Y:S01]  /*58cf0*/  LDL.LU R17, [R1+0xf48] ;  /* 0x000f480001117983 */ /* 0x000ee20000300800 */
[----:B-----5:R-:W-:Y:S01]  /*58d00*/  ISETP.LT.AND P4, PT, R16, UR6, !P1 ;  /* 0x0000000610007c0c */ /* 0x020fe2000cf81270 */
[----:B------:R-:W-:-:S02]  /*58d10*/  VIADD R11, R3, UR5 ;  /* 0x00000005030b7c36 */ /* 0x000fc40008000000 */
[----:B------:R-:W5:Y:S01]  /*58d20*/  LDL.LU R16, [R1+0xf44] ;  /* 0x000f440001107983 */ /* 0x000f620000300800 */
[C---:B------:R-:W-:Y:S01]  /*58d30*/  LEA R6, P5, R3.reuse, R2, 0x2 ;  /* 0x0000000203067211 */ /* 0x040fe200078a10ff */
[----:B------:R-:W3:Y:S03]  /*58d40*/  LDCU UR6, c[0x0][0x39c] ;  /* 0x00007380ff0677ac */ /* 0x000ee60008000800 */
[----:B------:R-:W-:Y:S01]  /*58d50*/  LEA.HI.X.SX32 R7, R3, R0, 0x2, P5 ;  /* 0x0000000003077211 */ /* 0x000fe200028f16ff */
[C---:B------:R-:W-:Y:S01]  /*58d60*/  VIADD R3, R11.reuse, UR5 ;  /* 0x000000050b037c36 */ /* 0x040fe20008000000 */
[----:B------:R-:W-:-:S03]  /*58d70*/  LEA R10, P5, R11, R2, 0x2 ;  /* 0x000000020b0a7211 */ /* 0x000fc600078a10ff */
[----:B------:R1:W-:Y:S01]  /*58d80*/  @P3 STG.E desc[UR22][R6.64], R27 ;  /* 0x0000001b06003986 */ /* 0x0003e2000c101916 */
[----:B------:R-:W-:Y:S02]  /*58d90*/  LEA.HI.X.SX32 R11, R11, R0, 0x2, P5 ;  /* 0x000000000b0b7211 */ /* 0x000fe400028f16ff */
[----:B--2---:R-:W-:Y:S02]  /*58da0*/  LEA R4, P5, R3, R2, 0x2 ;  /* 0x0000000203047211 */ /* 0x004fe400078a10ff */
[----:B----4-:R-:W-:Y:S01]  /*58db0*/  ISETP.LT.AND P3, PT, R15, UR7, !P1 ;  /* 0x000000070f007c0c */ /* 0x010fe2000cf61270 */
[----:B------:R2:W-:Y:S01]  /*58dc0*/  @P0 STG.E desc[UR22][R10.64], R28 ;  /* 0x0000001c0a000986 */ /* 0x0005e2000c101916 */
[C---:B------:R-:W-:Y:S01]  /*58dd0*/  LEA.HI.X.SX32 R5, R3.reuse, R0, 0x2, P5 ;  /* 0x0000000003057211 */ /* 0x040fe200028f16ff */
[----:B------:R-:W4:Y:S02]  /*58de0*/  LDCU UR7, c[0x0][0x39c] ;  /* 0x00007380ff0777ac */ /* 0x000f240008000800 */
[----:B------:R-:W5:Y:S01]  /*58df0*/  LDL.LU R15, [R1+0xf40] ;  /* 0x000f4000010f7983 */ /* 0x000f620000300800 */
[----:B------:R-:W-:-:S03]  /*58e00*/  IADD3 R13, PT, PT, R3, UR5, RZ ;  /* 0x00000005030d7c10 */ /* 0x000fc6000fffe0ff */
[----:B------:R2:W-:Y:S01]  /*58e10*/  @P2 STG.E desc[UR22][R4.64], R29 ;  /* 0x0000001d04002986 */ /* 0x0005e2000c101916 */
[----:B-1----:R-:W-:Y:S01]  /*58e20*/  ISETP.LT.AND P0, PT, R14, UR4, !P1 ;  /* 0x000000040e007c0c */ /* 0x002fe2000cf01270 */
[----:B------:R-:W5:Y:S02]  /*58e30*/  LDCU UR4, c[0x0][0x39c] ;  /* 0x00007380ff0477ac */ /* 0x000f640008000800 */
[----:B------:R-:W5:Y:S01]  /*58e40*/  LDL.LU R14, [R1+0xf3c] ;  /* 0x000f3c00010e7983 */ /* 0x000f620000300800 */
[C---:B------:R-:W-:Y:S01]  /*58e50*/  LEA R8, P5, R13.reuse, R2, 0x2 ;  /* 0x000000020d087211 */ /* 0x040fe200078a10ff */
[----:B------:R-:W-:-:S03]  /*58e60*/  VIADD R3, R13, UR5 ;  /* 0x000000050d037c36 */ /* 0x000fc60008000000 */
[----:B------:R-:W-:Y:S02]  /*58e70*/  LEA.HI.X.SX32 R9, R13, R0, 0x2, P5 ;  /* 0x000000000d097211 */ /* 0x000fe400028f16ff */
[----:B------:R-:W-:-:S04]  /*58e80*/  LEA R6, P5, R3, R2, 0x2 ;  /* 0x0000000203067211 */ /* 0x000fc800078a10ff */
[----:B------:R-:W-:Y:S01]  /*58e90*/  LEA.HI.X.SX32 R7, R3, R0, 0x2, P5 ;  /* 0x0000000003077211 */ /* 0x000fe200028f16ff */
[----:B------:R1:W-:Y:S04]  /*58ea0*/  @P4 STG.E desc[UR22][R8.64], R30 ;  /* 0x0000001e08004986 */ /* 0x0003e8000c101916 */
[----:B------:R1:W-:Y:S01]  /*58eb0*/  @P3 STG.E desc[UR22][R6.64], R31 ;  /* 0x0000001f06003986 */ /* 0x0003e2000c101916 */
[----:B---3--:R-:W-:Y:S01]  /*58ec0*/  ISETP.LT.AND P2, PT, R12, UR6, !P1 ;  /* 0x000000060c007c0c */ /* 0x008fe2000cf41270 */
[----:B------:R-:W3:Y:S02]  /*58ed0*/  LDCU UR6, c[0x0][0x39c] ;  /* 0x00007380ff0677ac */ /* 0x000ee40008000800 */
[----:B------:R-:W5:Y:S01]  /*58ee0*/  LDL.LU R12, [R1+0xf38] ;  /* 0x000f3800010c7983 */ /* 0x000f620000300800 */
[----:B----4-:R-:W-:Y:S01]  /*58ef0*/  ISETP.LT.AND P4, PT, R17, UR7, !P1 ;  /* 0x0000000711007c0c */ /* 0x010fe2000cf81270 */
[----:B--2---:R-:W-:-:S02]  /*58f00*/  VIADD R11, R3, UR5 ;  /* 0x00000005030b7c36 */ /* 0x004fc40008000000 */
[----:B------:R-:W2:Y:S01]  /*58f10*/  LDL.LU R17, [R1+0xf20] ;  /* 0x000f200001117983 */ /* 0x000ea20000300800 */
[----:B------:R-:W4:Y:S01]  /*58f20*/  LDCU UR7, c[0x0][0x39c] ;  /* 0x00007380ff0777ac */ /* 0x000f220008000800 */
[----:B-----5:R-:W-:Y:S01]  /*58f30*/  ISETP.LT.AND P3, PT, R16, UR4, !P1 ;  /* 0x0000000410007c0c */ /* 0x020fe2000cf61270 */
[C---:B------:R-:W-:Y:S01]  /*58f40*/  VIADD R3, R11.reuse, UR5 ;  /* 0x000000050b037c36 */ /* 0x040fe20008000000 */
[----:B------:R-:W5:Y:S01]  /*58f50*/  LDL.LU R16, [R1+0xf1c] ;  /* 0x000f1c0001107983 */ /* 0x000f620000300800 */
[C---:B------:R-:W-:Y:S01]  /*58f60*/  LEA R10, P5, R11.reuse, R2, 0x2 ;  /* 0x000000020b0a7211 */ /* 0x040fe200078a10ff */
[----:B------:R-:W4:Y:S03]  /*58f70*/  LDCU UR4, c[0x0][0x39c] ;  /* 0x00007380ff0477ac */ /* 0x000f260008000800 */
[----:B------:R-:W-:Y:S02]  /*58f80*/  LEA.HI.X.SX32 R11, R11, R0, 0x2, P5 ;  /* 0x000000000b0b7211 */ /* 0x000fe400028f16ff */
[----:B------:R-:W-:-:S02]  /*58f90*/  LEA R4, P5, R3, R2, 0x2 ;  /* 0x0000000203047211 */ /* 0x000fc400078a10ff */
[C---:B-1----:R-:W-:Y:S01]  /*58fa0*/  IADD3 R9, PT, PT, R3.reuse, UR5, RZ ;  /* 0x0000000503097c10 */ /* 0x042fe2000fffe0ff */
[----:B------:R1:W-:Y:S01]  /*58fb0*/  @P0 STG.E desc[UR22][R10.64], R32 ;  /* 0x000000200a000986 */ /* 0x0003e2000c101916 */
[----:B------:R-:W-:Y:S02]  /*58fc0*/  LEA.HI.X.SX32 R5, R3, R0, 0x2, P5 ;  /* 0x0000000003057211 */ /* 0x000fe400028f16ff */
[C---:B------:R-:W-:Y:S01]  /*58fd0*/  LEA R8, P5, R9.reuse, R2, 0x2 ;  /* 0x0000000209087211 */ /* 0x040fe200078a10ff */
[----:B------:R-:W-:Y:S01]  /*58fe0*/  VIADD R3, R9, UR5 ;  /* 0x0000000509037c36 */ /* 0x000fe20008000000 */
[----:B---3--:R-:W-:Y:S01]  /*58ff0*/  ISETP.LT.AND P0, PT, R15, UR6, !P1 ;  /* 0x000000060f007c0c */ /* 0x008fe2000cf01270 */
[----:B------:R3:W-:Y:S01]  /*59000*/  @P2 STG.E desc[UR22][R4.64], R33 ;  /* 0x0000002104002986 */ /* 0x0007e2000c101916 */
[----:B------:R-:W-:Y:S01]  /*59010*/  LEA.HI.X.SX32 R9, R9, R0, 0x2, P5 ;  /* 0x0000000009097211 */ /* 0x000fe200028f16ff */
[----:B------:R-:W2:Y:S02]  /*59020*/  LDCU UR6, c[0x0][0x39c] ;  /* 0x00007380ff0677ac */ /* 0x000ea40008000800 */
[----:B------:R-:W3:Y:S01]  /*59030*/  LDL.LU R15, [R1+0xf18] ;  /* 0x000f1800010f7983 */ /* 0x000ee20000300800 */
[----:B----4-:R-:W-:-:S03]  /*59040*/  ISETP.LT.AND P2, PT, R14, UR7, !P1 ;  /* 0x000000070e007c0c */ /* 0x010fc6000cf41270 */
[----:B------:R4:W-:Y:S01]  /*59050*/  @P4 STG.E desc[UR22][R8.64], R34 ;  /* 0x0000002208004986 */ /* 0x0009e2000c101916 */
[----:B------:R-:W5:Y:S03]  /*59060*/  LDCU UR7, c[0x0][0x39c] ;  /* 0x00007380ff0777ac */ /* 0x000f660008000800 */
[----:B------:R-:W3:Y:S01]  /*59070*/  LDL.LU R14, [R1+0xf14] ;  /* 0x000f1400010e7983 */ /* 0x000ee20000300800 */
[C---:B------:R-:W-:Y:S01]  /*59080*/  LEA R6, P5, R3.reuse, R2, 0x2 ;  /* 0x0000000203067211 */ /* 0x040fe200078a10ff */
[----:B------:R-:W-:-:S03]  /*59090*/  VIADD R13, R3, UR5 ;  /* 0x00000005030d7c36 */ /* 0x000fc60008000000 */
[----:B------:R-:W-:Y:S02]  /*590a0*/  LEA.HI.X.SX32 R7, R3, R0, 0x2, P5 ;  /* 0x0000000003077211 */ /* 0x000fe400028f16ff */
[----:B-1----:R-:W-:-:S04]  /*590b0*/  LEA R10, P5, R13, R2, 0x2 ;  /* 0x000000020d0a7211 */ /* 0x002fc800078a10ff */
[----:B------:R-:W-:Y:S01]  /*590c0*/  LEA.HI.X.SX32 R11, R13, R0, 0x2, P5 ;  /* 0x000000000d0b7211 */ /* 0x000fe200028f16ff */
[----:B------:R1:W-:Y:S04]  /*590d0*/  @P3 STG.E desc[UR22][R6.64], R35 ;  /* 0x0000002306003986 */ /* 0x0003e8000c101916 */
[----:B------:R1:W-:Y:S01]  /*590e0*/  @P0 STG.E desc[UR22][R10.64], R36 ;  /* 0x000000240a000986 */ /* 0x0003e2000c101916 */
[----:B------:R-:W-:Y:S01]  /*590f0*/  ISETP.LT.AND P4, PT, R12, UR4, !P1 ;  /* 0x000000040c007c0c */ /* 0x000fe2000cf81270 */
[----:B------:R-:W1:Y:S02]  /*59100*/  LDCU UR4, c[0x0][0x39c] ;  /* 0x00007380ff0477ac */ /* 0x000e640008000800 */
[----:B------:R-:W3:Y:S01]  /*59110*/  LDL.LU R12, [R1+0xf10] ;  /* 0x000f1000010c7983 */ /* 0x000ee20000300800 */
[----:B--2---:R-:W-:Y:S01]  /*59120*/  ISETP.LT.AND P3, PT, R17, UR6, !P1 ;  /* 0x0000000611007c0c */ /* 0x004fe2000cf61270 */
[----:B------:R-:W-:-:S02]  /*59130*/  VIADD R3, R13, UR5 ;  /* 0x000000050d037c36 */ /* 0x000fc40008000000 */
[----:B------:R-:W2:Y:S01]  /*59140*/  LDL.LU R17, [R1+0xf00] ;  /* 0x000f000001117983 */ /* 0x000ea20000300800 */
[----:B------:R-:W1:Y:S01]  /*59150*/  LDCU UR6, c[0x0][0x39c] ;  /* 0x00007380ff0677ac */ /* 0x000e620008000800 */
[----:B-----5:R-:W-:Y:S01]  /*59160*/  ISETP.LT.AND P0, PT, R16, UR7, !P1 ;  /* 0x0000000710007c0c */ /* 0x020fe2000cf01270 */
[----:B------:R-:W5:Y:S01]  /*59170*/  LDCU UR7, c[0x0][0x39c] ;  /* 0x00007380ff0777ac */ /* 0x000f620008000800 */
[----:B------:R-:W2:Y:S01]  /*59180*/  LDL.LU R16, [R1+0xefc] ;  /* 0x000efc0001107983 */ /* 0x000ea20000300800 */
[C---:B---3--:R-:W-:Y:S02]  /*59190*/  LEA R4, P5, R3.reuse, R2, 0x2 ;  /* 0x0000000203047211 */ /* 0x048fe400078a10ff */
[C---:B----4-:R-:W-:Y:S02]  /*591a0*/  IADD3 R9, PT, PT, R3.reuse, UR5, RZ ;  /* 0x0000000503097c10 */ /* 0x050fe4000fffe0ff */
[----:B------:R-:W-:Y:S02]  /*591b0*/  LEA.HI.X.SX32 R5, R3, R0, 0x2, P5 ;  /* 0x0000000003057211 */ /* 0x000fe400028f16ff */
[C---:B------:R-:W-:Y:S01]  /*591c0*/  LEA R8, P5, R9.reuse, R2, 0x2 ;  /* 0x0000000209087211 */ /* 0x040fe200078a10ff */
[----:B------:R-:W-:-:S02]  /*591d0*/  VIADD R3, R9, UR5 ;  /* 0x0000000509037c36 */ /* 0x000fc40008000000 */
[----:B------:R3:W-:Y:S01]  /*591e0*/  @P2 STG.E desc[UR22][R4.64], R37 ;  /* 0x0000002504002986 */ /* 0x0007e2000c101916 */
[----:B------:R-:W-:Y:S02]  /*591f0*/  LEA.HI.X.SX32 R9, R9, R0, 0x2, P5 ;  /* 0x0000000009097211 */ /* 0x000fe400028f16ff */
[----:B-1----:R-:W-:-:S04]  /*59200*/  LEA R6, P5, R3, R2, 0x2 ;  /* 0x0000000203067211 */ /* 0x002fc800078a10ff */
[----:B------:R-:W-:Y:S02]  /*59210*/  LEA.HI.X.SX32 R7, R3, R0, 0x2, P5 ;  /* 0x0000000003077211 */ /* 0x000fe400028f16ff */
[----:B------:R-:W-:Y:S01]  /*59220*/  ISETP.LT.AND P2, PT, R15, UR4, !P1 ;  /* 0x000000040f007c0c */ /* 0x000fe2000cf41270 */
[----:B------:R1:W-:Y:S01]  /*59230*/  @P4 STG.E desc[UR22][R8.64], R38 ;  /* 0x0000002608004986 */ /* 0x0003e2000c101916 */
[----:B------:R-:W-:Y:S01]  /*59240*/  VIADD R11, R3, UR5 ;  /* 0x00000005030b7c36 */ /* 0x000fe20008000000 */
[----:B------:R-:W2:Y:S02]  /*59250*/  LDCU UR4, c[0x0][0x39c] ;  /* 0x00007380ff0477ac */ /* 0x000ea40008000800 */
[----:B------:R-:W4:Y:S01]  /*59260*/  LDL.LU R15, [R1+0xef8] ;  /* 0x000ef800010f7983 */ /* 0x000f220000300800 */
[----:B------:R-:W-:-:S03]  /*59270*/  ISETP.LT.AND P4, PT, R14, UR6, !P1 ;  /* 0x000000060e007c0c */ /* 0x000fc6000cf81270 */
[----:B------:R-:W-:Y:S01]  /*59280*/  @P3 STG.E desc[UR22][R6.64], R39 ;  /* 0x0000002706003986 */ /* 0x000fe2000c101916 */
[----:B------:R-:W1:Y:S03]  /*59290*/  LDCU UR6, c[0x0][0x39c] ;  /* 0x00007380ff0677ac */ /* 0x000e660008000800 */
[----:B------:R-:W4:Y:S01]  /*592a0*/  LDL.LU R14, [R1+0xef4] ;  /* 0x000ef400010e7983 */ /* 0x000f220000300800 */
[C---:B------:R-:W-:Y:S01]  /*592b0*/  LEA R10, P5, R11.reuse, R2, 0x2 ;  /* 0x000000020b0a7211 */ /* 0x040fe200078a10ff */
[----:B------:R-:W-:-:S03]  /*592c0*/  VIADD R3, R11, UR5 ;  /* 0x000000050b037c36 */ /* 0x000fc60008000000 */
[----:B------:R-:W-:Y:S02]  /*592d0*/  LEA.HI.X.SX32 R11, R11, R0, 0x2, P5 ;  /* 0x000000000b0b7211 */ /* 0x000fe400028f16ff */
[----:B---3--:R-:W-:-:S04]  /*592e0*/  LEA R4, P5, R3, R2, 0x2 ;  /* 0x0000000203047211 */ /* 0x008fc800078a10ff */
[----:B------:R-:W-:Y:S01]  /*592f0*/  LEA.HI.X.SX32 R5, R3, R0, 0x2, P5 ;  /* 0x0000000003057211 */ /* 0x000fe200028f16ff */
[----:B------:R3:W-:Y:S04]  /*59300*/  @P0 STG.E desc[UR22][R10.64], R40 ;  /* 0x000000280a000986 */ /* 0x0007e8000c101916 */
[----:B------:R1:W-:Y:S01]  /*59310*/  @P2 STG.E desc[UR22][R4.64], R41 ;  /* 0x0000002904002986 */ /* 0x0003e2000c101916 */
[----:B-----5:R-:W-:Y:S01]  /*59320*/  ISETP.LT.AND P3, PT, R12, UR7, !P1 ;  /* 0x000000070c007c0c */ /* 0x020fe2000cf61270 */
[----:B------:R-:W4:Y:S02]  /*59330*/  LDCU UR7, c[0x0][0x39c] ;  /* 0x00007380ff0777ac */ /* 0x000f240008000800 */
[----:B------:R-:W5:Y:S01]  /*59340*/  LDL.LU R12, [R1+0xef0] ;  /* 0x000ef000010c7983 */ /* 0x000f620000300800 */
[----:B--2---:R-:W-:Y:S01]  /*59350*/  ISETP.LT.AND P0, PT, R17, UR4, !P1 ;  /* 0x0000000411007c0c */ /* 0x004fe2000cf01270 */
[----:B------:R-:W2:Y:S02]  /*59360*/  LDCU UR4, c[0x0][0x39c] ;  /* 0x00007380ff0477ac */ /* 0x000ea40008000800 */
[----:B------:R-:W5:Y:S01]  /*59370*/  LDL.LU R17, [R1+0xee4] ;  /* 0x000ee40001117983 */ /* 0x000f620000300800 */
[----:B-1----:R-:W-:Y:S01]  /*59380*/  ISETP.LT.AND P2, PT, R16, UR6, !P1 ;  /* 0x0000000610007c0c */ /* 0x002fe2000cf41270 */
[----:B------:R-:W5:Y:S02]  /*59390*/  LDCU UR6, c[0x0][0x39c] ;  /* 0x00007380ff0677ac */ /* 0x000f640008000800 */
[----:B------:R-:W5:Y:S01]  /*593a0*/  LDL.LU R16, [R1+0xee0] ;  /* 0x000ee00001107983 */ /* 0x000f620000300800 */
[----:B------:R-:W-:-:S04]  /*593b0*/  IADD3 R13, PT, PT, R3, UR5, RZ ;  /* 0x00000005030d7c10 */ /* 0x000fc8000fffe0ff */
[C---:B------:R-:W-:Y:S01]  /*593c0*/  LEA R8, P5, R13.reuse, R2, 0x2 ;  /* 0x000000020d087211 */ /* 0x040fe200078a10ff */
[----:B------:R-:W-:-:S03]  /*593d0*/  VIADD R3, R13, UR5 ;  /* 0x000000050d037c36 */ /* 0x000fc60008000000 */
[----:B------:R-:W-:Y:S01]  /*593e0*/  LEA.HI.X.SX32 R9, R13, R0, 0x2, P5 ;  /* 0x000000000d097211 */ /* 0x000fe200028f16ff */
[C---:B---3--:R-:W-:Y:S01]  /*593f0*/  VIADD R11, R3.reuse, UR5 ;  /* 0x00000005030b7c36 */ /* 0x048fe20008000000 */
[----:B------:R-:W-:-:S03]  /*59400*/  LEA R6, P5, R3, R2, 0x2 ;  /* 0x0000000203067211 */ /* 0x000fc600078a10ff */
[----:B------:R1:W-:Y:S01]  /*59410*/  @P4 STG.E desc[UR22][R8.64], R42 ;  /* 0x0000002a08004986 */ /* 0x0003e2000c101916 */
[----:B------:R-:W-:Y:S02]  /*59420*/  LEA.HI.X.SX32 R7, R3, R0, 0x2, P5 ;  /* 0x0000000003077211 */ /* 0x000fe400028f16ff */
[C---:B------:R-:W-:Y:S01]  /*59430*/  LEA R10, P5, R11.reuse, R2, 0x2 ;  /* 0x000000020b0a7211 */ /* 0x040fe200078a10ff */
[----:B------:R-:W-:-:S03]  /*59440*/  VIADD R3, R11, UR5 ;  /* 0x000000050b037c36 */ /* 0x000fc60008000000 */
[----:B------:R-:W-:Y:S02]  /*59450*/  LEA.HI.X.SX32 R11, R11, R0, 0x2, P5 ;  /* 0x000000000b0b7211 */ /* 0x000fe400028f16ff */
[----:B----4-:R-:W-:Y:S01]  /*59460*/  ISETP.LT.AND P4, PT, R15, UR7, !P1 ;  /* 0x000000070f007c0c */ /* 0x010fe2000cf81270 */
[----:B------:R3:W-:Y:S01]  /*59470*/  @P3 STG.E desc[UR22][R6.64], R43 ;  /* 0x0000002b06003986 */ /* 0x0007e2000c101916 */
[----:B------:R-:W4:Y:S03]  /*59480*/  LDCU UR7, c[0x0][0x39c] ;  /* 0x00007380ff0777ac */ /* 0x000f260008000800 */
[----:B------:R-:W3:Y:S01]  /*59490*/  LDL.LU R15, [R1+0xedc] ;  /* 0x000edc00010f7983 */ /* 0x000ee20000300800 */
[----:B--2---:R-:W-:-:S03]  /*594a0*/  ISETP.LT.AND P3, PT, R14, UR4, !P1 ;  /* 0x000000040e007c0c */ /* 0x004fc6000cf61270 */
[----:B------:R2:W-:Y:S01]  /*594b0*/  @P0 STG.E desc[UR22][R10.64], R44 ;  /* 0x0000002c0a000986 */ /* 0x0005e2000c101916 */
[----:B------:R-:W2:Y:S03]  /*594c0*/  LDCU UR4, c[0x0][0x39c] ;  /* 0x00007380ff0477ac */ /* 0x000ea60008000800 */
[----:B------:R-:W3:Y:S01]  /*594d0*/  LDL.LU R14, [R1+0xed8] ;  /* 0x000ed800010e7983 */ /* 0x000ee20000300800 */
[C---:B------:R-:W-:Y:S02]  /*594e0*/  LEA R4, P5, R3.reuse, R2, 0x2 ;  /* 0x0000000203047211 */ /* 0x040fe400078a10ff */
[C---:B-1----:R-:W-:Y:S02]  /*594f0*/  IADD3 R9, PT, PT, R3.reuse, UR5, RZ ;  /* 0x0000000503097c10 */ /* 0x042fe4000fffe0ff */
[----:B------:R-:W-:Y:S02]  /*59500*/  LEA.HI.X.SX32 R5, R3, R0, 0x2, P5 ;  /* 0x0000000003057211 */ /* 0x000fe400028f16ff */
[C---:B------:R-:W-:Y:S01]  /*59510*/  LEA R8, P5, R9.reuse, R2, 0x2 ;  /* 0x0000000209087211 */ /* 0x040fe200078a10ff */
[----:B------:R-:W-:-:S03]  /*59520*/  VIADD R3, R9, UR5 ;  /* 0x0000000509037c36 */ /* 0x000fc60008000000 */
[----:B------:R-:W-:Y:S01]  /*59530*/  LEA.HI.X.SX32 R9, R9, R0, 0x2, P5 ;  /* 0x0000000009097211 */ /* 0x000fe200028f16ff */
[----:B------:R1:W-:Y:S04]  /*59540*/  @P2 STG.E desc[UR22][R4.64], R45 ;  /* 0x0000002d04002986 */ /* 0x0003e8000c101916 */
[----:B------:R1:W-:Y:S01]  /*59550*/  @P4 STG.E desc[UR22][R8.64], R46 ;  /* 0x0000002e08004986 */ /* 0x0003e2000c101916 */
[----:B-----5:R-:W-:Y:S01]  /*59560*/  ISETP.LT.AND P0, PT, R12, UR6, !P1 ;  /* 0x000000060c007c0c */ /* 0x020fe2000cf01270 */
[----:B------:R-:W5:Y:S02]  /*59570*/  LDCU UR6, c[0x0][0x39c] ;  /* 0x00007380ff0677ac */ /* 0x000f640008000800 */
[----:B------:R-:W3:Y:S01]  /*59580*/  LDL.LU R12, [R1+0xed0] ;  /* 0x000ed000010c7983 */ /* 0x000ee20000300800 */
[----:B----4-:R-:W-:Y:S01]  /*59590*/  ISETP.LT.AND P2, PT, R17, UR7, !P1 ;  /* 0x0000000711007c0c */ /* 0x010fe2000cf41270 */
[----:B------:R-:W4:Y:S02]  /*595a0*/  LDCU UR7, c[0x0][0x39c] ;  /* 0x00007380ff0777ac */ /* 0x000f240008000800 */
[----:B------:R-:W3:Y:S01]  /*595b0*/  LDL.LU R17, [R1+0xecc] ;  /* 0x000ecc0001117983 */ /* 0x000ee20000300800 */
[----:B--2---:R-:W-:Y:S01]  /*595c0*/  ISETP.LT.AND P4, PT, R16, UR4, !P1 ;  /* 0x0000000410007c0c */ /* 0x004fe2000cf81270 */
[----:B------:R-:W-:-:S02]  /*595d0*/  VIADD R13, R3, UR5 ;  /* 0x00000005030d7c36 */ /* 0x000fc40008000000 */
[----:B------:R-:W2:Y:S01]  /*595e0*/  LDL.LU R16, [R1+0xec8] ;  /* 0x000ec80001107983 */ /* 0x000ea20000300800 */
[C---:B---3--:R-:W-:Y:S01]  /*595f0*/  LEA R6, P5, R3.reuse, R2, 0x2 ;  /* 0x0000000203067211 */ /* 0x048fe200078a10ff */
[----:B------:R-:W3:Y:S03]  /*59600*/  LDCU UR4, c[0x0][0x39c] ;  /* 0x00007380ff0477ac */ /* 0x000ee60008000800 */
[----:B------:R-:W-:Y:S01]  /*59610*/  LEA.HI.X.SX32 R7, R3, R0, 0x2, P5 ;  /* 0x0000000003077211 */ /* 0x000fe200028f16ff */
[C---:B------:R-:W-:Y:S01]  /*59620*/  VIADD R3, R13.reuse, UR5 ;  /* 0x000000050d037c36 */ /* 0x040fe20008000000 */
[----:B------:R-:W-:-:S03]  /*59630*/  LEA R10, P5, R13, R2, 0x2 ;  /* 0x000000020d0a7211 */ /* 0x000fc600078a10ff */
[----:B------:R4:W-:Y:S01]  /*59640*/  @P3 STG.E desc[UR22][R6.64], R47 ;  /* 0x0000002f06003986 */ /* 0x0009e2000c101916 */
[----:B------:R-:W-:Y:S02]  /*59650*/  LEA.HI.X.SX32 R11, R13, R0, 0x2, P5 ;  /* 0x000000000d0b7211 */ /* 0x000fe400028f16ff */
[----:B-1----:R-:W-:-:S04]  /*59660*/  LEA R4, P5, R3, R2, 0x2 ;  /* 0x0000000203047211 */ /* 0x002fc800078a10ff */
[C---:B------:R-:W-:Y:S01]  /*59670*/  LEA.HI.X.SX32 R5, R3.reuse, R0, 0x2, P5 ;  /* 0x0000000003057211 */ /* 0x040fe200028f16ff */
[----:B------:R1:W-:Y:S01]  /*59680*/  @P0 STG.E desc[UR22][R10.64], R48 ;  /* 0x000000300a000986 */ /* 0x0003e2000c101916 */
[----:B------:R-:W-:Y:S02]  /*59690*/  IADD3 R9, PT, PT, R3, UR5, RZ ;  /* 0x0000000503097c10 */ /* 0x000fe4000fffe0ff */
[----:B-----5:R-:W-:Y:S01]  /*596a0*/  ISETP.LT.AND P3, PT, R15, UR6, !P1 ;  /* 0x000000060f007c0c */ /* 0x020fe2000cf61270 */
[----:B------:R5:W-:Y:S01]  /*596b0*/  @P2 STG.E desc[UR22][R4.64], R49 ;  /* 0x0000003104002986 */ /* 0x000be2000c101916 */
[----:B------:R-:W1:Y:S03]  /*596c0*/  LDCU UR6, c[0x0][0x39c] ;  /* 0x00007380ff0677ac */ /* 0x000e660008000800 */
[----:B------:R-:W5:Y:S01]  /*596d0*/  LDL.LU R15, [R1+0xec4] ;  /* 0x000ec400010f7983 */ /* 0x000f620000300800 */
[----:B----4-:R-:W-:Y:S01]  /*596e0*/  ISETP.LT.AND P0, PT, R14, UR7, !P1 ;  /* 0x000000070e007c0c */ /* 0x010fe2000cf01270 */
[----:B------:R-:W2:Y:S02]  /*596f0*/  LDCU UR7, c[0x0][0x39c] ;  /* 0x00007380ff0777ac */ /* 0x000ea40008000800 */
[----:B------:R-:W4:Y:S01]  /*59700*/  LDL.LU R14, [R1+0xeb8] ;  /* 0x000eb800010e7983 */ /* 0x000f220000300800 */
        /* <DEDUP_REMOVED lines=9> */
[----:B------:R-:W4:Y:S01]  /*597a0*/  LDL.LU R12, [R1+0xeb4] ;  /* 0x000eb400010c7983 */ /* 0x000f220000300800 */
[----:B-1----:R-:W-:Y:S01]  /*597b0*/  ISETP.LT.AND P4, PT, R17, UR6, !P1 ;  /* 0x0000000611007c0c */ /* 0x002fe2000cf81270 */
[----:B------:R-:W-:-:S02]  /*597c0*/  VIADD R11, R3, UR5 ;  /* 0x00000005030b7c36 */ /* 0x000fc40008000000 */
[----:B------:R-:W4:Y:S01]  /*597d0*/  LDL.LU R17, [R1+0xeb0] ;  /* 0x000eb00001117983 */ /* 0x000f220000300800 */
[----:B------:R-:W4:Y:S01]  /*597e0*/  LDCU UR6, c[0x0][0x39c] ;  /* 0x00007380ff0677ac */ /* 0x000f220008000800 */
[----:B--2---:R-:W-:Y:S01]  /*597f0*/  ISETP.LT.AND P3, PT, R16, UR7, !P1 ;  /* 0x0000000710007c0c */ /* 0x004fe2000cf61270 */
[C---:B------:R-:W-:Y:S01]  /*59800*/  VIADD R3, R11.reuse, UR5 ;  /* 0x000000050b037c36 */ /* 0x040fe20008000000 */
[----:B------:R-:W2:Y:S01]  /*59810*/  LDL.LU R16, [R1+0xea4] ;  /* 0x000ea40001107983 */ /* 0x000ea20000300800 */
[C---:B------:R-:W-:Y:S01]  /*59820*/  LEA R10, P5, R11.reuse, R2, 0x2 ;  /* 0x000000020b0a7211 */ /* 0x040fe200078a10ff */
[----:B------:R-:W1:Y:S03]  /*59830*/  LDCU UR7, c[0x0][0x39c] ;  /* 0x00007380ff0777ac */ /* 0x000e660008000800 */
[----:B------:R-:W-:Y:S02]  /*59840*/  LEA.HI.X.SX32 R11, R11, R0, 0x2, P5 ;  /* 0x000000000b0b7211 */ /* 0x000fe400028f16ff */
[----:B-----5:R-:W-:-:S02]  /*59850*/  LEA R4, P5, R3, R2, 0x2 ;  /* 0x0000000203047211 */ /* 0x020fc400078a10ff */
[C---:B------:R-:W-:Y:S01]  /*59860*/  IADD3 R13, PT, PT, R3.reuse, UR5, RZ ;  /* 0x00000005030d7c10 */ /* 0x040fe2000fffe0ff */
[----:B------:R5:W-:Y:S01]  /*59870*/  @P0 STG.E desc[UR22][R10.64], R52 ;  /* 0x000000340a000986 */ /* 0x000be2000c101916 */
[----:B------:R-:W-:Y:S02]  /*59880*/  LEA.HI.X.SX32 R5, R3, R0, 0x2, P5 ;  /* 0x0000000003057211 */ /* 0x000fe400028f16ff */
[----:B------:R-:W-:-:S04]  /*59890*/  LEA R8, P5, R13, R2, 0x2 ;  /* 0x000000020d087211 */ /* 0x000fc800078a10ff */
[C---:B------:R-:W-:Y:S01]  /*598a0*/  LEA.HI.X.SX32 R9, R13.reuse, R0, 0x2, P5 ;  /* 0x000000000d097211 */ /* 0x040fe200028f16ff */
[----:B------:R1:W-:Y:S01]  /*598b0*/  @P2 STG.E desc[UR22][R4.64], R53 ;  /* 0x0000003504002986 */ /* 0x0003e2000c101916 */
[----:B------:R-:W-:-:S03]  /*598c0*/  VIADD R3, R13, UR5 ;  /* 0x000000050d037c36 */ /* 0x000fc60008000000 */
[----:B------:R1:W-:Y:S01]  /*598d0*/  @P4 STG.E desc[UR22][R8.64], R54 ;  /* 0x0000003608004986 */ /* 0x0003e2000c101916 */
[----:B---3--:R-:W-:Y:S02]  /*598e0*/  ISETP.LT.AND P0, PT, R15, UR4, !P1 ;  /* 0x000000040f007c0c */ /* 0x008fe4000cf01270 */
[----:B----4-:R-:W-:Y:S01]  /*598f0*/  ISETP.LT.AND P2, PT, R14, UR6, !P1 ;  /* 0x000000060e007c0c */ /* 0x010fe2000cf41270 */
[----:B------:R-:W3:Y:S01]  /*59900*/  LDL.LU R15, [R1+0xea0] ;  /* 0x000ea000010f7983 */ /* 0x000ee20000300800 */
[----:B------:R-:W2:Y:S03]  /*59910*/  LDCU UR6, c[0x0][0x39c] ;  /* 0x00007380ff0677ac */ /* 0x000ea60008000800 */
[----:B------:R-:W4:Y:S01]  /*59920*/  LDL.LU R14, [R1+0xe9c] ;  /* 0x000e9c00010e7983 */ /* 0x000f220000300800 */
[C---:B------:R-:W-:Y:S01]  /*59930*/  LEA R6, P5, R3.reuse, R2, 0x2 ;  /* 0x0000000203067211 */ /* 0x040fe200078a10ff */
[C---:B-----5:R-:W-:Y:S01]  /*59940*/  VIADD R11, R3.reuse, UR5 ;  /* 0x00000005030b7c36 */ /* 0x060fe20008000000 */
[----:B------:R-:W5:Y:S02]  /*59950*/  LDCU UR4, c[0x0][0x39c] ;  /* 0x00007380ff0477ac */ /* 0x000f640008000800 */
[----:B------:R-:W-:-:S02]  /*59960*/  LEA.HI.X.SX32 R7, R3, R0, 0x2, P5 ;  /* 0x0000000003077211 */ /* 0x000fc400028f16ff */
[C---:B------:R-:W-:Y:S01]  /*59970*/  LEA R10, P5, R11.reuse, R2, 0x2 ;  /* 0x000000020b0a7211 */ /* 0x040fe200078a10ff */
[----:B------:R-:W-:-:S03]  /*59980*/  VIADD R3, R11, UR5 ;  /* 0x000000050b037c36 */ /* 0x000fc60008000000 */
[----:B------:R-:W-:Y:S01]  /*59990*/  LEA.HI.X.SX32 R11, R11, R0, 0x2, P5 ;  /* 0x000000000b0b7211 */ /* 0x000fe200028f16ff */
[----:B------:R1:W-:Y:S04]  /*599a0*/  @P3 STG.E desc[UR22][R6.64], R55 ;  /* 0x0000003706003986 */ /* 0x0003e8000c101916 */
[----:B------:R1:W-:Y:S02]  /*599b0*/  @P0 STG.E desc[UR22][R10.64], R56 ;  /* 0x000000380a000986 */ /* 0x0003e4000c101916 */
[----:B-1----:R-:W-:Y:S01]  /*599c0*/  ISETP.LT.AND P4, PT, R12, UR7, !P1 ;  /* 0x000000070c007c0c */ /* 0x002fe2000cf81270 */
[----:B------:R-:W3:Y:S01]  /*599d0*/  LDCU UR7, c[0x0][0x39c] ;  /* 0x00007380ff0777ac */ /* 0x000ee20008000800 */
[----:B------:R-:W4:Y:S04]  /*599e0*/  LDL.LU R12, [R1+0xe98] ;  /* 0x000e9800010c7983 */ /* 0x000f280000300800 */
[----:B------:R-:W4:Y:S04]  /*599f0*/  LDL.LU R20, [R1+0xe94] ;  /* 0x000e940001147983 */ /* 0x000f280000300800 */
[----:B------:R-:W4:Y:S01]  /*59a00*/  LDL.LU R18, [R1+0xe90] ;  /* 0x000e900001127983 */ /* 0x000f220000300800 */
[----:B--2---:R-:W-:Y:S01]  /*59a10*/  ISETP.LT.AND P0, PT, R16, UR6, !P1 ;  /* 0x0000000610007c0c */ /* 0x004fe2000cf01270 */
[----:B------:R-:W1:Y:S02]  /*59a20*/  LDCU UR6, c[0x0][0x39c] ;  /* 0x00007380ff0677ac */ /* 0x000e640008000800 */
[----:B------:R-:W2:Y:S01]  /*59a30*/  LDL.LU R16, [R1+0xe88] ;  /* 0x000e880001107983 */ /* 0x000ea20000300800 */
[----:B------:R-:W-:-:S02]  /*59a40*/  LEA R4, P5, R3, R2, 0x2 ;  /* 0x0000000203047211 */ /* 0x000fc400078a10ff */
[C---:B------:R-:W-:Y:S02]  /*59a50*/  IADD3 R9, PT, PT, R3.reuse, UR5, RZ ;  /* 0x0000000503097c10 */ /* 0x040fe4000fffe0ff */
[----:B------:R-:W-:Y:S02]  /*59a60*/  LEA.HI.X.SX32 R5, R3, R0, 0x2, P5 ;  /* 0x0000000003057211 */ /* 0x000fe400028f16ff */
[C---:B------:R-:W-:Y:S01]  /*59a70*/  LEA R8, P5, R9.reuse, R2, 0x2 ;  /* 0x0000000209087211 */ /* 0x040fe200078a10ff */
[----:B------:R-:W-:Y:S01]  /*59a80*/  VIADD R3, R9, UR5 ;  /* 0x0000000509037c36 */ /* 0x000fe20008000000 */
[----:B-----5:R-:W-:Y:S01]  /*59a90*/  ISETP.LT.AND P3, PT, R17, UR4, !P1 ;  /* 0x0000000411007c0c */ /* 0x020fe2000cf61270 */
[----:B------:R-:W4:Y:S01]  /*59aa0*/  LDCU UR4, c[0x0][0x39c] ;  /* 0x00007380ff0477ac */ /* 0x000f220008000800 */
[----:B------:R-:W-:Y:S01]  /*59ab0*/  LEA.HI.X.SX32 R9, R9, R0, 0x2, P5 ;  /* 0x0000000009097211 */ /* 0x000fe200028f16ff */
[C---:B------:R-:W-:Y:S01]  /*59ac0*/  VIADD R13, R3.reuse, UR5 ;  /* 0x00000005030d7c36 */ /* 0x040fe20008000000 */
[----:B------:R-:W-:-:S04]  /*59ad0*/  LEA R6, P5, R3, R2, 0x2 ;  /* 0x0000000203067211 */ /* 0x000fc800078a10ff */
[----:B------:R-:W-:Y:S01]  /*59ae0*/  LEA.HI.X.SX32 R7, R3, R0, 0x2, P5 ;  /* 0x0000000003077211 */ /* 0x000fe200028f16ff */
[C---:B------:R-:W-:Y:S01]  /*59af0*/  VIADD R3, R13.reuse, UR5 ;  /* 0x000000050d037c36 */ /* 0x040fe20008000000 */
[----:B------:R5:W-:Y:S01]  /*59b00*/  @P2 STG.E desc[UR22][R4.64], R57 ;  /* 0x0000003904002986 */ /* 0x000be2000c101916 */
[----:B------:R-:W-:-:S03]  /*59b10*/  LEA R10, P5, R13, R2, 0x2 ;  /* 0x000000020d0a7211 */ /* 0x000fc600078a10ff */
[----:B------:R1:W-:Y:S01]  /*59b20*/  @P4 STG.E desc[UR22][R8.64], R58 ;  /* 0x0000003a08004986 */ /* 0x0003e2000c101916 */
[----:B------:R-:W-:Y:S02]  /*59b30*/  LEA.HI.X.SX32 R11, R13, R0, 0x2, P5 ;  /* 0x000000000d0b7211 */ /* 0x000fe400028f16ff */
[----:B-----5:R-:W-:Y:S02]  /*59b40*/  LEA R4, P5, R3, R2, 0x2 ;  /* 0x0000000203047211 */ /* 0x020fe400078a10ff */
[----:B---3--:R-:W-:Y:S01]  /*59b50*/  ISETP.LT.AND P2, PT, R15, UR7, !P1 ;  /* 0x000000070f007c0c */ /* 0x008fe2000cf41270 */
[----:B------:R3:W-:Y:S01]  /*59b60*/  @P3 STG.E desc[UR22][R6.64], R59 ;  /* 0x0000003b06003986 */ /* 0x0007e2000c101916 */
[----:B------:R-:W-:Y:S01]  /*59b70*/  IADD3 R15, PT, PT, R3, UR5, RZ ;  /* 0x00000005030f7c10 */ /* 0x000fe2000fffe0ff */
[----:B------:R-:W5:Y:S01]  /*59b80*/  LDCU UR7, c[0x0][0x39c] ;  /* 0x00007380ff0777ac */ /* 0x000f620008000800 */
[----:B----4-:R-:W-:-:S03]  /*59b90*/  ISETP.LT.AND P4, PT, R14, UR4, !P1 ;  /* 0x000000040e007c0c */ /* 0x010fc6000cf81270 */
[----:B-1----:R-:W-:Y:S01]  /*59ba0*/  VIADD R9, R15, UR5 ;  /* 0x000000050f097c36 */ /* 0x002fe20008000000 */
[----:B------:R-:W-:Y:S01]  /*59bb0*/  LEA.HI.X.SX32 R5, R3, R0, 0x2, P5 ;  /* 0x0000000003057211 */ /* 0x000fe200028f16ff */
[----:B------:R-:W1:Y:S02]  /*59bc0*/  LDCU UR4, c[0x0][0x39c] ;  /* 0x00007380ff0477ac */ /* 0x000e640008000800 */
[----:B------:R-:W-:-:S04]  /*59bd0*/  VIADD R3, R9, UR5 ;  /* 0x0000000509037c36 */ /* 0x000fc80008000000 */
[----:B------:R-:W-:Y:S01]  /*59be0*/  VIADD R17, R3, UR5 ;  /* 0x0000000503117c36 */ /* 0x000fe20008000000 */
[----:B------:R4:W-:Y:S01]  /*59bf0*/  @P0 STG.E desc[UR22][R10.64], R60 ;  /* 0x0000003c0a000986 */ /* 0x0009e2000c101916 */
[-C--:B---3--:R-:W-:Y:S02]  /*59c00*/  LEA R6, P0, R15, R2.reuse, 0x2 ;  /* 0x000000020f067211 */ /* 0x088fe400078010ff */
[----:B------:R-:W-:Y:S02]  /*59c10*/  LEA R8, P5, R9, R2, 0x2 ;  /* 0x0000000209087211 */ /* 0x000fe400078a10ff */
[----:B------:R-:W-:Y:S02]  /*59c20*/  IADD3 R19, PT, PT, R17, UR5, RZ ;  /* 0x0000000511137c10 */ /* 0x000fe4000fffe0ff */
[-C--:B------:R-:W-:Y:S02]  /*59c30*/  LEA.HI.X.SX32 R7, R15, R0.reuse, 0x2, P0 ;  /* 0x000000000f077211 */ /* 0x080fe400000f16ff */
[----:B------:R-:W-:Y:S01]  /*59c40*/  LEA.HI.X.SX32 R9, R9, R0, 0x2, P5 ;  /* 0x0000000009097211 */ /* 0x000fe200028f16ff */
[----:B------:R-:W-:Y:S01]  /*59c50*/  VIADD R21, R19, UR5 ;  /* 0x0000000513157c36 */ /* 0x000fe20008000000 */
[C---:B------:R-:W-:Y:S01]  /*59c60*/  LEA R14, P0, R17.reuse, R2, 0x2 ;  /* 0x00000002110e7211 */ /* 0x040fe200078010ff */
[----:B------:R3:W-:Y:S03]  /*59c70*/  @P2 STG.E desc[UR22][R4.64], R61 ;  /* 0x0000003d04002986 */ /* 0x0007e6000c101916 */
[----:B------:R-:W-:Y:S01]  /*59c80*/  LEA.HI.X.SX32 R15, R17, R0, 0x2, P0 ;  /* 0x00000000110f7211 */ /* 0x000fe200000f16ff */
[----:B------:R3:W-:Y:S01]  /*59c90*/  @P4 STG.E desc[UR22][R6.64], R62 ;  /* 0x0000003e06004986 */ /* 0x0007e2000c101916 */
[----:B------:R-:W-:Y:S01]  /*59ca0*/  ISETP.LT.AND P3, PT, R12, UR6, !P1 ;  /* 0x000000060c007c0c */ /* 0x000fe2000cf61270 */
[----:B------:R-:W2:Y:S01]  /*59cb0*/  LDCU UR6, c[0x0][0x39c] ;  /* 0x00007380ff0677ac */ /* 0x000ea20008000800 */
[----:B------:R-:W-:-:S02]  /*59cc0*/  LEA R12, P5, R3, R2, 0x2 ;  /* 0x00000002030c7211 */ /* 0x000fc400078a10ff */
[----:B-1----:R-:W-:Y:S02]  /*59cd0*/  ISETP.LT.AND P2, PT, R20, UR4, !P1 ;  /* 0x0000000414007c0c */ /* 0x002fe4000cf41270 */
[----:B------:R-:W-:Y:S02]  /*59ce0*/  LEA.HI.X.SX32 R13, R3, R0, 0x2, P5 ;  /* 0x00000000030d7211 */ /* 0x000fe400028f16ff */
[C---:B----4-:R-:W-:Y:S02]  /*59cf0*/  LEA R10, P5, R21.reuse, R2, 0x2 ;  /* 0x00000002150a7211 */ /* 0x050fe400078a10ff */
[----:B-----5:R-:W-:Y:S02]  /*59d00*/  ISETP.LT.AND P0, PT, R18, UR7, !P1 ;  /* 0x0000000712007c0c */ /* 0x020fe4000cf01270 */
[----:B------:R-:W-:Y:S02]  /*59d10*/  LEA.HI.X.SX32 R11, R21, R0, 0x2, P5 ;  /* 0x00000000150b7211 */ /* 0x000fe400028f16ff */
[C---:B------:R-:W-:Y:S01]  /*59d20*/  LEA R2, P5, R19.reuse, R2, 0x2 ;  /* 0x0000000213027211 */ /* 0x040fe200078a10ff */
[----:B------:R3:W-:Y:S03]  /*59d30*/  @P3 STG.E desc[UR22][R8.64], R63 ;  /* 0x0000003f08003986 */ /* 0x0007e6000c101916 */
[----:B------:R-:W-:Y:S01]  /*59d40*/  LEA.HI.X.SX32 R3, R19, R0, 0x2, P5 ;  /* 0x0000000013037211 */ /* 0x000fe200028f16ff */
[----:B------:R3:W-:Y:S01]  /*59d50*/  @P2 STG.E desc[UR22][R12.64], R64 ;  /* 0x000000400c002986 */ /* 0x0007e2000c101916 */
[----:B--2---:R-:W-:-:S03]  /*59d60*/  ISETP.LT.AND P1, PT, R16, UR6, !P1 ;  /* 0x0000000610007c0c */ /* 0x004fc6000cf21270 */
[----:B------:R3:W-:Y:S10]  /*59d70*/  @P0 STG.E desc[UR22][R14.64], R65 ;  /* 0x000000410e000986 */ /* 0x0007f4000c101916 */
[----:B------:R3:W-:Y:S04]  /*59d80*/  @P1 STG.E desc[UR22][R2.64], R66 ;  /* 0x0000004202001986 */ /* 0x0007e8000c101916 */
[----:B------:R3:W-:Y:S01]  /*59d90*/  @P6 STG.E desc[UR22][R10.64], R67 ;  /* 0x000000430a006986 */ /* 0x0007e2000c101916 */
[----:B------:R-:W-:Y:S06]  /*59da0*/  BAR.SYNC.DEFER_BLOCKING 0x0 ;  /* 0x0000000000007b1d */ /* 0x000fec0000010000 */
[----:B------:R-:W-:Y:S05]  /*59db0*/  BRA.U UP0, `(.L_x_14) ;  /* 0x0000000100a07547 */ /* 0x000fea000b800000 */
[----:B------:R-:W1:Y:S01]  /*59dc0*/  S2UR UR5, SR_CgaCtaId ;  /* 0x00000000000579c3 */ /* 0x000e620000008800 */
[----:B------:R-:W-:Y:S01]  /*59dd0*/  NOP ;  /* 0x0000000000007918 */ /* 0x000fe20000000000 */
[----:B------:R-:W-:Y:S01]  /*59de0*/  UMOV UR4, 0x50 ;  /* 0x0000005000047882 */ /* 0x000fe20000000000 */
[----:B------:R-:W-:Y:S02]  /*59df0*/  IMAD.U32 R0, RZ, RZ, UR10 ;  /* 0x0000000aff007e24 */ /* 0x000fe4000f8e00ff */
[----:B---3--:R-:W-:Y:S02]  /*59e00*/  HFMA2 R7, -RZ, RZ, 0, 5.9604644775390625e-08 ;  /* 0x00000001ff077431 */ /* 0x008fe400000001ff */
[----:B------:R-:W-:Y:S01]  /*59e10*/  IMAD.MOV.U32 R3, RZ, RZ, 0xffff ;  /* 0x0000ffffff037424 */ /* 0x000fe200078e00ff */
[----:B------:R-:W-:-:S04]  /*59e20*/  LOP3.LUT R0, R0, 0xffff, RZ, 0xc0, !PT ;  /* 0x0000ffff00007812 */ /* 0x000fc800078ec0ff */
[----:B------:R-:W-:-:S05]  /*59e30*/  SHF.R.U32.HI R0, RZ, 0x5, R0 ;  /* 0x00000005ff007819 */ /* 0x000fca0000011600 */
[----:B------:R-:W-:Y:S01]  /*59e40*/  VIADD R2, R0, 0x10 ;  /* 0x0000001000027836 */ /* 0x000fe20000000000 */
[----:B------:R-:W-:Y:S01]  /*59e50*/  SHF.L.U32 R0, R3, R0, RZ ;  /* 0x0000000003007219 */ /* 0x000fe200000006ff */
[----:B-1----:R-:W-:-:S03]  /*59e60*/  ULEA UR6, UR5, UR4, 0x18 ;  /* 0x0000000405067291 */ /* 0x002fc6000f8ec0ff */
[----:B------:R-:W-:-:S04]  /*59e70*/  SHF.L.U32 R3, R7, R2, RZ ;  /* 0x0000000207037219 */ /* 0x000fc800000006ff */
[----:B------:R-:W-:Y:S02]  /*59e80*/  LOP3.LUT R0, R3, R0, RZ, 0xfc, !PT ;  /* 0x0000000003007212 */ /* 0x000fe400078efcff */
[----:B------:R-:W1:Y:S02]  /*59e90*/  LDS R5, [UR6] ;  /* 0x00000006ff057984 */ /* 0x000e640008000800 */
[C---:B------:R-:W-:Y:S02]  /*59ea0*/  LOP3.LUT R2, R0.reuse, 0xffff, RZ, 0xc0, !PT ;  /* 0x0000ffff00027812 */ /* 0x040fe400078ec0ff */
[----:B-1----:R-:W-:-:S04]  /*59eb0*/  LOP3.LUT R3, R0, 0xffff, R5, 0x80, !PT ;  /* 0x0000ffff00037812 */ /* 0x002fc800078e8005 */
[----:B------:R-:W-:-:S13]  /*59ec0*/  ISETP.NE.AND P0, PT, R3, R2, PT ;  /* 0x000000020300720c */ /* 0x000fda0003f05270 */
[----:B------:R-:W-:Y:S05]  /*59ed0*/  @P0 BRA `(.L_x_15) ;  /* 0x0000000000500947 */ /* 0x000fea0003800000 */
[----:B------:R-:W-:Y:S02]  /*59ee0*/  SHF.R.U32.HI R5, RZ, 0x10, R5 ;  /* 0x00000010ff057819 */ /* 0x000fe40000011605 */
[----:B------:R-:W-:-:S04]  /*59ef0*/  SHF.R.U32.HI R2, RZ, 0x10, R0 ;  /* 0x00000010ff027819 */ /* 0x000fc80000011600 */
[----:B------:R-:W-:-:S04]  /*59f00*/  LOP3.LUT R5, R5, R2, RZ, 0xc0, !PT ;  /* 0x0000000205057212 */ /* 0x000fc800078ec0ff */
[----:B------:R-:W-:-:S13]  /*59f10*/  ISETP.NE.AND P0, PT, R5, R2, PT ;  /* 0x000000020500720c */ /* 0x000fda0003f05270 */
[----:B------:R-:W-:Y:S05]  /*59f20*/  @P0 BRA `(.L_x_16) ;  /* 0x0000000000300947 */ /* 0x000fea0003800000 */
[----:B------:R-:W-:Y:S01]  /*59f30*/  R2UR UR4, R0 ;  /* 0x00000000000472ca */ /* 0x000fe200000e0000 */
[----:B------:R-:W-:Y:S01]  /*59f40*/  VOTEU.ANY UR5, UPT, PT ;  /* 0x0000000000057886 */ /* 0x000fe200038e0100 */
[----:B------:R-:W1:Y:S01]  /*59f50*/  S2R R0, SR_LANEID ;  /* 0x0000000000007919 */ /* 0x000e620000000000 */
[----:B------:R-:W-:-:S10]  /*59f60*/  UFLO.U32 UR5, UR5 ;  /* 0x00000005000572bd */ /* 0x000fd400080e0000 */
[----:B------:R-:W-:-:S06]  /*59f70*/  ULOP3.LUT UR4, URZ, UR4, URZ, 0x33, !UPT ;  /* 0x00000004ff047292 */ /* 0x000fcc000f8e33ff */
[----:B------:R-:W-:-:S04]  /*59f80*/  IMAD.U32 R2, RZ, RZ, UR4 ;  /* 0x00000004ff027e24 */ /* 0x000fc8000f8e00ff */
[----:B------:R-:W2:Y:S02]  /*59f90*/  REDUX UR7, R2 ;  /* 0x00000000020773c4 */ /* 0x000ea40000000000 */
[----:B------:R4:W-:Y:S01]  /*59fa0*/  UTCATOMSWS.AND URZ, UR4 ;  /* 0x0000000400ff79e3 */ /* 0x0009e20008000000 */
[----:B-1----:R-:W-:Y:S01]  /*59fb0*/  ISETP.EQ.U32.AND P0, PT, R0, UR5, PT ;  /* 0x0000000500007c0c */ /* 0x002fe2000bf02070 */
[----:B--2---:R-:W-:-:S12]  /*59fc0*/  IMAD.U32 R0, RZ, RZ, UR7 ;  /* 0x00000007ff007e24 */ /* 0x004fd8000f8e00ff */
[----:B------:R4:W-:Y:S01]  /*59fd0*/  @P0 ATOMS.AND RZ, [UR6], R0 ;  /* 0x00000000ffff098c */ /* 0x0009e2000a800006 */
[----:B------:R-:W-:Y:S05]  /*59fe0*/  BRA `(.L_x_14) ;  /* 0x0000000000147947 */ /* 0x000fea0003800000 */
.L_x_16:
[----:B------:R-:W-:-:S07]  /*59ff0*/  MOV R2, 0x5a010 ;  /* 0x0005a01000027802 */ /* 0x000fce0000000f00 */
[----:B------:R-:W-:Y:S05]  /*5a000*/  CALL.REL.NOINC `($__internal_0_$__cuda_sm10x_tcgen05_guardrail_trap_col_being_dealloced_not_returned_by_alloc) ;  /* 0x00000000002c7944 */ /* 0x000fea0003c00000 */
[----:B------:R-:W-:Y:S05]  /*5a010*/  BRA `(.L_x_14) ;  /* 0x0000000000087947 */ /* 0x000fea0003800000 */
.L_x_15:
[----:B------:R-:W-:-:S07]  /*5a020*/  MOV R2, 0x5a040 ;  /* 0x0005a04000027802 */ /* 0x000fce0000000f00 */
[----:B------:R-:W-:Y:S05]  /*5a030*/  CALL.REL.NOINC `($__internal_2_$__cuda_sm10x_tcgen05_guardrail_trap_unallocated_columns_being_dealloced) ;  /* 0x0000000000387944 */ /* 0x000fea0003c00000 */
.L_x_14:
[----:B------:R-:W-:Y:S01]  /*5a040*/  NOP ;  /* 0x0000000000007918 */ /* 0x000fe20000000000 */
[----:B----4-:R-:W-:Y:S05]  /*5a050*/  EXIT ;  /* 0x000000000000794d */ /* 0x010fea0003800000 */
.L_x_9:
[----:B------:R-:W1:Y:S02]  /*5a060*/  SYNCS.PHASECHK.TRANS64.TRYWAIT P2, [UR4], R4 ;  /* 0x00000004ff0075a7 */ /* 0x000e640008041104 */
[----:B-1----:R-:W-:Y:S05]  /*5a070*/  @!P2 BRA `(.L_x_9) ;  /* 0xfffffffc00f8a947 */ /* 0x002fea000383ffff */
[----:B------:R-:W-:Y:S05]  /*5a080*/  BRA `(.L_x_17) ;  /* 0xfffffe8000cc7947 */ /* 0x000fea000383ffff */
.L_x_13:
[----:B------:R-:W1:Y:S02]  /*5a090*/  SYNCS.PHASECHK.TRANS64.TRYWAIT P3, [UR4], R3 ;  /* 0x00000003ff0075a7 */ /* 0x000e640008061104 */
[----:B-1----:R-:W-:Y:S05]  /*5a0a0*/  @!P3 BRA `(.L_x_13) ;  /* 0xfffffffc00f8b947 */ /* 0x002fea000383ffff */
[----:B------:R-:W-:Y:S05]  /*5a0b0*/  BRA `(.L_x_12) ;  /* 0xffffff80009c7947 */ /* 0x000fea000383ffff */
        .weak           $__internal_0_$__cuda_sm10x_tcgen05_guardrail_trap_col_being_dealloced_not_returned_by_alloc
        .type           $__internal_0_$__cuda_sm10x_tcgen05_guardrail_trap_col_being_dealloced_not_returned_by_alloc,@function
        .size           $__internal_0_$__cuda_sm10x_tcgen05_guardrail_trap_col_being_dealloced_not_returned_by_alloc,($__internal_1_$__cuda_sm10x_tcgen05_guardrail_trap_phase_invalid_during_alloc - $__internal_0_$__cuda_sm10x_tcgen05_guardrail_trap_col_being_dealloced_not_returned_by_alloc)
$__internal_0_$__cuda_sm10x_tcgen05_guardrail_trap_col_being_dealloced_not_returned_by_alloc:
[----:B------:R-:W-:Y:S05]  /*5a0c0*/  BPT.TRAP 0x1 ;  /* 0x000000040000795c */ /* 0x000fea0000300000 */
[----:B------:R-:W-:-:S04]  /*5a0d0*/  MOV R3, 0x0 ;  /* 0x0000000000037802 */ /* 0x000fc80000000f00 */
[----:B------:R-:W-:Y:S05]  /*5a0e0*/  RET.REL.NODEC R2 `(matmul_kernel) ;  /* 0xfffffa5c02c47950 */ /* 0x000fea0003c3ffff */
        .weak           $__internal_1_$__cuda_sm10x_tcgen05_guardrail_trap_phase_invalid_during_alloc
        .type           $__internal_1_$__cuda_sm10x_tcgen05_guardrail_trap_phase_invalid_during_alloc,@function
        .size           $__internal_1_$__cuda_sm10x_tcgen05_guardrail_trap_phase_invalid_during_alloc,($__internal_2_$__cuda_sm10x_tcgen05_guardrail_trap_unallocated_columns_being_dealloced - $__internal_1_$__cuda_sm10x_tcgen05_guardrail_trap_phase_invalid_during_alloc)
$__internal_1_$__cuda_sm10x_tcgen05_guardrail_trap_phase_invalid_during_alloc:
[----:B------:R-:W-:Y:S05]  /*5a0f0*/  BPT.TRAP 0x1 ;  /* 0x000000040000795c */ /* 0x000fea0000300000 */
[----:B------:R-:W-:-:S04]  /*5a100*/  IMAD.MOV.U32 R3, RZ, RZ, 0x0 ;  /* 0x00000000ff037424 */ /* 0x000fc800078e00ff */
[----:B------:R-:W-:Y:S05]  /*5a110*/  RET.REL.NODEC R2 `(matmul_kernel) ;  /* 0xfffffa5c02b87950 */ /* 0x000fea0003c3ffff */
        .weak           $__internal_2_$__cuda_sm10x_tcgen05_guardrail_trap_unallocated_columns_being_dealloced
        .type           $__internal_2_$__cuda_sm10x_tcgen05_guardrail_trap_unallocated_columns_being_dealloced,@function
        .size           $__internal_2_$__cuda_sm10x_tcgen05_guardrail_trap_unallocated_columns_being_dealloced,(.L_x_21 - $__internal_2_$__cuda_sm10x_tcgen05_guardrail_trap_unallocated_columns_being_dealloced)
$__internal_2_$__cuda_sm10x_tcgen05_guardrail_trap_unallocated_columns_being_dealloced:
[----:B------:R-:W-:Y:S05]  /*5a120*/  BPT.TRAP 0x1 ;  /* 0x000000040000795c */ /* 0x000fea0000300000 */
[----:B------:R-:W-:-:S04]  /*5a130*/  IMAD.MOV.U32 R3, RZ, RZ, 0x0 ;  /* 0x00000000ff037424 */ /* 0x000fc800078e00ff */
[----:B------:R-:W-:Y:S05]  /*5a140*/  RET.REL.NODEC R2 `(matmul_kernel) ;  /* 0xfffffa5c02ac7950 */ /* 0x000fea0003c3ffff */
.L_x_18:
[----:B------:R-:W-:-:S00]  /*5a150*/  BRA `(.L_x_18) ;  /* 0xfffffffc00fc7947 */ /* 0x000fc0000383ffff */
[----:B------:R-:W-:-:S00]  /*5a160*/  NOP ;  /* 0x0000000000007918 */ /* 0x000fc00000000000 */
        /* <DEDUP_REMOVED lines=9> */
.L_x_21:


//--------------------- .nv.shared.matmul_kernel  --------------------------
	.section	.nv.shared.matmul_kernel,"aw",@nobits
	.sectionflags	@""
	.align	16
	.zero		1024


//--------------------- .nv.shared.reserved.0     --------------------------
	.section	.nv.shared.reserved.0,"aw",@nobits
	.align	8
	.weak		__nv_reservedSMEM_offset_0_alias
	.size		__nv_reservedSMEM_offset_0_alias, 0, 64
	.other		__nv_reservedSMEM_offset_0_alias,@"STO_CUDA_RESERVED_SHARED STV_DEFAULT"
__nv_reservedSMEM_offset_0_alias:
	.zero		0
.nv.shared.reserved.0:
	.zero		64
	.weak		__nv_reservedSMEM_allocation_phase
	.type		__nv_reservedSMEM_allocation_phase,@object
	.size		__nv_reservedSMEM_allocation_phase,(.L_0 - __nv_reservedSMEM_allocation_phase)
__nv_reservedSMEM_allocation_phase:
	.zero		1
.L_0:
	.zero		7
	.weak		__nv_reservedSMEM_devtool_atexit_pc
	.type		__nv_reservedSMEM_devtool_atexit_pc,@object
	.size		__nv_reservedSMEM_devtool_atexit_pc,(__nv_reservedSMEM_allocation_mask - __nv_reservedSMEM_devtool_atexit_pc)
__nv_reservedSMEM_devtool_atexit_pc:
	.zero		8
	.weak		__nv_reservedSMEM_allocation_mask
	.type		__nv_reservedSMEM_allocation_mask,@object
	.size		__nv_reservedSMEM_allocation_mask,(.L_2 - __nv_reservedSMEM_allocation_mask)
__nv_reservedSMEM_allocation_mask:
	.zero		4
.L_2:


//--------------------- .nv.constant0.matmul_kernel --------------------------
	.section	.nv.constant0.matmul_kernel,"a",@progbits
	.sectionflags	@""
	.align	4
.nv.constant0.matmul_kernel:
	.zero		976


//--------------------- SYMBOLS --------------------------

	.type		.nv.reservedSmem.offset0,@object
	.size		.nv.reservedSmem.offset0,0x4
	.type		.nv.reservedSmem.cap,@object
	.size		.nv.reservedSmem.cap,0x4
